def matmul_kernel(
    a_ptr,
    b_ptr,
    c_ptr,
    M,
    N,
    K,
    stride_am,
    stride_ak,
    stride_bk,
    stride_bn,
    stride_cm,
    stride_cn,
    BLOCK_M: tl.constexpr,
    BLOCK_N: tl.constexpr,
    BLOCK_K: tl.constexpr,
    GROUP_M: tl.constexpr,
):
    pid = tl.program_id(axis=0)
    num_pid_m = tl.cdiv(M, BLOCK_M)
    num_pid_n = tl.cdiv(N, BLOCK_N)
    num_pid_in_group = GROUP_M * num_pid_n
    group_id = pid // num_pid_in_group
    first_pid_m = group_id * GROUP_M
    group_size_m = min(num_pid_m - first_pid_m, GROUP_M)
    pid_m = first_pid_m + ((pid % num_pid_in_group) % group_size_m)
    pid_n = (pid % num_pid_in_group) // group_size_m

    offs_am = (pid_m * BLOCK_M + tl.arange(0, BLOCK_M)) % M
    offs_bn = (pid_n * BLOCK_N + tl.arange(0, BLOCK_N)) % N
    offs_k = tl.arange(0, BLOCK_K)
    a_ptrs = a_ptr + offs_am[:, None] * stride_am + offs_k[None, :] * stride_ak
    b_ptrs = b_ptr + offs_k[:, None] * stride_bk + offs_bn[None, :] * stride_bn

    acc = tl.zeros((BLOCK_M, BLOCK_N), dtype=tl.float32)
    for kk in range(0, tl.cdiv(K, BLOCK_K)):
        a = tl.load(a_ptrs, mask=offs_k[None, :] < K - kk * BLOCK_K, other=0.0)
        b = tl.load(b_ptrs, mask=offs_k[:, None] < K - kk * BLOCK_K, other=0.0)
        acc = tl.dot(a, b, acc)
        a_ptrs += BLOCK_K * stride_ak
        b_ptrs += BLOCK_K * stride_bk

    c = acc.to(c_ptr.dtype.element_ty)
    offs_cm = pid_m * BLOCK_M + tl.arange(0, BLOCK_M)
    offs_cn = pid_n * BLOCK_N + tl.arange(0, BLOCK_N)
    c_ptrs = c_ptr + offs_cm[:, None] * stride_cm + offs_cn[None, :] * stride_cn
    mask = (offs_cm[:, None] < M) & (offs_cn[None, :] < N)
    tl.store(c_ptrs, c, mask=mask)

# config = {"BLOCK_K": 32, "BLOCK_M": 128, "BLOCK_N": 256, "GROUP_M": 4, "arch": "sm_100", "dtype": "fp8e4m3", "num_ctas": 1, "num_stages": 3, "num_warps": 4}
# arch = sm_100


// ===== COMPILED SASS (sm_100a) =====

	.target	sm_100a

	.elftype	@"ET_EXEC"


//--------------------- .note.nv.tkinfo           --------------------------
	.section	.note.nv.tkinfo,"",@"SHT_NOTE"
	.sectionflags	@"SHF_NOTE_NV_TKINFO"
	.tkinfo
        /*0018*/ 	.word	0x00000081
        /*0030*/ 	.string	""
        /*0030*/ 	.string	"ptxas-blackwell"
        /*0030*/ 	.string	"Cuda compilation tools, release 12.9, V12.9.86"
        /*0030*/ 	.string	"Build cuda_12.9.r12.9/compiler.36037853_0"
        /*0030*/ 	.string	"-v  -suppress-debug-info  -lineinfo  -arch sm_100a "



//--------------------- .note.nv.cuver            --------------------------
	.section	.note.nv.cuver,"",@"SHT_NOTE"
	.sectionflags	@"SHF_NOTE_NV_CUVER"
        /*0018*/ 	.short	0x0001
        /*001a*/ 	.short	0x0064
        /*001c*/ 	.short	0x0001
        /*001e*/ 	.short	0x0000
        /*0020*/ 	.short	0x0001
        /*0022*/ 	.short	0x0000


//--------------------- .nv.info                  --------------------------
	.section	.nv.info,"",@"SHT_CUDA_INFO"
	.align	4


	//----- nvinfo : EIATTR_REGCOUNT
	.align		4
        /*0000*/ 	.byte	0x04, 0x2f
        /*0002*/ 	.short	(.L_4 - .L_3)
	.align		4
.L_3:
        /*0004*/ 	.word	index@(matmul_kernel)
        /*0008*/ 	.word	0x000000ff


	//----- nvinfo : EIATTR_FRAME_SIZE
	.align		4
.L_4:
        /*000c*/ 	.byte	0x04, 0x11
        /*000e*/ 	.short	(.L_6 - .L_5)
	.align		4
.L_5:
        /*0010*/ 	.word	index@($__internal_2_$__cuda_sm10x_tcgen05_guardrail_trap_unallocated_columns_being_dealloced)
        /*0014*/ 	.word	0x000001d0


	//----- nvinfo : EIATTR_FRAME_SIZE
	.align		4
.L_6:
        /*0018*/ 	.byte	0x04, 0x11
        /*001a*/ 	.short	(.L_8 - .L_7)
	.align		4
.L_7:
        /*001c*/ 	.word	index@($__internal_1_$__cuda_sm10x_tcgen05_guardrail_trap_phase_invalid_during_alloc)
        /*0020*/ 	.word	0x000001d0


	//----- nvinfo : EIATTR_FRAME_SIZE
	.align		4
.L_8:
        /*0024*/ 	.byte	0x04, 0x11
        /*0026*/ 	.short	(.L_10 - .L_9)
	.align		4
.L_9:
        /*0028*/ 	.word	index@($__internal_0_$__cuda_sm10x_tcgen05_guardrail_trap_col_being_dealloced_not_returned_by_alloc)
        /*002c*/ 	.word	0x000001d0


	//----- nvinfo : EIATTR_FRAME_SIZE
	.align		4
.L_10:
        /*0030*/ 	.byte	0x04, 0x11
        /*0032*/ 	.short	(.L_12 - .L_11)
	.align		4
.L_11:
        /*0034*/ 	.word	index@(matmul_kernel)
        /*0038*/ 	.word	0x000001d0


	//----- nvinfo : EIATTR_MIN_STACK_SIZE
	.align		4
.L_12:
        /*003c*/ 	.byte	0x04, 0x12
        /*003e*/ 	.short	(.L_14 - .L_13)
	.align		4
.L_13:
        /*0040*/ 	.word	index@(matmul_kernel)
        /*0044*/ 	.word	0x000001d0
.L_14:


//--------------------- .nv.info.matmul_kernel    --------------------------
	.section	.nv.info.matmul_kernel,"",@"SHT_CUDA_INFO"
	.sectionflags	@""
	.align	4


	//----- nvinfo : EIATTR_CUDA_API_VERSION
	.align		4
        /*0000*/ 	.byte	0x04, 0x37
        /*0002*/ 	.short	(.L_16 - .L_15)
.L_15:
        /*0004*/ 	.word	0x00000081


	//----- nvinfo : EIATTR_KPARAM_INFO
	.align		4
.L_16:
        /*0008*/ 	.byte	0x04, 0x17
        /*000a*/ 	.short	(.L_18 - .L_17)
.L_17:
        /*000c*/ 	.word	0x00000000
        /*0010*/ 	.short	0x000d
        /*0012*/ 	.short	0x0048
        /*0014*/ 	.byte	0x00, 0xf4, 0x21, 0x00


	//----- nvinfo : EIATTR_KPARAM_INFO
	.align		4
.L_18:
        /*0018*/ 	.byte	0x04, 0x17
        /*001a*/ 	.short	(.L_20 - .L_19)
.L_19:
        /*001c*/ 	.word	0x00000000
        /*0020*/ 	.short	0x000c
        /*0022*/ 	.short	0x0040
        /*0024*/ 	.byte	0x00, 0xf4, 0x21, 0x00


	//----- nvinfo : EIATTR_KPARAM_INFO
	.align		4
.L_20:
        /*0028*/ 	.byte	0x04, 0x17
        /*002a*/ 	.short	(.L_22 - .L_21)
.L_21:
        /*002c*/ 	.word	0x00000000
        /*0030*/ 	.short	0x000b
        /*0032*/ 	.short	0x0038
        /*0034*/ 	.byte	0x00, 0xf0, 0x11, 0x00


	//----- nvinfo : EIATTR_KPARAM_INFO
	.align		4
.L_22:
        /*0038*/ 	.byte	0x04, 0x17
        /*003a*/ 	.short	(.L_24 - .L_23)
.L_23:
        /*003c*/ 	.word	0x00000000
        /*0040*/ 	.short	0x000a
        /*0042*/ 	.short	0x0034
        /*0044*/ 	.byte	0x00, 0xf0, 0x11, 0x00


	//----- nvinfo : EIATTR_KPARAM_INFO
	.align		4
.L_24:
        /*0048*/ 	.byte	0x04, 0x17
        /*004a*/ 	.short	(.L_26 - .L_25)
.L_25:
        /*004c*/ 	.word	0x00000000
        /*0050*/ 	.short	0x0009
        /*0052*/ 	.short	0x0030
        /*0054*/ 	.byte	0x00, 0xf0, 0x11, 0x00


	//----- nvinfo : EIATTR_KPARAM_INFO
	.align		4
.L_26:
        /*0058*/ 	.byte	0x04, 0x17
        /*005a*/ 	.short	(.L_28 - .L_27)
.L_27:
        /*005c*/ 	.word	0x00000000
        /*0060*/ 	.short	0x0008
        /*0062*/ 	.short	0x002c
        /*0064*/ 	.byte	0x00, 0xf0, 0x11, 0x00


	//----- nvinfo : EIATTR_KPARAM_INFO
	.align		4
.L_28:
        /*0068*/ 	.byte	0x04, 0x17
        /*006a*/ 	.short	(.L_30 - .L_29)
.L_29:
        /*006c*/ 	.word	0x00000000
        /*0070*/ 	.short	0x0007
        /*0072*/ 	.short	0x0028
        /*0074*/ 	.byte	0x00, 0xf0, 0x11, 0x00


	//----- nvinfo : EIATTR_KPARAM_INFO
	.align		4
.L_30:
        /*0078*/ 	.byte	0x04, 0x17
        /*007a*/ 	.short	(.L_32 - .L_31)
.L_31:
        /*007c*/ 	.word	0x00000000
        /*0080*/ 	.short	0x0006
        /*0082*/ 	.short	0x0024
        /*0084*/ 	.byte	0x00, 0xf0, 0x11, 0x00


	//----- nvinfo : EIATTR_KPARAM_INFO
	.align		4
.L_32:
        /*0088*/ 	.byte	0x04, 0x17
        /*008a*/ 	.short	(.L_34 - .L_33)
.L_33:
        /*008c*/ 	.word	0x00000000
        /*0090*/ 	.short	0x0005
        /*0092*/ 	.short	0x0020
        /*0094*/ 	.byte	0x00, 0xf0, 0x11, 0x00


	//----- nvinfo : EIATTR_KPARAM_INFO
	.align		4
.L_34:
        /*0098*/ 	.byte	0x04, 0x17
        /*009a*/ 	.short	(.L_36 - .L_35)
.L_35:
        /*009c*/ 	.word	0x00000000
        /*00a0*/ 	.short	0x0004
        /*00a2*/ 	.short	0x001c
        /*00a4*/ 	.byte	0x00, 0xf0, 0x11, 0x00


	//----- nvinfo : EIATTR_KPARAM_INFO
	.align		4
.L_36:
        /*00a8*/ 	.byte	0x04, 0x17
        /*00aa*/ 	.short	(.L_38 - .L_37)
.L_37:
        /*00ac*/ 	.word	0x00000000
        /*00b0*/ 	.short	0x0003
        /*00b2*/ 	.short	0x0018
        /*00b4*/ 	.byte	0x00, 0xf0, 0x11, 0x00


	//----- nvinfo : EIATTR_KPARAM_INFO
	.align		4
.L_38:
        /*00b8*/ 	.byte	0x04, 0x17
        /*00ba*/ 	.short	(.L_40 - .L_39)
.L_39:
        /*00bc*/ 	.word	0x00000000
        /*00c0*/ 	.short	0x0002
        /*00c2*/ 	.short	0x0010
        /*00c4*/ 	.byte	0x00, 0xf4, 0x21, 0x00


	//----- nvinfo : EIATTR_KPARAM_INFO
	.align		4
.L_40:
        /*00c8*/ 	.byte	0x04, 0x17
        /*00ca*/ 	.short	(.L_42 - .L_41)
.L_41:
        /*00cc*/ 	.word	0x00000000
        /*00d0*/ 	.short	0x0001
        /*00d2*/ 	.short	0x0008
        /*00d4*/ 	.byte	0x00, 0xf4, 0x21, 0x00


	//----- nvinfo : EIATTR_KPARAM_INFO
	.align		4
.L_42:
        /*00d8*/ 	.byte	0x04, 0x17
        /*00da*/ 	.short	(.L_44 - .L_43)
.L_43:
        /*00dc*/ 	.word	0x00000000
        /*00e0*/ 	.short	0x0000
        /*00e2*/ 	.short	0x0000
        /*00e4*/ 	.byte	0x00, 0xf4, 0x21, 0x00


	//----- nvinfo : EIATTR_AT_ENTRY_FRAGMENTS
	.align		4
.L_44:
        /*00e8*/ 	.byte	0x04, 0x4f
        /*00ea*/ 	.short	(.L_46 - .L_45)


	//   ....[0]....
.L_45:
        /*00ec*/ 	.word	0x00000004


	//----- nvinfo : EIATTR_RESERVED_SMEM_USED
	.align		4
.L_46:
        /*00f0*/ 	.byte	0x01, 0x41
	.zero		2


	//----- nvinfo : EIATTR_SPARSE_MMA_MASK
	.align		4
        /*00f4*/ 	.byte	0x03, 0x50
        /*00f6*/ 	.short	0x0000


	//----- nvinfo : EIATTR_TCGEN05_1CTA_USED
	.align		4
        /*00f8*/ 	.byte	0x01, 0x51
	.zero		2


	//----- nvinfo : EIATTR_MAXREG_COUNT
	.align		4
        /*00fc*/ 	.byte	0x03, 0x1b
        /*00fe*/ 	.short	0x00ff


	//----- nvinfo : EIATTR_NUM_BARRIERS
	.align		4
        /*0100*/ 	.byte	0x02, 0x4c
        /*0102*/ 	.byte	0x01
	.zero		1


	//----- nvinfo : EIATTR_ANNOTATIONS
	.align		4
        /*0104*/ 	.byte	0x04, 0x55
        /*0106*/ 	.short	(.L_48 - .L_47)


	//   ....[0]....
.L_47:
        /*0108*/ 	.word	0x00000001
        /*010c*/ 	.byte	0xd0, 0xa7, 0x00, 0x00, 0x01, 0x00, 0x00, 0x00, 0xd0, 0xa8, 0x00, 0x00, 0x01, 0x00, 0x00, 0x00
        /* <DEDUP_REMOVED lines=64> */
        /*051c*/ 	.byte	0x10, 0xce, 0x00, 0x00, 0x01, 0x00, 0x00, 0x00, 0x00, 0xcf, 0x00, 0x00


	//----- nvinfo : EIATTR_INT_WARP_WIDE_INSTR_OFFSETS
	.align		4
.L_48:
        /*0528*/ 	.byte	0x04, 0x31
        /*052a*/ 	.short	(.L_50 - .L_49)


	//   ....[0]....
.L_49:
        /*052c*/ 	.word	0x00003dc0


	//   ....[1]....
        /*0530*/ 	.word	0x00003df0


	//   ....[2]....
        /*0534*/ 	.word	0x00006000


	//   ....[3]....
        /*0538*/ 	.word	0x00013a50


	//   ....[4]....
        /*053c*/ 	.word	0x00013aa0


	//----- nvinfo : EIATTR_COOP_GROUP_MASK_REGIDS
	.align		4
.L_50:
        /*0540*/ 	.byte	0x04, 0x29
        /*0542*/ 	.short	(.L_52 - .L_51)


	//   ....[0]....
.L_51:
        /*0544*/ 	.word	0xffffffff


	//   ....[1]....
        /*0548*/ 	.word	0xffffffff


	//   ....[2]....
        /*054c*/ 	.word	0xffffffff


	//   ....[3]....
        /*0550*/ 	.word	0xffffffff


	//----- nvinfo : EIATTR_COOP_GROUP_INSTR_OFFSETS
	.align		4
.L_52:
        /*0554*/ 	.byte	0x04, 0x28
        /*0556*/ 	.short	(.L_54 - .L_53)


	//   ....[0]....
.L_53:
        /*0558*/ 	.word	0x00000080


	//   ....[1]....
        /*055c*/ 	.word	0x00000340


	//   ....[2]....
        /*0560*/ 	.word	0x000138e0


	//   ....[3]....
        /*0564*/ 	.word	0x00013b50


	//----- nvinfo : EIATTR_VRC_CTA_INIT_COUNT
	.align		4
.L_54:
        /*0568*/ 	.byte	0x02, 0x4a
        /*056a*/ 	.byte	0x80
	.zero		1


	//----- nvinfo : EIATTR_MBARRIER_INSTR_OFFSETS
	.align		4
        /*056c*/ 	.byte	0x04, 0x39
        /*056e*/ 	.short	(.L_56 - .L_55)


	//   ....[0]....
.L_55:
        /*0570*/ 	.word	0x00003f60
        /*0574*/ 	.word	0x000000ff
        /*0578*/ 	.word	0x00000000
        /*057c*/ 	.short	0x0100
        /*057e*/ 	.byte	0x0d
	.zero		1


	//   ....[1]....
        /*0580*/ 	.word	0x000060a0
        /*0584*/ 	.word	0x000000ff
        /*0588*/ 	.word	0x00006008
        /*058c*/ 	.short	0x0100
        /*058e*/ 	.byte	0x10
	.zero		1


	//   ....[2]....
        /*0590*/ 	.word	0x00007860
        /*0594*/ 	.word	0x000000ff
        /*0598*/ 	.word	0x00000000
        /*059c*/ 	.short	0x010a
        /*059e*/ 	.byte	0x0d
	.zero		1


	//   ....[3]....
        /*05a0*/ 	.word	0x0000a6b0
        /*05a4*/ 	.word	0x000000ff
        /*05a8*/ 	.word	0x00000000
        /*05ac*/ 	.short	0x010a
        /*05ae*/ 	.byte	0x0d
	.zero		1


	//   ....[4]....
        /*05b0*/ 	.word	0x0000a840
        /*05b4*/ 	.word	0x000000ff
        /*05b8*/ 	.word	0x00006000
        /*05bc*/ 	.short	0x0108
        /*05be*/ 	.byte	0x10
	.zero		1


	//   ....[5]....
        /*05c0*/ 	.word	0x0000a890
        /*05c4*/ 	.word	0x000000ff
        /*05c8*/ 	.word	0x00006008
        /*05cc*/ 	.short	0x0108
        /*05ce*/ 	.byte	0x10
	.zero		1


	//   ....[6]....
        /*05d0*/ 	.word	0x00013b70
        /*05d4*/ 	.word	0x000000ff
        /*05d8*/ 	.word	0x00000000
        /*05dc*/ 	.short	0x010a
        /*05de*/ 	.byte	0x0d
	.zero		1


	//   ....[7]....
        /*05e0*/ 	.word	0x00013ba0
        /*05e4*/ 	.word	0x000000ff
        /*05e8*/ 	.word	0x00000000
        /*05ec*/ 	.short	0x010a
        /*05ee*/ 	.byte	0x0d
	.zero		1


	//----- nvinfo : EIATTR_NUM_MBARRIERS
	.align		4
.L_56:
        /*05f0*/ 	.byte	0x03, 0x38
        /*05f2*/ 	.short	0x0002


	//----- nvinfo : EIATTR_EXIT_INSTR_OFFSETS
	.align		4
        /*05f4*/ 	.byte	0x04, 0x1c
        /*05f6*/ 	.short	(.L_58 - .L_57)


	//   ....[0]....
.L_57:
        /*05f8*/ 	.word	0x00013b60


	//----- nvinfo : EIATTR_REQNTID
	.align		4
.L_58:
        /*05fc*/ 	.byte	0x04, 0x10
        /*05fe*/ 	.short	(.L_60 - .L_59)
.L_59:
        /*0600*/ 	.word	0x00000080
        /*0604*/ 	.word	0x00000001
        /*0608*/ 	.word	0x00000001


	//----- nvinfo : EIATTR_CRS_STACK_SIZE
	.align		4
.L_60:
        /*060c*/ 	.byte	0x04, 0x1e
        /*060e*/ 	.short	(.L_62 - .L_61)
.L_61:
        /*0610*/ 	.word	0x00000000


	//----- nvinfo : EIATTR_CBANK_PARAM_SIZE
	.align		4
.L_62:
        /*0614*/ 	.byte	0x03, 0x19
        /*0616*/ 	.short	0x0050


	//----- nvinfo : EIATTR_PARAM_CBANK
	.align		4
        /*0618*/ 	.byte	0x04, 0x0a
        /*061a*/ 	.short	(.L_64 - .L_63)
	.align		4
.L_63:
        /*061c*/ 	.word	index@(.nv.constant0.matmul_kernel)
        /*0620*/ 	.short	0x0380
        /*0622*/ 	.short	0x0050


	//----- nvinfo : EIATTR_SW_WAR
	.align		4
.L_64:
        /*0624*/ 	.byte	0x04, 0x36
        /*0626*/ 	.short	(.L_66 - .L_65)
.L_65:
        /*0628*/ 	.word	0x00000008
.L_66:


//--------------------- .nv.compat                --------------------------
	.section	.nv.compat,"",@"SHT_CUDA_COMPAT_INFO"
	.align	4
        /*0000*/ 	.byte	0x02, 0x02, 0x02, 0x00, 0x02, 0x05, 0x05, 0x00, 0x02, 0x03, 0x00, 0x00, 0x02, 0x06, 0x01, 0x00


//--------------------- .nv.callgraph             --------------------------
	.section	.nv.callgraph,"",@"SHT_CUDA_CALLGRAPH"
	.align	4
	.sectionentsize	8
	.align		4
        /*0000*/ 	.word	0x00000000
	.align		4
        /*0004*/ 	.word	0xffffffff
	.align		4
        /*0008*/ 	.word	0x00000000
	.align		4
        /*000c*/ 	.word	0xfffffffe
	.align		4
        /*0010*/ 	.word	0x00000000
	.align		4
        /*0014*/ 	.word	0xfffffffd
	.align		4
        /*0018*/ 	.word	0x00000000
	.align		4
        /*001c*/ 	.word	0xfffffffc


//--------------------- .text.matmul_kernel       --------------------------
	.section	.text.matmul_kernel,"ax",@progbits
	.align	128
        .global         matmul_kernel
        .type           matmul_kernel,@function
        .size           matmul_kernel,(.L_x_20 - matmul_kernel)
        .other          matmul_kernel,@"STO_CUDA_ENTRY STV_DEFAULT"
matmul_kernel:
.text.matmul_kernel:
[----:B------:R-:W0:Y:S01]  /*0000*/  LDC R1, c[0x0][0x37c] ;  /* 0x0000df00ff017b82 */ /* 0x000e220000000800 */
[----:B------:R-:W1:Y:S01]  /*0010*/  S2R R57, SR_TID.X ;  /* 0x0000000000397919 */ /* 0x000e620000002100 */
[----:B0-----:R-:W-:Y:S01]  /*0020*/  VIADD R1, R1, 0xfffffe30 ;  /* 0xfffffe3001017836 */ /* 0x001fe20000000000 */
[----:B------:R-:W0:Y:S01]  /*0030*/  LDCU.64 UR18, c[0x0][0x358] ;  /* 0x00006b00ff1277ac */ /* 0x000e220008000a00 */
[----:B-1----:R-:W-:-:S13]  /*0040*/  ISETP.GE.U32.AND P0, PT, R57, 0x20, PT ;  /* 0x000000203900780c */ /* 0x002fda0003f06070 */
[----:B------:R-:W-:Y:S02]  /*0050*/  VOTEU.ANY UP0, P0 ;  /* 0x0000000000ff7886 */ /* 0x000fe40000000100 */
[----:B------:R-:W-:Y:S05]  /*0060*/  BRA.U UP0, `(.L_x_0) ;  /* 0x0000000100b87547 */ /* 0x000fea000b800000 */
[----:B------:R-:W1:Y:S01]  /*0070*/  S2UR UR6, SR_CgaCtaId ;  /* 0x00000000000679c3 */ /* 0x000e620000008800 */
[----:B------:R-:W-:Y:S01]  /*0080*/  NOP ;  /* 0x0000000000007918 */ /* 0x000fe20000000000 */
[----:B------:R-:W-:Y:S02]  /*0090*/  UMOV UR4, 0x40 ;  /* 0x0000004000047882 */ /* 0x000fe40000000000 */
[----:B-1----:R-:W-:-:S09]  /*00a0*/  ULEA UR4, UR6, UR4, 0x18 ;  /* 0x0000000406047291 */ /* 0x002fd2000f8ec0ff */
[----:B------:R-:W1:Y:S01]  /*00b0*/  LDS.U8 R0, [UR4] ;  /* 0x00000004ff007984 */ /* 0x000e620008000000 */
[----:B------:R-:W-:Y:S02]  /*00c0*/  UMOV UR4, 0x400 ;  /* 0x0000040000047882 */ /* 0x000fe40000000000 */
[----:B------:R-:W-:Y:S01]  /*00d0*/  ULEA UR4, UR6, UR4, 0x18 ;  /* 0x0000000406047291 */ /* 0x000fe2000f8ec0ff */
[----:B-1----:R-:W-:-:S13]  /*00e0*/  ISETP.NE.AND P0, PT, R0, RZ, PT ;  /* 0x000000ff0000720c */ /* 0x002fda0003f05270 */
[----:B------:R-:W-:Y:S05]  /*00f0*/  @P0 BRA `(.L_x_1) ;  /* 0x00000000007c0947 */ /* 0x000fea0003800000 */
[----:B------:R-:W-:-:S13]  /*0100*/  ELECT P0, URZ, PT ;  /* 0x0000000000ff782f */ /* 0x000fda0003800000 */
[----:B------:R-:W-:Y:S05]  /*0110*/  @!P0 BRA `(.L_x_2) ;  /* 0x0000000000848947 */ /* 0x000fea0003800000 */
[----:B------:R-:W-:Y:S01]  /*0120*/  UMOV UR5, 0x8 ;  /* 0x0000000800057882 */ /* 0x000fe20000000000 */
[----:B------:R-:W-:Y:S02]  /*0130*/  IMAD.MOV.U32 R4, RZ, RZ, 0x1 ;  /* 0x00000001ff047424 */ /* 0x000fe400078e00ff */
[----:B------:R-:W-:Y:S02]  /*0140*/  IMAD.MOV.U32 R5, RZ, RZ, 0xff ;  /* 0x000000ffff057424 */ /* 0x000fe400078e00ff */
[----:B------:R-:W-:Y:S04]  /*0150*/  DEPBAR.LE SB1, 0x36 ;  /* 0x00009d800000791a */ /* 0x000fe80000000000 */
[----:B------:R-:W1:Y:S02]  /*0160*/  UTCATOMSWS.FIND_AND_SET.ALIGN UP1, UR5, UR5 ;  /* 0x00000005000575e3 */ /* 0x000e640008020800 */
[----:B-1----:R-:W-:-:S04]  /*0170*/  PLOP3.LUT P0, PT, PT, PT, UP1, 0x80, 0x8 ;  /* 0x000000000008781c */ /* 0x002fc80003f0f018 */
[----:B------:R-:W-:-:S04]  /*0180*/  SEL R0, RZ, 0xffffffff, !P0 ;  /* 0xffffffffff007807 */ /* 0x000fc80004000000 */
[----:B------:R-:W-:Y:S01]  /*0190*/  ISETP.NE.AND P0, PT, R0, RZ, PT ;  /* 0x000000ff0000720c */ /* 0x000fe20003f05270 */
[----:B------:R-:W-:-:S12]  /*01a0*/  IMAD.U32 R0, RZ, RZ, UR5 ;  /* 0x00000005ff007e24 */ /* 0x000fd8000f8e00ff */
[----:B------:R-:W-:Y:S05]  /*01b0*/  @P0 BRA `(.L_x_3) ;  /* 0x0000000000240947 */ /* 0x000fea0003800000 */
.L_x_4:
[----:B------:R-:W-:Y:S05]  /*01c0*/  NANOSLEEP 0x64 ;  /* 0x000000640000795d */ /* 0x000fea0003800000 */
[----:B------:R-:W-:-:S05]  /*01d0*/  UMOV UR5, 0x8 ;  /* 0x0000000800057882 */ /* 0x000fca0000000000 */
[----:B------:R-:W-:Y:S04]  /*01e0*/  DEPBAR.LE SB1, 0x36 ;  /* 0x00009d800000791a */ /* 0x000fe80000000000 */
[----:B------:R-:W1:Y:S02]  /*01f0*/  UTCATOMSWS.FIND_AND_SET.ALIGN UP1, UR5, UR5 ;  /* 0x00000005000575e3 */ /* 0x000e640008020800 */
[----:B-1----:R-:W-:-:S04]  /*0200*/  PLOP3.LUT P0, PT, PT, PT, UP1, 0x80, 0x8 ;  /* 0x000000000008781c */ /* 0x002fc80003f0f018 */
[----:B------:R-:W-:-:S04]  /*0210*/  SEL R0, RZ, 0xffffffff, !P0 ;  /* 0xffffffffff007807 */ /* 0x000fc80004000000 */
[----:B------:R-:W-:Y:S01]  /*0220*/  ISETP.NE.AND P0, PT, R0, RZ, PT ;  /* 0x000000ff0000720c */ /* 0x000fe20003f05270 */
[----:B------:R-:W-:-:S12]  /*0230*/  IMAD.U32 R0, RZ, RZ, UR5 ;  /* 0x00000005ff007e24 */ /* 0x000fd8000f8e00ff */
[----:B------:R-:W-:Y:S05]  /*0240*/  @!P0 BRA `(.L_x_4) ;  /* 0xfffffffc00dc8947 */ /* 0x000fea000383ffff */
.L_x_3:
[C---:B------:R-:W-:Y:S01]  /*0250*/  VIADD R3, R0.reuse, 0x10 ;  /* 0x0000001000037836 */ /* 0x040fe20000000000 */
[----:B------:R-:W-:Y:S01]  /*0260*/  UMOV UR5, 0x50 ;  /* 0x0000005000057882 */ /* 0x000fe20000000000 */
[----:B------:R-:W-:Y:S01]  /*0270*/  SHF.L.U32 R2, R5, R0, RZ ;  /* 0x0000000005027219 */ /* 0x000fe200000006ff */
[----:B------:R-:W-:Y:S01]  /*0280*/  ULEA UR5, UR6, UR5, 0x18 ;  /* 0x0000000506057291 */ /* 0x000fe2000f8ec0ff */
[----:B------:R-:W-:Y:S01]  /*0290*/  IMAD.SHL.U32 R0, R0, 0x20, RZ ;  /* 0x0000002000007824 */ /* 0x000fe200078e00ff */
[----:B------:R-:W-:-:S04]  /*02a0*/  SHF.L.U32 R3, R4, R3, RZ ;  /* 0x0000000304037219 */ /* 0x000fc800000006ff */
[----:B------:R-:W-:-:S05]  /*02b0*/  LOP3.LUT R2, R3, R2, RZ, 0xfc, !PT ;  /* 0x0000000203027212 */ /* 0x000fca00078efcff */
[----:B------:R1:W-:Y:S04]  /*02c0*/  ATOMS.OR RZ, [UR5], R2 ;  /* 0x00000002ffff798c */ /* 0x0003e8000b000005 */
[----:B------:R1:W-:Y:S01]  /*02d0*/  STS [UR4], R0 ;  /* 0x00000000ff007988 */ /* 0x0003e20008000804 */
[----:B------:R-:W-:Y:S05]  /*02e0*/  BRA `(.L_x_2) ;  /* 0x0000000000107947 */ /* 0x000fea0003800000 */
.L_x_1:
[----:B------:R-:W-:Y:S01]  /*02f0*/  IMAD.MOV.U32 R0, RZ, RZ, -0x1 ;  /* 0xffffffffff007424 */ /* 0x000fe200078e00ff */
[----:B------:R-:W-:-:S04]  /*0300*/  MOV R2, 0x330 ;  /* 0x0000033000027802 */ /* 0x000fc80000000f00 */
[----:B------:R1:W-:Y:S03]  /*0310*/  STS [UR4], R0 ;  /* 0x00000000ff007988 */ /* 0x0003e60008000804 */
[----:B01----:R-:W-:Y:S05]  /*0320*/  CALL.REL.NOINC `($__internal_1_$__cuda_sm10x_tcgen05_guardrail_trap_phase_invalid_during_alloc) ;  /* 0x0000013800347944 */ /* 0x003fea0003c00000 */
.L_x_2:
[----:B------:R-:W-:Y:S05]  /*0330*/  WARPSYNC.ALL ;  /* 0x0000000000007948 */ /* 0x000fea0003800000 */
[----:B------:R-:W-:Y:S01]  /*0340*/  NOP ;  /* 0x0000000000007918 */ /* 0x000fe20000000000 */
.L_x_0:
[----:B------:R-:W2:Y:S01]  /*0350*/  LDC.64 R8, c[0x0][0x398] ;  /* 0x0000e600ff087b82 */ /* 0x000ea20000000a00 */
[----:B------:R-:W3:Y:S01]  /*0360*/  S2R R5, SR_CTAID.X ;  /* 0x0000000000057919 */ /* 0x000ee20000002500 */
[----:B------:R-:W-:Y:S01]  /*0370*/  LOP3.LUT R206, R57, 0x7f, RZ, 0xc0, !PT ;  /* 0x0000007f39ce7812 */ /* 0x000fe200078ec0ff */
[----:B------:R-:W-:Y:S01]  /*0380*/  UMOV UR4, 0x400 ;  /* 0x0000040000047882 */ /* 0x000fe20000000000 */
[----:B------:R-:W-:Y:S01]  /*0390*/  SHF.R.U32.HI R16, RZ, 0x5, R57 ;  /* 0x00000005ff107819 */ /* 0x000fe20000011639 */
[----:B------:R-:W4:Y:S03]  /*03a0*/  LDCU UR7, c[0x0][0x3a4] ;  /* 0x00007480ff0777ac */ /* 0x000f260008000800 */
[----:B------:R-:W-:Y:S01]  /*03b0*/  R2UR UR6, R16 ;  /* 0x00000000100672ca */ /* 0x000fe200000e0000 */
[----:B------:R-:W5:Y:S01]  /*03c0*/  S2UR UR5, SR_CgaCtaId ;  /* 0x00000000000579c3 */ /* 0x000f620000008800 */
[----:B------:R-:W1:Y:S07]  /*03d0*/  LDCU.128 UR20, c[0x0][0x380] ;  /* 0x00007000ff1477ac */ /* 0x000e6e0008000c00 */
[----:B------:R-:W0:Y:S01]  /*03e0*/  LDC.64 R118, c[0x0][0x3a8] ;  /* 0x0000ea00ff767b82 */ /* 0x000e220000000a00 */
[----:B-12---:R-:W-:-:S05]  /*03f0*/  VIADD R0, R9, 0xff ;  /* 0x000000ff09007836 */ /* 0x006fca0000000000 */
[----:B------:R-:W-:-:S04]  /*0400*/  SHF.R.S32.HI R3, RZ, 0x1f, R0 ;  /* 0x0000001fff037819 */ /* 0x000fc80000011400 */
[----:B------:R-:W-:Y:S01]  /*0410*/  LEA.HI R3, R3, R0, RZ, 0x8 ;  /* 0x0000000003037211 */ /* 0x000fe200078f40ff */
[----:B-----5:R-:W-:Y:S01]  /*0420*/  ULEA UR16, UR5, UR4, 0x18 ;  /* 0x0000000405107291 */ /* 0x020fe2000f8ec0ff */
[----:B---3--:R-:W-:Y:S01]  /*0430*/  IABS R10, R5 ;  /* 0x00000005000a7213 */ /* 0x008fe20000000000 */
[----:B------:R-:W-:Y:S01]  /*0440*/  USHF.L.U32 UR4, UR6, 0x15, URZ ;  /* 0x0000001506047899 */ /* 0x000fe200080006ff */
[----:B------:R-:W-:Y:S01]  /*0450*/  SHF.R.S32.HI R3, RZ, 0x8, R3 ;  /* 0x00000008ff037819 */ /* 0x000fe20000011403 */
[----:B------:R-:W-:Y:S02]  /*0460*/  UIADD3 UR10, UPT, UPT, UR16, 0x6000, URZ ;  /* 0x00006000100a7890 */ /* 0x000fe4000fffe0ff */
[----:B------:R-:W-:Y:S02]  /*0470*/  ULOP3.LUT UR4, UR4, 0x600000, URZ, 0xc0, !UPT ;  /* 0x0060000004047892 */ /* 0x000fe4000f8ec0ff */
[----:B------:R-:W-:-:S05]  /*0480*/  IMAD.SHL.U32 R4, R3, 0x4, RZ ;  /* 0x0000000403047824 */ /* 0x000fca00078e00ff */
[-C--:B------:R-:W-:Y:S02]  /*0490*/  IABS R7, R4.reuse ;  /* 0x0000000400077213 */ /* 0x080fe40000000000 */
[----:B------:R-:W-:Y:S02]  /*04a0*/  IABS R12, R4 ;  /* 0x00000004000c7213 */ /* 0x000fe40000000000 */
[----:B------:R-:W1:Y:S08]  /*04b0*/  I2F.RP R0, R7 ;  /* 0x0000000700007306 */ /* 0x000e700000209400 */
[----:B-1----:R-:W1:Y:S02]  /*04c0*/  MUFU.RCP R0, R0 ;  /* 0x0000000000007308 */ /* 0x002e640000001000 */
[----:B-1----:R-:W-:-:S02]  /*04d0*/  VIADD R2, R0, 0xffffffe ;  /* 0x0ffffffe00027836 */ /* 0x002fc40000000000 */
[----:B------:R-:W-:-:S04]  /*04e0*/  IMAD.MOV R0, RZ, RZ, -R12 ;  /* 0x000000ffff007224 */ /* 0x000fc800078e0a0c */
[----:B------:R1:W2:Y:S02]  /*04f0*/  F2I.FTZ.U32.TRUNC.NTZ R3, R2 ;  /* 0x0000000200037305 */ /* 0x0002a4000021f000 */
[----:B-1----:R-:W-:Y:S02]  /*0500*/  IMAD.MOV.U32 R2, RZ, RZ, RZ ;  /* 0x000000ffff027224 */ /* 0x002fe400078e00ff */
[----:B--2---:R-:W-:-:S04]  /*0510*/  IMAD.MOV R6, RZ, RZ, -R3 ;  /* 0x000000ffff067224 */ /* 0x004fc800078e0a03 */
[----:B------:R-:W-:Y:S02]  /*0520*/  IMAD R11, R6, R7, RZ ;  /* 0x00000007060b7224 */ /* 0x000fe400078e02ff */
[----:B------:R-:W-:Y:S02]  /*0530*/  IMAD.MOV.U32 R6, RZ, RZ, R10 ;  /* 0x000000ffff067224 */ /* 0x000fe400078e000a */
[----:B------:R-:W-:-:S06]  /*0540*/  IMAD.HI.U32 R3, R3, R11, R2 ;  /* 0x0000000b03037227 */ /* 0x000fcc00078e0002 */
[----:B------:R-:W-:-:S04]  /*0550*/  IMAD.HI.U32 R3, R3, R6, RZ ;  /* 0x0000000603037227 */ /* 0x000fc800078e00ff */
[----:B------:R-:W-:Y:S01]  /*0560*/  IMAD R0, R3, R0, R6 ;  /* 0x0000000003007224 */ /* 0x000fe200078e0206 */
[----:B------:R-:W-:Y:S04]  /*0570*/  BAR.SYNC.DEFER_BLOCKING 0x0 ;  /* 0x0000000000007b1d */ /* 0x000fe80000010000 */
[----:B------:R-:W-:-:S13]  /*0580*/  ISETP.GT.U32.AND P1, PT, R7, R0, PT ;  /* 0x000000000700720c */ /* 0x000fda0003f24070 */
[----:B------:R-:W-:Y:S02]  /*0590*/  @!P1 IMAD.IADD R0, R0, 0x1, -R7 ;  /* 0x0000000100009824 */ /* 0x000fe400078e0a07 */
[----:B------:R-:W-:Y:S01]  /*05a0*/  @!P1 VIADD R3, R3, 0x1 ;  /* 0x0000000103039836 */ /* 0x000fe20000000000 */
[----:B------:R-:W-:Y:S02]  /*05b0*/  ISETP.NE.AND P1, PT, R4, RZ, PT ;  /* 0x000000ff0400720c */ /* 0x000fe40003f25270 */
[----:B------:R-:W-:Y:S02]  /*05c0*/  ISETP.GE.U32.AND P0, PT, R0, R7, PT ;  /* 0x000000070000720c */ /* 0x000fe40003f06070 */
[----:B------:R-:W-:-:S04]  /*05d0*/  LOP3.LUT R0, R5, R4, RZ, 0x3c, !PT ;  /* 0x0000000405007212 */ /* 0x000fc800078e3cff */
[----:B------:R-:W-:Y:S01]  /*05e0*/  ISETP.GE.AND P2, PT, R0, RZ, PT ;  /* 0x000000ff0000720c */ /* 0x000fe20003f46270 */
[----:B------:R-:W-:-:S06]  /*05f0*/  VIADD R0, R8, 0x7f ;  /* 0x0000007f08007836 */ /* 0x000fcc0000000000 */
[----:B------:R-:W-:-:S04]  /*0600*/  @P0 VIADD R3, R3, 0x1 ;  /* 0x0000000103030836 */ /* 0x000fc80000000000 */
[----:B------:R-:W-:Y:S01]  /*0610*/  IMAD.MOV.U32 R2, RZ, RZ, R3 ;  /* 0x000000ffff027224 */ /* 0x000fe200078e0003 */
[----:B------:R-:W-:-:S03]  /*0620*/  SHF.R.S32.HI R3, RZ, 0x1f, R0 ;  /* 0x0000001fff037819 */ /* 0x000fc60000011400 */
[----:B------:R-:W-:Y:S01]  /*0630*/  @!P2 IMAD.MOV R2, RZ, RZ, -R2 ;  /* 0x000000ffff02a224 */ /* 0x000fe200078e0a02 */
[----:B------:R-:W-:Y:S02]  /*0640*/  @!P1 LOP3.LUT R2, RZ, R4, RZ, 0x33, !PT ;  /* 0x00000004ff029212 */ /* 0x000fe400078e33ff */
[----:B------:R-:W-:-:S03]  /*0650*/  LEA.HI R3, R3, R0, RZ, 0x7 ;  /* 0x0000000003037211 */ /* 0x000fc600078f38ff */
[----:B------:R-:W-:Y:S02]  /*0660*/  IMAD.SHL.U32 R247, R2, 0x4, RZ ;  /* 0x0000000402f77824 */ /* 0x000fe400078e00ff */
[----:B------:R-:W-:-:S03]  /*0670*/  IMAD.MOV R2, RZ, RZ, -R2 ;  /* 0x000000ffff027224 */ /* 0x000fc600078e0a02 */
[----:B------:R-:W-:Y:S01]  /*0680*/  LEA.HI.SX32 R3, R3, -R247, 0x19 ;  /* 0x800000f703037211 */ /* 0x000fe200078fcaff */
[----:B------:R-:W-:-:S03]  /*0690*/  IMAD R6, R4, R2, R5 ;  /* 0x0000000204067224 */ /* 0x000fc600078e0205 */
[----:B------:R-:W-:Y:S02]  /*06a0*/  VIMNMX R13, PT, PT, R3, 0x4, PT ;  /* 0x00000004030d7848 */ /* 0x000fe40003fe0100 */
[----:B------:R-:W-:Y:S02]  /*06b0*/  IABS R11, R6 ;  /* 0x00000006000b7213 */ /* 0x000fe40000000000 */
[-C--:B------:R-:W-:Y:S02]  /*06c0*/  IABS R7, R13.reuse ;  /* 0x0000000d00077213 */ /* 0x080fe40000000000 */
[----:B------:R-:W-:Y:S02]  /*06d0*/  IABS R4, R13 ;  /* 0x0000000d00047213 */ /* 0x000fe40000000000 */
[----:B------:R-:W1:Y:S08]  /*06e0*/  I2F.RP R0, R7 ;  /* 0x0000000700007306 */ /* 0x000e700000209400 */
[----:B-1----:R-:W1:Y:S02]  /*06f0*/  MUFU.RCP R0, R0 ;  /* 0x0000000000007308 */ /* 0x002e640000001000 */
[----:B-1----:R-:W-:-:S06]  /*0700*/  VIADD R3, R0, 0xffffffe ;  /* 0x0ffffffe00037836 */ /* 0x002fcc0000000000 */
[----:B------:R-:W1:Y:S02]  /*0710*/  F2I.FTZ.U32.TRUNC.NTZ R3, R3 ;  /* 0x0000000300037305 */ /* 0x000e64000021f000 */
[----:B-1----:R-:W-:-:S04]  /*0720*/  IMAD.MOV R10, RZ, RZ, -R3 ;  /* 0x000000ffff0a7224 */ /* 0x002fc800078e0a03 */
[----:B------:R-:W-:Y:S01]  /*0730*/  IMAD.MOV.U32 R2, RZ, RZ, R10 ;  /* 0x000000ffff027224 */ /* 0x000fe200078e000a */
[----:B------:R-:W-:-:S03]  /*0740*/  IABS R10, R8 ;  /* 0x00000008000a7213 */ /* 0x000fc60000000000 */
[----:B------:R-:W-:Y:S02]  /*0750*/  IMAD R5, R2, R7, RZ ;  /* 0x0000000702057224 */ /* 0x000fe400078e02ff */
[----:B------:R-:W-:-:S04]  /*0760*/  IMAD.MOV.U32 R2, RZ, RZ, RZ ;  /* 0x000000ffff027224 */ /* 0x000fc800078e00ff */
[----:B------:R-:W-:Y:S01]  /*0770*/  IMAD.HI.U32 R2, R3, R5, R2 ;  /* 0x0000000503027227 */ /* 0x000fe200078e0002 */
[----:B------:R-:W-:-:S03]  /*0780*/  IABS R5, R9 ;  /* 0x0000000900057213 */ /* 0x000fc60000000000 */
[----:B------:R-:W-:Y:S02]  /*0790*/  IMAD.MOV R3, RZ, RZ, -R4 ;  /* 0x000000ffff037224 */ /* 0x000fe400078e0a04 */
[----:B------:R-:W-:Y:S01]  /*07a0*/  IMAD.HI.U32 R0, R2, R11, RZ ;  /* 0x0000000b02007227 */ /* 0x000fe200078e00ff */
[----:B------:R-:W1:Y:S03]  /*07b0*/  I2F.RP R4, R10 ;  /* 0x0000000a00047306 */ /* 0x000e660000209400 */
[----:B------:R-:W-:Y:S01]  /*07c0*/  IMAD R2, R0, R3, R11 ;  /* 0x0000000300027224 */ /* 0x000fe200078e020b */
[----:B------:R-:W-:-:S04]  /*07d0*/  LOP3.LUT R3, R6, R13, RZ, 0x3c, !PT ;  /* 0x0000000d06037212 */ /* 0x000fc800078e3cff */
[----:B------:R-:W-:Y:S02]  /*07e0*/  ISETP.GT.U32.AND P1, PT, R7, R2, PT ;  /* 0x000000020700720c */ /* 0x000fe40003f24070 */
[----:B------:R-:W-:Y:S01]  /*07f0*/  ISETP.GE.AND P2, PT, R3, RZ, PT ;  /* 0x000000ff0300720c */ /* 0x000fe20003f46270 */
[----:B-1----:R-:W1:Y:S10]  /*0800*/  MUFU.RCP R4, R4 ;  /* 0x0000000400047308 */ /* 0x002e740000001000 */
[----:B------:R-:W-:-:S02]  /*0810*/  @!P1 IMAD.IADD R2, R2, 0x1, -R7 ;  /* 0x0000000102029824 */ /* 0x000fc400078e0a07 */
[----:B------:R-:W-:Y:S01]  /*0820*/  @!P1 VIADD R0, R0, 0x1 ;  /* 0x0000000100009836 */ /* 0x000fe20000000000 */
[----:B------:R-:W-:Y:S02]  /*0830*/  ISETP.NE.AND P1, PT, R13, RZ, PT ;  /* 0x000000ff0d00720c */ /* 0x000fe40003f25270 */
[----:B------:R-:W-:Y:S01]  /*0840*/  ISETP.GE.U32.AND P0, PT, R2, R7, PT ;  /* 0x000000070200720c */ /* 0x000fe20003f06070 */
[----:B------:R-:W-:-:S04]  /*0850*/  IMAD.MOV.U32 R2, RZ, RZ, R5 ;  /* 0x000000ffff027224 */ /* 0x000fc800078e0005 */
[----:B------:R-:W2:Y:S01]  /*0860*/  I2F.RP R3, R2 ;  /* 0x0000000200037306 */ /* 0x000ea20000209400 */
[----:B-1----:R-:W-:Y:S02]  /*0870*/  VIADD R5, R4, 0xffffffe ;  /* 0x0ffffffe04057836 */ /* 0x002fe40000000000 */
[----:B------:R-:W-:-:S05]  /*0880*/  IMAD.MOV.U32 R4, RZ, RZ, RZ ;  /* 0x000000ffff047224 */ /* 0x000fca00078e00ff */
[----:B------:R-:W-:Y:S01]  /*0890*/  @P0 VIADD R0, R0, 0x1 ;  /* 0x0000000100000836 */ /* 0x000fe20000000000 */
[----:B------:R-:W1:Y:S03]  /*08a0*/  F2I.FTZ.U32.TRUNC.NTZ R5, R5 ;  /* 0x0000000500057305 */ /* 0x000e66000021f000 */
[----:B------:R-:W-:-:S04]  /*08b0*/  IMAD.MOV.U32 R11, RZ, RZ, R0 ;  /* 0x000000ffff0b7224 */ /* 0x000fc800078e0000 */
[----:B------:R-:W-:Y:S01]  /*08c0*/  @!P2 IMAD.MOV R11, RZ, RZ, -R11 ;  /* 0x000000ffff0ba224 */ /* 0x000fe200078e0a0b */
[----:B--2---:R-:W2:Y:S01]  /*08d0*/  MUFU.RCP R3, R3 ;  /* 0x0000000300037308 */ /* 0x004ea20000001000 */
[----:B------:R-:W-:-:S05]  /*08e0*/  @!P1 LOP3.LUT R11, RZ, R13, RZ, 0x33, !PT ;  /* 0x0000000dff0b9212 */ /* 0x000fca00078e33ff */
[----:B------:R-:W-:-:S04]  /*08f0*/  IMAD.MOV R0, RZ, RZ, -R11 ;  /* 0x000000ffff007224 */ /* 0x000fc800078e0a0b */
[----:B------:R-:W-:Y:S02]  /*0900*/  IMAD R0, R13, R0, R6 ;  /* 0x000000000d007224 */ /* 0x000fe400078e0206 */
[--C-:B-1----:R-:W-:Y:S02]  /*0910*/  IMAD.MOV R13, RZ, RZ, -R5.reuse ;  /* 0x000000ffff0d7224 */ /* 0x102fe400078e0a05 */
[----:B------:R-:W-:Y:S02]  /*0920*/  IMAD.IADD R247, R247, 0x1, R0 ;  /* 0x00000001f7f77824 */ /* 0x000fe400078e0200 */
[----:B--2---:R-:W-:Y:S02]  /*0930*/  VIADD R6, R3, 0xffffffe ;  /* 0x0ffffffe03067836 */ /* 0x004fe40000000000 */
[----:B------:R-:W-:Y:S02]  /*0940*/  IMAD R247, R247, 0x80, R206 ;  /* 0x00000080f7f77824 */ /* 0x000fe400078e02ce */
[----:B------:R-:W-:Y:S01]  /*0950*/  IMAD R3, R13, R10, RZ ;  /* 0x0000000a0d037224 */ /* 0x000fe200078e02ff */
[----:B------:R-:W1:Y:S02]  /*0960*/  F2I.FTZ.U32.TRUNC.NTZ R7, R6 ;  /* 0x0000000600077305 */ /* 0x000e64000021f000 */
[----:B------:R-:W-:Y:S01]  /*0970*/  IABS R0, R247 ;  /* 0x000000f700007213 */ /* 0x000fe20000000000 */
[----:B------:R-:W-:Y:S01]  /*0980*/  IMAD.HI.U32 R4, R5, R3, R4 ;  /* 0x0000000305047227 */ /* 0x000fe200078e0004 */
[----:B------:R-:W-:-:S03]  /*0990*/  SHF.R.U32.HI R5, RZ, 0x5, R57 ;  /* 0x00000005ff057819 */ /* 0x000fc60000011639 */
[----:B------:R-:W-:Y:S01]  /*09a0*/  IMAD.MOV.U32 R3, RZ, RZ, R0 ;  /* 0x000000ffff037224 */ /* 0x000fe200078e0000 */
[----:B------:R-:W-:Y:S01]  /*09b0*/  SGXT.U32 R5, R5, 0x2 ;  /* 0x000000020505781a */ /* 0x000fe20000000000 */
[----:B------:R-:W-:Y:S02]  /*09c0*/  IMAD.SHL.U32 R0, R11, 0x100, RZ ;  /* 0x000001000b007824 */ /* 0x000fe400078e00ff */
[----:B------:R-:W-:-:S03]  /*09d0*/  IMAD.HI.U32 R4, R4, R3, RZ ;  /* 0x0000000304047227 */ /* 0x000fc600078e00ff */
[----:B------:R-:W-:Y:S01]  /*09e0*/  LOP3.LUT R5, R0, R5, RZ, 0xfc, !PT ;  /* 0x0000000500057212 */ /* 0x000fe200078efcff */
[----:B-1----:R-:W-:Y:S02]  /*09f0*/  IMAD.MOV R11, RZ, RZ, -R7 ;  /* 0x000000ffff0b7224 */ /* 0x002fe400078e0a07 */
[----:B------:R-:W-:Y:S01]  /*0a00*/  IMAD.MOV R4, RZ, RZ, -R4 ;  /* 0x000000ffff047224 */ /* 0x000fe200078e0a04 */
[----:B------:R-:W-:Y:S01]  /*0a10*/  LOP3.LUT R14, R5, 0x4, RZ, 0xfc, !PT ;  /* 0x00000004050e7812 */ /* 0x000fe200078efcff */
[----:B------:R-:W-:Y:S01]  /*0a20*/  IMAD R11, R11, R2, RZ ;  /* 0x000000020b0b7224 */ /* 0x000fe200078e02ff */
[----:B------:R-:W-:Y:S01]  /*0a30*/  LOP3.LUT R15, R5, 0x8, RZ, 0xfc, !PT ;  /* 0x00000008050f7812 */ /* 0x000fe200078efcff */
[----:B------:R-:W-:Y:S01]  /*0a40*/  IMAD.MOV.U32 R6, RZ, RZ, RZ ;  /* 0x000000ffff067224 */ /* 0x000fe200078e00ff */
[----:B------:R-:W-:Y:S01]  /*0a50*/  IABS R12, R14 ;  /* 0x0000000e000c7213 */ /* 0x000fe20000000000 */
[----:B------:R-:W-:Y:S01]  /*0a60*/  IMAD R3, R10, R4, R3 ;  /* 0x000000040a037224 */ /* 0x000fe200078e0203 */
[----:B------:R-:W-:Y:S01]  /*0a70*/  IABS R13, R15 ;  /* 0x0000000f000d7213 */ /* 0x000fe20000000000 */
[----:B------:R-:W-:Y:S01]  /*0a80*/  IMAD.HI.U32 R4, R7, R11, R6 ;  /* 0x0000000b07047227 */ /* 0x000fe200078e0006 */
[----:B------:R-:W-:-:S02]  /*0a90*/  ISETP.GE.AND P4, PT, R14, RZ, PT ;  /* 0x000000ff0e00720c */ /* 0x000fc40003f86270 */
[----:B------:R-:W-:Y:S01]  /*0aa0*/  ISETP.GT.U32.AND P0, PT, R10, R3, PT ;  /* 0x000000030a00720c */ /* 0x000fe20003f04070 */
[----:B------:R-:W-:Y:S01]  /*0ab0*/  IMAD.MOV.U32 R11, RZ, RZ, R12 ;  /* 0x000000ffff0b7224 */ /* 0x000fe200078e000c */
[----:B------:R-:W-:Y:S01]  /*0ac0*/  LOP3.LUT R12, R5, 0xc, RZ, 0xfc, !PT ;  /* 0x0000000c050c7812 */ /* 0x000fe200078efcff */
[C---:B------:R-:W-:Y:S01]  /*0ad0*/  IMAD.HI.U32 R7, R4.reuse, R13, RZ ;  /* 0x0000000d04077227 */ /* 0x040fe200078e00ff */
[----:B------:R-:W-:Y:S02]  /*0ae0*/  ISETP.GE.AND P1, PT, R15, RZ, PT ;  /* 0x000000ff0f00720c */ /* 0x000fe40003f26270 */
[----:B------:R-:W-:Y:S01]  /*0af0*/  IABS R35, R12 ;  /* 0x0000000c00237213 */ /* 0x000fe20000000000 */
[----:B------:R-:W-:Y:S01]  /*0b00*/  IMAD.HI.U32 R6, R4, R11, RZ ;  /* 0x0000000b04067227 */ /* 0x000fe200078e00ff */
[----:B------:R-:W-:Y:S02]  /*0b10*/  ISETP.GE.AND P2, PT, R12, RZ, PT ;  /* 0x000000ff0c00720c */ /* 0x000fe40003f46270 */
[C---:B------:R-:W-:Y:S01]  /*0b20*/  LOP3.LUT R12, R5.reuse, 0x18, RZ, 0xfc, !PT ;  /* 0x00000018050c7812 */ /* 0x040fe200078efcff */
[----:B------:R-:W-:Y:S01]  /*0b30*/  IMAD.MOV R6, RZ, RZ, -R6 ;  /* 0x000000ffff067224 */ /* 0x000fe200078e0a06 */
[C---:B------:R-:W-:Y:S01]  /*0b40*/  LOP3.LUT R14, R5.reuse, 0x20, RZ, 0xfc, !PT ;  /* 0x00000020050e7812 */ /* 0x040fe200078efcff */
[----:B------:R-:W-:Y:S01]  /*0b50*/  IMAD.MOV R7, RZ, RZ, -R7 ;  /* 0x000000ffff077224 */ /* 0x000fe200078e0a07 */
[----:B------:R-:W-:Y:S01]  /*0b60*/  IABS R51, R12 ;  /* 0x0000000c00337213 */ /* 0x000fe20000000000 */
[C---:B------:R-:W-:Y:S01]  /*0b70*/  IMAD R36, R2.reuse, R6, R11 ;  /* 0x0000000602247224 */ /* 0x040fe200078e020b */
[C---:B------:R-:W-:Y:S01]  /*0b80*/  LOP3.LUT R16, R5.reuse, 0x30, RZ, 0xfc, !PT ;  /* 0x0000003005107812 */ /* 0x040fe200078efcff */
[----:B------:R-:W-:Y:S01]  /*0b90*/  IMAD R52, R2, R7, R13 ;  /* 0x0000000702347224 */ /* 0x000fe200078e020d */
[----:B------:R-:W-:Y:S01]  /*0ba0*/  LOP3.LUT R7, R5, 0x10, RZ, 0xfc, !PT ;  /* 0x0000001005077812 */ /* 0x000fe200078efcff */
[----:B------:R-:W-:Y:S01]  /*0bb0*/  IMAD.HI.U32 R6, R4, R35, RZ ;  /* 0x0000002304067227 */ /* 0x000fe200078e00ff */
[----:B------:R-:W-:-:S02]  /*0bc0*/  ISETP.GT.U32.AND P5, PT, R2, R36, PT ;  /* 0x000000240200720c */ /* 0x000fc40003fa4070 */
[C---:B------:R-:W-:Y:S01]  /*0bd0*/  ISETP.GT.U32.AND P6, PT, R2.reuse, R52, PT ;  /* 0x000000340200720c */ /* 0x040fe20003fc4070 */
[----:B------:R-:W-:Y:S01]  /*0be0*/  IMAD.MOV R6, RZ, RZ, -R6 ;  /* 0x000000ffff067224 */ /* 0x000fe200078e0a06 */
[----:B------:R-:W-:Y:S01]  /*0bf0*/  IABS R55, R7 ;  /* 0x0000000700377213 */ /* 0x000fe20000000000 */
[----:B------:R-:W-:Y:S01]  /*0c00*/  @!P0 IMAD.IADD R3, R3, 0x1, -R10 ;  /* 0x0000000103038824 */ /* 0x000fe200078e0a0a */
[----:B------:R-:W-:Y:S01]  /*0c10*/  ISETP.GE.AND P0, PT, R7, RZ, PT ;  /* 0x000000ff0700720c */ /* 0x000fe20003f06270 */
[----:B------:R-:W-:Y:S01]  /*0c20*/  IMAD R35, R2, R6, R35 ;  /* 0x0000000602237224 */ /* 0x000fe200078e0223 */
[----:B------:R-:W-:Y:S01]  /*0c30*/  IABS R13, R14 ;  /* 0x0000000e000d7213 */ /* 0x000fe20000000000 */
[----:B------:R-:W-:Y:S01]  /*0c40*/  IMAD.HI.U32 R6, R4, R55, RZ ;  /* 0x0000003704067227 */ /* 0x000fe200078e00ff */
[----:B------:R-:W-:Y:S02]  /*0c50*/  ISETP.GT.U32.AND P3, PT, R10, R3, PT ;  /* 0x000000030a00720c */ /* 0x000fe40003f64070 */
[C---:B------:R-:W-:Y:S01]  /*0c60*/  LOP3.LUT R15, R5.reuse, 0x2c, RZ, 0xfc, !PT ;  /* 0x0000002c050f7812 */ /* 0x040fe200078efcff */
[--C-:B------:R-:W-:Y:S01]  /*0c70*/  @!P5 IMAD.IADD R36, R36, 0x1, -R2.reuse ;  /* 0x000000012424d824 */ /* 0x100fe200078e0a02 */
[----:B------:R-:W-:Y:S01]  /*0c80*/  ISETP.GT.U32.AND P5, PT, R2, R35, PT ;  /* 0x000000230200720c */ /* 0x000fe20003fa4070 */
[----:B------:R-:W-:Y:S01]  /*0c90*/  @!P6 IMAD.IADD R52, R52, 0x1, -R2 ;  /* 0x000000013434e824 */ /* 0x000fe200078e0a02 */
[C---:B------:R-:W-:Y:S01]  /*0ca0*/  LOP3.LUT R19, R5.reuse, 0xa0, RZ, 0xfc, !PT ;  /* 0x000000a005137812 */ /* 0x040fe200078efcff */
[----:B------:R-:W-:Y:S01]  /*0cb0*/  IMAD.MOV R6, RZ, RZ, -R6 ;  /* 0x000000ffff067224 */ /* 0x000fe200078e0a06 */
[----:B------:R-:W-:Y:S01]  /*0cc0*/  ISETP.GT.U32.AND P6, PT, R2, R36, PT ;  /* 0x000000240200720c */ /* 0x000fe20003fc4070 */
[----:B------:R-:W-:Y:S01]  /*0cd0*/  IMAD.HI.U32 R7, R4, R51, RZ ;  /* 0x0000003304077227 */ /* 0x000fe200078e00ff */
[----:B------:R-:W-:-:S02]  /*0ce0*/  LOP3.LUT R17, R5, 0x98, RZ, 0xfc, !PT ;  /* 0x0000009805117812 */ /* 0x000fc400078efcff */
[C---:B------:R-:W-:Y:S01]  /*0cf0*/  LOP3.LUT R21, R5.reuse, 0xb8, RZ, 0xfc, !PT ;  /* 0x000000b805157812 */ /* 0x040fe200078efcff */
[C---:B------:R-:W-:Y:S01]  /*0d00*/  IMAD R55, R2.reuse, R6, R55 ;  /* 0x0000000602377224 */ /* 0x040fe200078e0237 */
[----:B------:R-:W-:Y:S01]  /*0d10*/  LOP3.LUT R22, R5, 0xc0, RZ, 0xfc, !PT ;  /* 0x000000c005167812 */ /* 0x000fe200078efcff */
[----:B------:R-:W-:Y:S01]  /*0d20*/  @!P3 IMAD.IADD R3, R3, 0x1, -R10 ;  /* 0x000000010303b824 */ /* 0x000fe200078e0a0a */
[----:B------:R-:W-:Y:S01]  /*0d30*/  LOP3.LUT R10, R5, 0x14, RZ, 0xfc, !PT ;  /* 0x00000014050a7812 */ /* 0x000fe200078efcff */
[--C-:B------:R-:W-:Y:S01]  /*0d40*/  @!P5 IMAD.IADD R35, R35, 0x1, -R2.reuse ;  /* 0x000000012323d824 */ /* 0x100fe200078e0a02 */
[----:B------:R-:W-:Y:S01]  /*0d50*/  ISETP.GT.U32.AND P3, PT, R2, R52, PT ;  /* 0x000000340200720c */ /* 0x000fe20003f64070 */
[----:B------:R-:W-:Y:S01]  /*0d60*/  IMAD.MOV R7, RZ, RZ, -R7 ;  /* 0x000000ffff077224 */ /* 0x000fe200078e0a07 */
[----:B------:R-:W-:Y:S01]  /*0d70*/  IABS R11, R10 ;  /* 0x0000000a000b7213 */ /* 0x000fe20000000000 */
[----:B------:R-:W-:Y:S01]  /*0d80*/  @!P6 IMAD.IADD R36, R36, 0x1, -R2 ;  /* 0x000000012424e824 */ /* 0x000fe200078e0a02 */
[C---:B------:R-:W-:Y:S01]  /*0d90*/  ISETP.GT.U32.AND P6, PT, R2.reuse, R55, PT ;  /* 0x000000370200720c */ /* 0x040fe20003fc4070 */
[----:B------:R-:W-:Y:S01]  /*0da0*/  IMAD R51, R2, R7, R51 ;  /* 0x0000000702337224 */ /* 0x000fe200078e0233 */
[----:B------:R-:W-:Y:S01]  /*0db0*/  ISETP.GE.AND P5, PT, R12, RZ, PT ;  /* 0x000000ff0c00720c */ /* 0x000fe20003fa6270 */
[----:B------:R-:W-:Y:S01]  /*0dc0*/  IMAD.HI.U32 R6, R4, R11, RZ ;  /* 0x0000000b04067227 */ /* 0x000fe200078e00ff */
[----:B------:R-:W-:-:S02]  /*0dd0*/  LOP3.LUT R12, R5, 0x28, RZ, 0xfc, !PT ;  /* 0x00000028050c7812 */ /* 0x000fc400078efcff */
[C---:B------:R-:W-:Y:S01]  /*0de0*/  LOP3.LUT R23, R5.reuse, 0xc4, RZ, 0xfc, !PT ;  /* 0x000000c405177812 */ /* 0x040fe200078efcff */
[----:B------:R-:W-:Y:S01]  /*0df0*/  IMAD.MOV R34, RZ, RZ, -R6 ;  /* 0x000000ffff227224 */ /* 0x000fe200078e0a06 */
[----:B------:R-:W-:Y:S01]  /*0e00*/  IABS R49, R12 ;  /* 0x0000000c00317213 */ /* 0x000fe20000000000 */
[----:B------:R-:W-:Y:S01]  /*0e10*/  @!P4 IMAD.MOV R36, RZ, RZ, -R36 ;  /* 0x000000ffff24c224 */ /* 0x000fe200078e0a24 */
[----:B------:R-:W-:Y:S01]  /*0e20*/  LOP3.LUT R38, R5, 0xc8, RZ, 0xfc, !PT ;  /* 0x000000c805267812 */ /* 0x000fe200078efcff */
[--C-:B------:R-:W-:Y:S01]  /*0e30*/  @!P3 IMAD.IADD R52, R52, 0x1, -R2.reuse ;  /* 0x000000013434b824 */ /* 0x100fe200078e0a02 */
[----:B------:R-:W-:Y:S01]  /*0e40*/  ISETP.GE.AND P3, PT, R10, RZ, PT ;  /* 0x000000ff0a00720c */ /* 0x000fe20003f66270 */
[----:B------:R-:W-:Y:S01]  /*0e50*/  @!P6 IMAD.IADD R55, R55, 0x1, -R2 ;  /* 0x000000013737e824 */ /* 0x000fe200078e0a02 */
[----:B------:R-:W-:Y:S01]  /*0e60*/  ISETP.GT.U32.AND P6, PT, R2, R35, PT ;  /* 0x000000230200720c */ /* 0x000fe20003fc4070 */
[----:B------:R-:W-:Y:S01]  /*0e70*/  IMAD.HI.U32 R6, R4, R13, RZ ;  /* 0x0000000d04067227 */ /* 0x000fe200078e00ff */
[----:B------:R-:W-:-:S02]  /*0e80*/  LOP3.LUT R10, R5, 0x24, RZ, 0xfc, !PT ;  /* 0x00000024050a7812 */ /* 0x000fc400078efcff */
[C---:B------:R-:W-:Y:S01]  /*0e90*/  ISETP.GT.U32.AND P4, PT, R2.reuse, R55, PT ;  /* 0x000000370200720c */ /* 0x040fe20003f84070 */
[C---:B------:R-:W-:Y:S01]  /*0ea0*/  IMAD R34, R2.reuse, R34, R11 ;  /* 0x0000002202227224 */ /* 0x040fe200078e020b */
[----:B------:R-:W-:Y:S01]  /*0eb0*/  IABS R33, R10 ;  /* 0x0000000a00217213 */ /* 0x000fe20000000000 */
[----:B------:R-:W-:Y:S01]  /*0ec0*/  IMAD.MOV R6, RZ, RZ, -R6 ;  /* 0x000000ffff067224 */ /* 0x000fe200078e0a06 */
[----:B------:R-:W-:Y:S01]  /*0ed0*/  IABS R11, R15 ;  /* 0x0000000f000b7213 */ /* 0x000fe20000000000 */
[----:B------:R-:W-:Y:S01]  /*0ee0*/  @!P1 IMAD.MOV R52, RZ, RZ, -R52 ;  /* 0x000000ffff349224 */ /* 0x000fe200078e0a34 */
[C---:B------:R-:W-:Y:S01]  /*0ef0*/  ISETP.GT.U32.AND P1, PT, R2.reuse, R34, PT ;  /* 0x000000220200720c */ /* 0x040fe20003f24070 */
[C---:B------:R-:W-:Y:S01]  /*0f00*/  IMAD R50, R2.reuse, R6, R13 ;  /* 0x0000000602327224 */ /* 0x040fe200078e020d */
[----:B------:R-:W-:Y:S01]  /*0f10*/  IABS R13, R16 ;  /* 0x00000010000d7213 */ /* 0x000fe20000000000 */
[----:B------:R-:W-:Y:S01]  /*0f20*/  @!P6 IMAD.IADD R35, R35, 0x1, -R2 ;  /* 0x000000012323e824 */ /* 0x000fe200078e0a02 */
[----:B------:R-:W-:Y:S01]  /*0f30*/  ISETP.GT.U32.AND P6, PT, R2, R51, PT ;  /* 0x000000330200720c */ /* 0x000fe20003fc4070 */
[----:B------:R-:W-:Y:S01]  /*0f40*/  IMAD.HI.U32 R6, R4, R33, RZ ;  /* 0x0000002104067227 */ /* 0x000fe200078e00ff */
[----:B------:R-:W-:-:S02]  /*0f50*/  LOP3.LUT R39, R5, 0xe4, RZ, 0xfc, !PT ;  /* 0x000000e405277812 */ /* 0x000fc400078efcff */
[----:B------:R-:W-:Y:S01]  /*0f60*/  LOP3.LUT R71, R5, 0xe8, RZ, 0xfc, !PT ;  /* 0x000000e805477812 */ /* 0x000fe200078efcff */
[--C-:B------:R-:W-:Y:S01]  /*0f70*/  @!P4 IMAD.IADD R55, R55, 0x1, -R2.reuse ;  /* 0x000000013737c824 */ /* 0x100fe200078e0a02 */
[----:B------:R-:W-:Y:S01]  /*0f80*/  ISETP.GT.U32.AND P4, PT, R2, R50, PT ;  /* 0x000000320200720c */ /* 0x000fe20003f84070 */
[----:B------:R-:W-:Y:S01]  /*0f90*/  IMAD.HI.U32 R7, R4, R49, RZ ;  /* 0x0000003104077227 */ /* 0x000fe200078e00ff */
[----:B------:R-:W-:Y:S02]  /*0fa0*/  IABS R59, R39 ;  /* 0x00000027003b7213 */ /* 0x000fe40000000000 */
[----:B------:R-:W-:Y:S01]  /*0fb0*/  IABS R61, R71 ;  /* 0x00000047003d7213 */ /* 0x000fe20000000000 */
[--C-:B------:R-:W-:Y:S01]  /*0fc0*/  @!P1 IMAD.IADD R34, R34, 0x1, -R2.reuse ;  /* 0x0000000122229824 */ /* 0x100fe200078e0a02 */
[----:B------:R-:W-:Y:S01]  /*0fd0*/  ISETP.GE.AND P1, PT, R14, RZ, PT ;  /* 0x000000ff0e00720c */ /* 0x000fe20003f26270 */
[----:B------:R-:W-:Y:S01]  /*0fe0*/  @!P6 IMAD.IADD R51, R51, 0x1, -R2 ;  /* 0x000000013333e824 */ /* 0x000fe200078e0a02 */
[C---:B------:R-:W-:Y:S01]  /*0ff0*/  LOP3.LUT R14, R5.reuse, 0x54, RZ, 0xfc, !PT ;  /* 0x00000054050e7812 */ /* 0x040fe200078efcff */
[----:B------:R-:W-:Y:S01]  /*1000*/  IMAD.MOV R6, RZ, RZ, -R6 ;  /* 0x000000ffff067224 */ /* 0x000fe200078e0a06 */
[----:B------:R-:W-:Y:S01]  /*1010*/  ISETP.GT.U32.AND P6, PT, R2, R34, PT ;  /* 0x000000220200720c */ /* 0x000fe20003fc4070 */
[----:B------:R-:W-:Y:S01]  /*1020*/  IMAD.MOV R7, RZ, RZ, -R7 ;  /* 0x000000ffff077224 */ /* 0x000fe200078e0a07 */
[C---:B------:R-:W-:Y:S01]  /*1030*/  LOP3.LUT R88, R5.reuse, 0xec, RZ, 0xfc, !PT ;  /* 0x000000ec05587812 */ /* 0x040fe200078efcff */
[----:B------:R-:W-:Y:S01]  /*1040*/  @!P4 IMAD.IADD R50, R50, 0x1, -R2 ;  /* 0x000000013232c824 */ /* 0x000fe200078e0a02 */
[C---:B------:R-:W-:Y:S01]  /*1050*/  ISETP.GT.U32.AND P4, PT, R2.reuse, R51, PT ;  /* 0x000000330200720c */ /* 0x040fe20003f84070 */
[C---:B------:R-:W-:Y:S01]  /*1060*/  IMAD R33, R2.reuse, R6, R33 ;  /* 0x0000000602217224 */ /* 0x040fe200078e0221 */
[----:B------:R-:W-:Y:S01]  /*1070*/  IABS R63, R88 ;  /* 0x00000058003f7213 */ /* 0x000fe20000000000 */
[----:B------:R-:W-:Y:S01]  /*1080*/  IMAD R49, R2, R7, R49 ;  /* 0x0000000702317224 */ /* 0x000fe200078e0231 */
[C---:B------:R-:W-:Y:S01]  /*1090*/  LOP3.LUT R90, R5.reuse, 0xf4, RZ, 0xfc, !PT ;  /* 0x000000f4055a7812 */ /* 0x040fe200078efcff */
[----:B------:R-:W-:Y:S01]  /*10a0*/  IMAD.HI.U32 R7, R4, R13, RZ ;  /* 0x0000000d04077227 */ /* 0x000fe200078e00ff */
[----:B------:R-:W-:-:S02]  /*10b0*/  LOP3.LUT R89, R5, 0xf0, RZ, 0xfc, !PT ;  /* 0x000000f005597812 */ /* 0x000fc400078efcff */
[----:B------:R-:W-:Y:S01]  /*10c0*/  IABS R67, R90 ;  /* 0x0000005a00437213 */ /* 0x000fe20000000000 */
[--C-:B------:R-:W-:Y:S01]  /*10d0*/  @!P6 IMAD.IADD R34, R34, 0x1, -R2.reuse ;  /* 0x000000012222e824 */ /* 0x100fe200078e0a02 */
[C---:B------:R-:W-:Y:S01]  /*10e0*/  ISETP.GT.U32.AND P6, PT, R2.reuse, R33, PT ;  /* 0x000000210200720c */ /* 0x040fe20003fc4070 */
[----:B------:R-:W-:Y:S01]  /*10f0*/  IMAD.MOV R7, RZ, RZ, -R7 ;  /* 0x000000ffff077224 */ /* 0x000fe200078e0a07 */
[----:B------:R-:W-:Y:S01]  /*1100*/  IABS R65, R89 ;  /* 0x0000005900417213 */ /* 0x000fe20000000000 */
[----:B------:R-:W-:Y:S01]  /*1110*/  @!P4 IMAD.IADD R51, R51, 0x1, -R2 ;  /* 0x000000013333c824 */ /* 0x000fe200078e0a02 */
[----:B------:R-:W-:Y:S01]  /*1120*/  ISETP.GT.U32.AND P4, PT, R2, R49, PT ;  /* 0x000000310200720c */ /* 0x000fe20003f84070 */
[----:B------:R-:W-:Y:S01]  /*1130*/  @!P0 IMAD.MOV R55, RZ, RZ, -R55 ;  /* 0x000000ffff378224 */ /* 0x000fe200078e0a37 */
[----:B------:R-:W-:Y:S01]  /*1140*/  ISETP.GE.AND P0, PT, R10, RZ, PT ;  /* 0x000000ff0a00720c */ /* 0x000fe20003f06270 */
[----:B------:R-:W-:Y:S01]  /*1150*/  IMAD R48, R2, R7, R13 ;  /* 0x0000000702307224 */ /* 0x000fe200078e020d */
[C---:B------:R-:W-:Y:S01]  /*1160*/  LOP3.LUT R10, R5.reuse, 0x34, RZ, 0xfc, !PT ;  /* 0x00000034050a7812 */ /* 0x040fe200078efcff */
[----:B------:R-:W-:Y:S01]  /*1170*/  IMAD.HI.U32 R6, R4, R11, RZ ;  /* 0x0000000b04067227 */ /* 0x000fe200078e00ff */
[----:B------:R-:W-:-:S02]  /*1180*/  LOP3.LUT R7, R5, 0x38, RZ, 0xfc, !PT ;  /* 0x0000003805077812 */ /* 0x000fc400078efcff */
[----:B------:R-:W-:Y:S01]  /*1190*/  IABS R31, R10 ;  /* 0x0000000a001f7213 */ /* 0x000fe20000000000 */
[--C-:B------:R-:W-:Y:S01]  /*11a0*/  @!P6 IMAD.IADD R33, R33, 0x1, -R2.reuse ;  /* 0x000000012121e824 */ /* 0x100fe200078e0a02 */
[----:B------:R-:W-:Y:S01]  /*11b0*/  IABS R47, R7 ;  /* 0x00000007002f7213 */ /* 0x000fe20000000000 */
[----:B------:R-:W-:Y:S01]  /*11c0*/  @!P5 IMAD.MOV R51, RZ, RZ, -R51 ;  /* 0x000000ffff33d224 */ /* 0x000fe200078e0a33 */
[C---:B------:R-:W-:Y:S01]  /*11d0*/  ISETP.GT.U32.AND P5, PT, R2.reuse, R48, PT ;  /* 0x000000300200720c */ /* 0x040fe20003fa4070 */
[----:B------:R-:W-:Y:S01]  /*11e0*/  @!P4 IMAD.IADD R49, R49, 0x1, -R2 ;  /* 0x000000013131c824 */ /* 0x000fe200078e0a02 */
[C---:B------:R-:W-:Y:S01]  /*11f0*/  ISETP.GT.U32.AND P4, PT, R2.reuse, R33, PT ;  /* 0x000000210200720c */ /* 0x040fe20003f84070 */
[----:B------:R-:W-:Y:S01]  /*1200*/  IMAD.MOV R6, RZ, RZ, -R6 ;  /* 0x000000ffff067224 */ /* 0x000fe200078e0a06 */
[----:B------:R-:W-:Y:S01]  /*1210*/  LOP3.LUT R79, R5, 0xf8, RZ, 0xfc, !PT ;  /* 0x000000f8054f7812 */ /* 0x000fe200078efcff */
[----:B------:R-:W-:Y:S01]  /*1220*/  @!P3 IMAD.MOV R34, RZ, RZ, -R34 ;  /* 0x000000ffff22b224 */ /* 0x000fe200078e0a22 */
[C---:B------:R-:W-:Y:S01]  /*1230*/  ISETP.GT.U32.AND P3, PT, R2.reuse, R49, PT ;  /* 0x000000310200720c */ /* 0x040fe20003f64070 */
[----:B------:R-:W-:Y:S01]  /*1240*/  IMAD R32, R2, R6, R11 ;  /* 0x0000000602207224 */ /* 0x000fe200078e020b */
[----:B------:R-:W-:Y:S01]  /*1250*/  IABS R69, R79 ;  /* 0x0000004f00457213 */ /* 0x000fe20000000000 */
[----:B------:R-:W-:-:S03]  /*1260*/  IMAD.HI.U32 R6, R4, R31, RZ ;  /* 0x0000001f04067227 */ /* 0x000fc600078e00ff */
[C---:B------:R-:W-:Y:S01]  /*1270*/  ISETP.GT.U32.AND P6, PT, R2.reuse, R32, PT ;  /* 0x000000200200720c */ /* 0x040fe20003fc4070 */
[----:B------:R-:W-:Y:S02]  /*1280*/  IMAD.MOV R6, RZ, RZ, -R6 ;  /* 0x000000ffff067224 */ /* 0x000fe400078e0a06 */
[----:B------:R-:W-:Y:S01]  /*1290*/  @!P2 IMAD.MOV R35, RZ, RZ, -R35 ;  /* 0x000000ffff23a224 */ /* 0x000fe200078e0a23 */
[C---:B------:R-:W-:Y:S01]  /*12a0*/  ISETP.GT.U32.AND P2, PT, R2.reuse, R50, PT ;  /* 0x000000320200720c */ /* 0x040fe20003f44070 */
[----:B------:R-:W-:Y:S02]  /*12b0*/  IMAD R31, R2, R6, R31 ;  /* 0x00000006021f7224 */ /* 0x000fe400078e021f */
[--C-:B------:R-:W-:Y:S01]  /*12c0*/  @!P4 IMAD.IADD R33, R33, 0x1, -R2.reuse ;  /* 0x000000012121c824 */ /* 0x100fe200078e0a02 */
[----:B------:R-:W-:Y:S01]  /*12d0*/  ISETP.GE.AND P4, PT, R16, RZ, PT ;  /* 0x000000ff1000720c */ /* 0x000fe20003f86270 */
[--C-:B------:R-:W-:Y:S01]  /*12e0*/  @!P5 IMAD.IADD R48, R48, 0x1, -R2.reuse ;  /* 0x000000013030d824 */ /* 0x100fe200078e0a02 */
[----:B------:R-:W-:Y:S01]  /*12f0*/  ISETP.GE.AND P5, PT, R10, RZ, PT ;  /* 0x000000ff0a00720c */ /* 0x000fe20003fa6270 */
[----:B------:R-:W-:Y:S01]  /*1300*/  @!P3 IMAD.IADD R49, R49, 0x1, -R2 ;  /* 0x000000013131b824 */ /* 0x000fe200078e0a02 */
[C---:B------:R-:W-:Y:S01]  /*1310*/  ISETP.GT.U32.AND P3, PT, R2.reuse, R31, PT ;  /* 0x0000001f0200720c */ /* 0x040fe20003f64070 */
[----:B------:R-:W-:Y:S01]  /*1320*/  @!P0 IMAD.MOV R33, RZ, RZ, -R33 ;  /* 0x000000ffff218224 */ /* 0x000fe200078e0a21 */
[----:B------:R-:W-:Y:S01]  /*1330*/  ISETP.GT.U32.AND P0, PT, R2, R48, PT ;  /* 0x000000300200720c */ /* 0x000fe20003f04070 */
[----:B------:R-:W-:Y:S01]  /*1340*/  IMAD.HI.U32 R6, R4, R47, RZ ;  /* 0x0000002f04067227 */ /* 0x000fe200078e00ff */
[----:B------:R-:W-:-:S02]  /*1350*/  LOP3.LUT R10, R5, 0x48, RZ, 0xfc, !PT ;  /* 0x00000048050a7812 */ /* 0x000fc400078efcff */
[C---:B------:R-:W-:Y:S01]  /*1360*/  LOP3.LUT R16, R5.reuse, 0x60, RZ, 0xfc, !PT ;  /* 0x0000006005107812 */ /* 0x040fe200078efcff */
[----:B------:R-:W-:Y:S01]  /*1370*/  IMAD.MOV R6, RZ, RZ, -R6 ;  /* 0x000000ffff067224 */ /* 0x000fe200078e0a06 */
[----:B------:R-:W-:Y:S01]  /*1380*/  IABS R45, R10 ;  /* 0x0000000a002d7213 */ /* 0x000fe20000000000 */
[--C-:B------:R-:W-:Y:S01]  /*1390*/  @!P2 IMAD.IADD R50, R50, 0x1, -R2.reuse ;  /* 0x000000013232a824 */ /* 0x100fe200078e0a02 */
[----:B------:R-:W-:Y:S01]  /*13a0*/  ISETP.GE.AND P2, PT, R12, RZ, PT ;  /* 0x000000ff0c00720c */ /* 0x000fe20003f46270 */
[----:B------:R-:W-:Y:S01]  /*13b0*/  IMAD R47, R2, R6, R47 ;  /* 0x00000006022f7224 */ /* 0x000fe200078e022f */
[C---:B------:R-:W-:Y:S01]  /*13c0*/  LOP3.LUT R6, R5.reuse, 0x40, RZ, 0xfc, !PT ;  /* 0x0000004005067812 */ /* 0x040fe200078efcff */
[--C-:B------:R-:W-:Y:S01]  /*13d0*/  @!P6 IMAD.IADD R32, R32, 0x1, -R2.reuse ;  /* 0x000000012020e824 */ /* 0x100fe200078e0a02 */
[----:B------:R-:W-:Y:S01]  /*13e0*/  LOP3.LUT R12, R5, 0x4c, RZ, 0xfc, !PT ;  /* 0x0000004c050c7812 */ /* 0x000fe200078efcff */
[--C-:B------:R-:W-:Y:S01]  /*13f0*/  @!P3 IMAD.IADD R31, R31, 0x1, -R2.reuse ;  /* 0x000000011f1fb824 */ /* 0x100fe200078e0a02 */
[----:B------:R-:W-:Y:S01]  /*1400*/  IABS R11, R6 ;  /* 0x00000006000b7213 */ /* 0x000fe20000000000 */
[----:B------:R-:W-:Y:S01]  /*1410*/  @!P0 IMAD.IADD R48, R48, 0x1, -R2 ;  /* 0x0000000130308824 */ /* 0x000fe200078e0a02 */
[C---:B------:R-:W-:Y:S01]  /*1420*/  ISETP.GT.U32.AND P0, PT, R2.reuse, R47, PT ;  /* 0x0000002f0200720c */ /* 0x040fe20003f04070 */
[----:B------:R-:W-:Y:S01]  /*1430*/  @!P1 IMAD.MOV R50, RZ, RZ, -R50 ;  /* 0x000000ffff329224 */ /* 0x000fe200078e0a32 */
[C---:B------:R-:W-:Y:S01]  /*1440*/  ISETP.GT.U32.AND P6, PT, R2.reuse, R32, PT ;  /* 0x000000200200720c */ /* 0x040fe20003fc4070 */
[----:B------:R-:W-:Y:S01]  /*1450*/  @!P4 IMAD.MOV R48, RZ, RZ, -R48 ;  /* 0x000000ffff30c224 */ /* 0x000fe200078e0a30 */
[----:B------:R-:W-:Y:S01]  /*1460*/  ISETP.GT.U32.AND P3, PT, R2, R31, PT ;  /* 0x0000001f0200720c */ /* 0x000fe20003f64070 */
[----:B------:R-:W-:Y:S01]  /*1470*/  @!P2 IMAD.MOV R49, RZ, RZ, -R49 ;  /* 0x000000ffff31a224 */ /* 0x000fe200078e0a31 */
[----:B------:R-:W-:-:S02]  /*1480*/  ISETP.GE.AND P1, PT, R15, RZ, PT ;  /* 0x000000ff0f00720c */ /* 0x000fc40003f26270 */
[----:B------:R-:W-:Y:S01]  /*1490*/  ISETP.GE.AND P2, PT, R6, RZ, PT ;  /* 0x000000ff0600720c */ /* 0x000fe20003f46270 */
[----:B------:R-:W-:Y:S01]  /*14a0*/  IMAD.HI.U32 R6, R4, R11, RZ ;  /* 0x0000000b04067227 */ /* 0x000fe200078e00ff */
[----:B------:R-:W-:Y:S02]  /*14b0*/  IABS R29, R12 ;  /* 0x0000000c001d7213 */ /* 0x000fe40000000000 */
[----:B------:R-:W-:Y:S01]  /*14c0*/  LOP3.LUT R15, R5, 0x58, RZ, 0xfc, !PT ;  /* 0x00000058050f7812 */ /* 0x000fe200078efcff */
[----:B------:R-:W-:Y:S01]  /*14d0*/  @!P0 IMAD.IADD R47, R47, 0x1, -R2 ;  /* 0x000000012f2f8824 */ /* 0x000fe200078e0a02 */
[----:B------:R-:W-:Y:S01]  /*14e0*/  ISETP.GE.AND P4, PT, R10, RZ, PT ;  /* 0x000000ff0a00720c */ /* 0x000fe20003f86270 */
[----:B------:R-:W-:Y:S01]  /*14f0*/  IMAD.MOV R46, RZ, RZ, -R6 ;  /* 0x000000ffff2e7224 */ /* 0x000fe200078e0a06 */
[----:B------:R-:W-:Y:S01]  /*1500*/  IABS R43, R15 ;  /* 0x0000000f002b7213 */ /* 0x000fe20000000000 */
[--C-:B------:R-:W-:Y:S01]  /*1510*/  @!P6 IMAD.IADD R32, R32, 0x1, -R2.reuse ;  /* 0x000000012020e824 */ /* 0x100fe200078e0a02 */
[----:B------:R-:W-:Y:S01]  /*1520*/  ISETP.GE.AND P6, PT, R7, RZ, PT ;  /* 0x000000ff0700720c */ /* 0x000fe20003fc6270 */
[----:B------:R-:W-:Y:S01]  /*1530*/  @!P3 IMAD.IADD R31, R31, 0x1, -R2 ;  /* 0x000000011f1fb824 */ /* 0x000fe200078e0a02 */
[----:B------:R-:W-:Y:S01]  /*1540*/  LOP3.LUT R7, R5, 0x44, RZ, 0xfc, !PT ;  /* 0x0000004405077812 */ /* 0x000fe200078efcff */
[C---:B------:R-:W-:Y:S01]  /*1550*/  IMAD R46, R2.reuse, R46, R11 ;  /* 0x0000002e022e7224 */ /* 0x040fe200078e020b */
[----:B------:R-:W-:Y:S01]  /*1560*/  ISETP.GT.U32.AND P0, PT, R2, R47, PT ;  /* 0x0000002f0200720c */ /* 0x000fe20003f04070 */
[----:B------:R-:W-:Y:S01]  /*1570*/  @!P1 IMAD.MOV R32, RZ, RZ, -R32 ;  /* 0x000000ffff209224 */ /* 0x000fe200078e0a20 */
[----:B------:R-:W-:Y:S01]  /*1580*/  ISETP.GE.AND P1, PT, R7, RZ, PT ;  /* 0x000000ff0700720c */ /* 0x000fe20003f26270 */
[----:B------:R-:W-:Y:S01]  /*1590*/  @!P5 IMAD.MOV R31, RZ, RZ, -R31 ;  /* 0x000000ffff1fd224 */ /* 0x000fe200078e0a1f */
[----:B------:R-:W-:Y:S01]  /*15a0*/  IABS R13, R7 ;  /* 0x00000007000d7213 */ /* 0x000fe20000000000 */
[----:B------:R-:W-:Y:S01]  /*15b0*/  IMAD.HI.U32 R7, R4, R45, RZ ;  /* 0x0000002d04077227 */ /* 0x000fe200078e00ff */
[----:B------:R-:W-:-:S02]  /*15c0*/  ISETP.GT.U32.AND P5, PT, R2, R46, PT ;  /* 0x0000002e0200720c */ /* 0x000fc40003fa4070 */
[----:B------:R-:W-:Y:S01]  /*15d0*/  ISETP.GE.AND P3, PT, R12, RZ, PT ;  /* 0x000000ff0c00720c */ /* 0x000fe20003f66270 */
[----:B------:R-:W-:Y:S01]  /*15e0*/  IMAD.MOV R7, RZ, RZ, -R7 ;  /* 0x000000ffff077224 */ /* 0x000fe200078e0a07 */
[----:B------:R-:W-:Y:S01]  /*15f0*/  LOP3.LUT R12, R5, 0x50, RZ, 0xfc, !PT ;  /* 0x00000050050c7812 */ /* 0x000fe200078efcff */
[----:B------:R-:W-:Y:S01]  /*1600*/  IMAD.HI.U32 R6, R4, R13, RZ ;  /* 0x0000000d04067227 */ /* 0x000fe200078e00ff */
[----:B------:R-:W-:Y:S02]  /*1610*/  IABS R10, R16 ;  /* 0x00000010000a7213 */ /* 0x000fe40000000000 */
[----:B------:R-:W-:Y:S01]  /*1620*/  IABS R11, R12 ;  /* 0x0000000c000b7213 */ /* 0x000fe20000000000 */
[----:B------:R-:W-:Y:S02]  /*1630*/  @!P0 IMAD.IADD R47, R47, 0x1, -R2 ;  /* 0x000000012f2f8824 */ /* 0x000fe400078e0a02 */
[----:B------:R-:W-:Y:S02]  /*1640*/  IMAD R45, R2, R7, R45 ;  /* 0x00000007022d7224 */ /* 0x000fe400078e022d */
[----:B------:R-:W-:-:S02]  /*1650*/  @!P6 IMAD.MOV R47, RZ, RZ, -R47 ;  /* 0x000000ffff2fe224 */ /* 0x000fc400078e0a2f */
[----:B------:R-:W-:Y:S01]  /*1660*/  @!P5 IMAD.IADD R46, R46, 0x1, -R2 ;  /* 0x000000012e2ed824 */ /* 0x000fe200078e0a02 */
[----:B------:R-:W-:Y:S01]  /*1670*/  ISETP.GT.U32.AND P6, PT, R2, R45, PT ;  /* 0x0000002d0200720c */ /* 0x000fe20003fc4070 */
[----:B------:R-:W-:Y:S02]  /*1680*/  IMAD.MOV R30, RZ, RZ, -R6 ;  /* 0x000000ffff1e7224 */ /* 0x000fe400078e0a06 */
[----:B------:R-:W-:Y:S01]  /*1690*/  IMAD.HI.U32 R6, R4, R29, RZ ;  /* 0x0000001d04067227 */ /* 0x000fe200078e00ff */
[----:B------:R-:W-:-:S03]  /*16a0*/  ISETP.GT.U32.AND P5, PT, R2, R46, PT ;  /* 0x0000002e0200720c */ /* 0x000fc60003fa4070 */
[----:B------:R-:W-:Y:S01]  /*16b0*/  IMAD R30, R2, R30, R13 ;  /* 0x0000001e021e7224 */ /* 0x000fe200078e020d */
[----:B------:R-:W-:Y:S01]  /*16c0*/  IABS R13, R14 ;  /* 0x0000000e000d7213 */ /* 0x000fe20000000000 */
[----:B------:R-:W-:-:S03]  /*16d0*/  IMAD.MOV R6, RZ, RZ, -R6 ;  /* 0x000000ffff067224 */ /* 0x000fc600078e0a06 */
[C---:B------:R-:W-:Y:S01]  /*16e0*/  ISETP.GT.U32.AND P0, PT, R2.reuse, R30, PT ;  /* 0x0000001e0200720c */ /* 0x040fe20003f04070 */
[----:B------:R-:W-:Y:S02]  /*16f0*/  IMAD R29, R2, R6, R29 ;  /* 0x00000006021d7224 */ /* 0x000fe400078e021d */
[--C-:B------:R-:W-:Y:S02]  /*1700*/  @!P6 IMAD.IADD R45, R45, 0x1, -R2.reuse ;  /* 0x000000012d2de824 */ /* 0x100fe400078e0a02 */
[----:B------:R-:W-:Y:S01]  /*1710*/  @!P5 IMAD.IADD R46, R46, 0x1, -R2 ;  /* 0x000000012e2ed824 */ /* 0x000fe200078e0a02 */
[----:B------:R-:W-:Y:S01]  /*1720*/  ISETP.GT.U32.AND P5, PT, R2, R29, PT ;  /* 0x0000001d0200720c */ /* 0x000fe20003fa4070 */
[----:B------:R-:W-:Y:S01]  /*1730*/  IMAD.HI.U32 R7, R4, R13, RZ ;  /* 0x0000000d04077227 */ /* 0x000fe200078e00ff */
[----:B------:R-:W-:-:S03]  /*1740*/  ISETP.GT.U32.AND P6, PT, R2, R45, PT ;  /* 0x0000002d0200720c */ /* 0x000fc60003fc4070 */
[----:B------:R-:W-:Y:S02]  /*1750*/  IMAD.MOV R7, RZ, RZ, -R7 ;  /* 0x000000ffff077224 */ /* 0x000fe400078e0a07 */
[----:B------:R-:W-:Y:S02]  /*1760*/  @!P0 IMAD.IADD R30, R30, 0x1, -R2 ;  /* 0x000000011e1e8824 */ /* 0x000fe400078e0a02 */
[----:B------:R-:W-:Y:S02]  /*1770*/  IMAD R28, R2, R7, R13 ;  /* 0x00000007021c7224 */ /* 0x000fe400078e020d */
[----:B------:R-:W-:Y:S01]  /*1780*/  IMAD.HI.U32 R6, R4, R11, RZ ;  /* 0x0000000b04067227 */ /* 0x000fe200078e00ff */
[----:B------:R-:W-:-:S03]  /*1790*/  ISETP.GT.U32.AND P0, PT, R2, R30, PT ;  /* 0x0000001e0200720c */ /* 0x000fc60003f04070 */
[--C-:B------:R-:W-:Y:S01]  /*17a0*/  @!P6 IMAD.IADD R45, R45, 0x1, -R2.reuse ;  /* 0x000000012d2de824 */ /* 0x100fe200078e0a02 */
[----:B------:R-:W-:Y:S01]  /*17b0*/  ISETP.GT.U32.AND P6, PT, R2, R28, PT ;  /* 0x0000001c0200720c */ /* 0x000fe20003fc4070 */
[----:B------:R-:W-:Y:S01]  /*17c0*/  @!P5 IMAD.IADD R29, R29, 0x1, -R2 ;  /* 0x000000011d1dd824 */ /* 0x000fe200078e0a02 */
[----:B------:R-:W-:Y:S01]  /*17d0*/  ISETP.GE.AND P5, PT, R12, RZ, PT ;  /* 0x000000ff0c00720c */ /* 0x000fe20003fa6270 */
[----:B------:R-:W-:Y:S01]  /*17e0*/  IMAD.MOV R6, RZ, RZ, -R6 ;  /* 0x000000ffff067224 */ /* 0x000fe200078e0a06 */
[C---:B------:R-:W-:Y:S01]  /*17f0*/  LOP3.LUT R12, R5.reuse, 0x68, RZ, 0xfc, !PT ;  /* 0x00000068050c7812 */ /* 0x040fe200078efcff */
[----:B------:R-:W-:Y:S01]  /*1800*/  @!P2 IMAD.MOV R46, RZ, RZ, -R46 ;  /* 0x000000ffff2ea224 */ /* 0x000fe200078e0a2e */
[C---:B------:R-:W-:Y:S01]  /*1810*/  ISETP.GT.U32.AND P2, PT, R2.reuse, R29, PT ;  /* 0x0000001d0200720c */ /* 0x040fe20003f44070 */
[----:B------:R-:W-:Y:S01]  /*1820*/  IMAD R44, R2, R6, R11 ;  /* 0x00000006022c7224 */ /* 0x000fe200078e020b */
[----:B------:R-:W-:Y:S01]  /*1830*/  IABS R41, R12 ;  /* 0x0000000c00297213 */ /* 0x000fe20000000000 */
[----:B------:R-:W-:Y:S01]  /*1840*/  IMAD.MOV.U32 R11, RZ, RZ, R10 ;  /* 0x000000ffff0b7224 */ /* 0x000fe200078e000a */
[----:B------:R-:W-:Y:S01]  /*1850*/  LOP3.LUT R10, R5, 0x64, RZ, 0xfc, !PT ;  /* 0x00000064050a7812 */ /* 0x000fe200078efcff */
[----:B------:R-:W-:-:S03]  /*1860*/  IMAD.HI.U32 R6, R4, R43, RZ ;  /* 0x0000002b04067227 */ /* 0x000fc600078e00ff */
[----:B------:R-:W-:Y:S01]  /*1870*/  IABS R27, R10 ;  /* 0x0000000a001b7213 */ /* 0x000fe20000000000 */
[----:B------:R-:W-:-:S04]  /*1880*/  IMAD.HI.U32 R7, R4, R11, RZ ;  /* 0x0000000b04077227 */ /* 0x000fc800078e00ff */
[----:B------:R-:W-:Y:S02]  /*1890*/  IMAD.MOV R6, RZ, RZ, -R6 ;  /* 0x000000ffff067224 */ /* 0x000fe400078e0a06 */
[--C-:B------:R-:W-:Y:S01]  /*18a0*/  @!P0 IMAD.IADD R30, R30, 0x1, -R2.reuse ;  /* 0x000000011e1e8824 */ /* 0x100fe200078e0a02 */
[C---:B------:R-:W-:Y:S01]  /*18b0*/  ISETP.GT.U32.AND P0, PT, R2.reuse, R44, PT ;  /* 0x0000002c0200720c */ /* 0x040fe20003f04070 */
[----:B------:R-:W-:Y:S02]  /*18c0*/  IMAD.MOV R7, RZ, RZ, -R7 ;  /* 0x000000ffff077224 */ /* 0x000fe400078e0a07 */
[----:B------:R-:W-:Y:S02]  /*18d0*/  IMAD R43, R2, R6, R43 ;  /* 0x00000006022b7224 */ /* 0x000fe400078e022b */
[----:B------:R-:W-:Y:S02]  /*18e0*/  @!P6 IMAD.IADD R28, R28, 0x1, -R2 ;  /* 0x000000011c1ce824 */ /* 0x000fe400078e0a02 */
[----:B------:R-:W-:-:S02]  /*18f0*/  IMAD R42, R2, R7, R11 ;  /* 0x00000007022a7224 */ /* 0x000fc400078e020b */
[----:B------:R-:W-:Y:S01]  /*1900*/  @!P2 IMAD.IADD R29, R29, 0x1, -R2 ;  /* 0x000000011d1da824 */ /* 0x000fe200078e0a02 */
[----:B------:R-:W-:Y:S01]  /*1910*/  ISETP.GT.U32.AND P6, PT, R2, R28, PT ;  /* 0x0000001c0200720c */ /* 0x000fe20003fc4070 */
[----:B------:R-:W-:Y:S01]  /*1920*/  IMAD.HI.U32 R6, R4, R27, RZ ;  /* 0x0000001b04067227 */ /* 0x000fe200078e00ff */
[----:B------:R-:W-:-:S03]  /*1930*/  ISETP.GT.U32.AND P2, PT, R2, R43, PT ;  /* 0x0000002b0200720c */ /* 0x000fc60003f44070 */
[----:B------:R-:W-:Y:S01]  /*1940*/  @!P3 IMAD.MOV R29, RZ, RZ, -R29 ;  /* 0x000000ffff1db224 */ /* 0x000fe200078e0a1d */
[----:B------:R-:W-:Y:S01]  /*1950*/  ISETP.GT.U32.AND P3, PT, R2, R42, PT ;  /* 0x0000002a0200720c */ /* 0x000fe20003f64070 */
[----:B------:R-:W-:Y:S02]  /*1960*/  IMAD.MOV R6, RZ, RZ, -R6 ;  /* 0x000000ffff067224 */ /* 0x000fe400078e0a06 */
[----:B------:R-:W-:Y:S01]  /*1970*/  @!P0 IMAD.IADD R44, R44, 0x1, -R2 ;  /* 0x000000012c2c8824 */ /* 0x000fe200078e0a02 */
[----:B------:R-:W-:Y:S01]  /*1980*/  ISETP.GE.AND P0, PT, R14, RZ, PT ;  /* 0x000000ff0e00720c */ /* 0x000fe20003f06270 */
[C---:B------:R-:W-:Y:S01]  /*1990*/  IMAD R27, R2.reuse, R6, R27 ;  /* 0x00000006021b7224 */ /* 0x040fe200078e021b */
[----:B------:R-:W-:Y:S01]  /*19a0*/  LOP3.LUT R14, R5, 0x6c, RZ, 0xfc, !PT ;  /* 0x0000006c050e7812 */ /* 0x000fe200078efcff */
[----:B------:R-:W-:Y:S01]  /*19b0*/  @!P1 IMAD.MOV R30, RZ, RZ, -R30 ;  /* 0x000000ffff1e9224 */ /* 0x000fe200078e0a1e */
[----:B------:R-:W-:Y:S01]  /*19c0*/  ISETP.GT.U32.AND P1, PT, R2, R44, PT ;  /* 0x0000002c0200720c */ /* 0x000fe20003f24070 */
[--C-:B------:R-:W-:Y:S01]  /*19d0*/  @!P6 IMAD.IADD R28, R28, 0x1, -R2.reuse ;  /* 0x000000011c1ce824 */ /* 0x100fe200078e0a02 */
[----:B------:R-:W-:Y:S01]  /*19e0*/  ISETP.GT.U32.AND P6, PT, R2, R27, PT ;  /* 0x0000001b0200720c */ /* 0x000fe20003fc4070 */
[--C-:B------:R-:W-:Y:S01]  /*19f0*/  @!P2 IMAD.IADD R43, R43, 0x1, -R2.reuse ;  /* 0x000000012b2ba824 */ /* 0x100fe200078e0a02 */
[----:B------:R-:W-:Y:S01]  /*1a00*/  IABS R11, R14 ;  /* 0x0000000e000b7213 */ /* 0x000fe20000000000 */
[----:B------:R-:W-:Y:S01]  /*1a10*/  @!P3 IMAD.IADD R42, R42, 0x1, -R2 ;  /* 0x000000012a2ab824 */ /* 0x000fe200078e0a02 */
[----:B------:R-:W-:Y:S01]  /*1a20*/  ISETP.GE.AND P2, PT, R10, RZ, PT ;  /* 0x000000ff0a00720c */ /* 0x000fe20003f46270 */
[----:B------:R-:W-:Y:S01]  /*1a30*/  IMAD.HI.U32 R6, R4, R41, RZ ;  /* 0x0000002904067227 */ /* 0x000fe200078e00ff */
[----:B------:R-:W-:-:S02]  /*1a40*/  ISETP.GT.U32.AND P3, PT, R2, R43, PT ;  /* 0x0000002b0200720c */ /* 0x000fc40003f64070 */
[----:B------:R-:W-:Y:S01]  /*1a50*/  LOP3.LUT R10, R5, 0x70, RZ, 0xfc, !PT ;  /* 0x00000070050a7812 */ /* 0x000fe200078efcff */
[----:B------:R-:W-:Y:S02]  /*1a60*/  IMAD.MOV R7, RZ, RZ, -R6 ;  /* 0x000000ffff077224 */ /* 0x000fe400078e0a06 */
[--C-:B------:R-:W-:Y:S01]  /*1a70*/  @!P1 IMAD.IADD R44, R44, 0x1, -R2.reuse ;  /* 0x000000012c2c9824 */ /* 0x100fe200078e0a02 */
[----:B------:R-:W-:Y:S01]  /*1a80*/  IABS R13, R10 ;  /* 0x0000000a000d7213 */ /* 0x000fe20000000000 */
[----:B------:R-:W-:Y:S01]  /*1a90*/  @!P6 IMAD.IADD R27, R27, 0x1, -R2 ;  /* 0x000000011b1be824 */ /* 0x000fe200078e0a02 */
[C---:B------:R-:W-:Y:S01]  /*1aa0*/  ISETP.GT.U32.AND P6, PT, R2.reuse, R42, PT ;  /* 0x0000002a0200720c */ /* 0x040fe20003fc4070 */
[----:B------:R-:W-:Y:S01]  /*1ab0*/  IMAD R41, R2, R7, R41 ;  /* 0x0000000702297224 */ /* 0x000fe200078e0229 */
[----:B------:R-:W-:Y:S01]  /*1ac0*/  ISETP.GE.AND P1, PT, R16, RZ, PT ;  /* 0x000000ff1000720c */ /* 0x000fe20003f26270 */
[----:B------:R-:W-:Y:S01]  /*1ad0*/  @!P5 IMAD.MOV R44, RZ, RZ, -R44 ;  /* 0x000000ffff2cd224 */ /* 0x000fe200078e0a2c */
[C---:B------:R-:W-:Y:S01]  /*1ae0*/  ISETP.GT.U32.AND P5, PT, R2.reuse, R27, PT ;  /* 0x0000001b0200720c */ /* 0x040fe20003fa4070 */
[----:B------:R-:W-:Y:S01]  /*1af0*/  @!P3 IMAD.IADD R43, R43, 0x1, -R2 ;  /* 0x000000012b2bb824 */ /* 0x000fe200078e0a02 */
[----:B------:R-:W-:Y:S01]  /*1b00*/  ISETP.GT.U32.AND P3, PT, R2, R41, PT ;  /* 0x000000290200720c */ /* 0x000fe20003f64070 */
[----:B------:R-:W-:-:S04]  /*1b10*/  IMAD.HI.U32 R6, R4, R11, RZ ;  /* 0x0000000b04067227 */ /* 0x000fc800078e00ff */
[----:B------:R-:W-:Y:S02]  /*1b20*/  IMAD.MOV R6, RZ, RZ, -R6 ;  /* 0x000000ffff067224 */ /* 0x000fe400078e0a06 */
[----:B------:R-:W-:Y:S01]  /*1b30*/  @!P4 IMAD.MOV R45, RZ, RZ, -R45 ;  /* 0x000000ffff2dc224 */ /* 0x000fe200078e0a2d */
[----:B------:R-:W-:Y:S01]  /*1b40*/  ISETP.GE.AND P4, PT, R15, RZ, PT ;  /* 0x000000ff0f00720c */ /* 0x000fe20003f86270 */
[----:B------:R-:W-:Y:S01]  /*1b50*/  IMAD R26, R2, R6, R11 ;  /* 0x00000006021a7224 */ /* 0x000fe200078e020b */
[----:B------:R-:W-:Y:S01]  /*1b60*/  LOP3.LUT R15, R5, 0x74, RZ, 0xfc, !PT ;  /* 0x00000074050f7812 */ /* 0x000fe200078efcff */
[--C-:B------:R-:W-:Y:S01]  /*1b70*/  @!P6 IMAD.IADD R42, R42, 0x1, -R2.reuse ;  /* 0x000000012a2ae824 */ /* 0x100fe200078e0a02 */
[----:B------:R-:W-:Y:S01]  /*1b80*/  ISETP.GE.AND P6, PT, R12, RZ, PT ;  /* 0x000000ff0c00720c */ /* 0x000fe20003fc6270 */
[--C-:B------:R-:W-:Y:S01]  /*1b90*/  @!P5 IMAD.IADD R27, R27, 0x1, -R2.reuse ;  /* 0x000000011b1bd824 */ /* 0x100fe200078e0a02 */
[----:B------:R-:W-:Y:S01]  /*1ba0*/  ISETP.GT.U32.AND P5, PT, R2, R26, PT ;  /* 0x0000001a0200720c */ /* 0x000fe20003fa4070 */
[----:B------:R-:W-:Y:S01]  /*1bb0*/  @!P3 IMAD.IADD R41, R41, 0x1, -R2 ;  /* 0x000000012929b824 */ /* 0x000fe200078e0a02 */
[----:B------:R-:W-:Y:S01]  /*1bc0*/  LOP3.LUT R12, R5, 0x78, RZ, 0xfc, !PT ;  /* 0x00000078050c7812 */ /* 0x000fe200078efcff */
[----:B------:R-:W-:Y:S01]  /*1bd0*/  IMAD.HI.U32 R6, R4, R13, RZ ;  /* 0x0000000d04067227 */ /* 0x000fe200078e00ff */
[----:B------:R-:W-:-:S02]  /*1be0*/  IABS R25, R15 ;  /* 0x0000000f00197213 */ /* 0x000fc40000000000 */
[----:B------:R-:W-:Y:S01]  /*1bf0*/  IABS R37, R12 ;  /* 0x0000000c00257213 */ /* 0x000fe20000000000 */
[----:B------:R-:W-:Y:S01]  /*1c00*/  @!P0 IMAD.MOV R28, RZ, RZ, -R28 ;  /* 0x000000ffff1c8224 */ /* 0x000fe200078e0a1c */
[----:B------:R-:W-:Y:S01]  /*1c10*/  ISETP.GT.U32.AND P0, PT, R2, R41, PT ;  /* 0x000000290200720c */ /* 0x000fe20003f04070 */
[----:B------:R-:W-:Y:S01]  /*1c20*/  IMAD.MOV R6, RZ, RZ, -R6 ;  /* 0x000000ffff067224 */ /* 0x000fe200078e0a06 */
[----:B------:R-:W-:Y:S01]  /*1c30*/  ISETP.GE.AND P3, PT, R14, RZ, PT ;  /* 0x000000ff0e00720c */ /* 0x000fe20003f66270 */
[----:B------:R-:W-:Y:S01]  /*1c40*/  IMAD.HI.U32 R7, R4, R25, RZ ;  /* 0x0000001904077227 */ /* 0x000fe200078e00ff */
[----:B------:R-:W-:-:S03]  /*1c50*/  LOP3.LUT R14, R5, 0x80, RZ, 0xfc, !PT ;  /* 0x00000080050e7812 */ /* 0x000fc600078efcff */
[----:B------:R-:W-:Y:S01]  /*1c60*/  IMAD R40, R2, R6, R13 ;  /* 0x0000000602287224 */ /* 0x000fe200078e020d */
[----:B------:R-:W-:Y:S01]  /*1c70*/  IABS R11, R14 ;  /* 0x0000000e000b7213 */ /* 0x000fe20000000000 */
[----:B------:R-:W-:-:S04]  /*1c80*/  IMAD.HI.U32 R6, R4, R37, RZ ;  /* 0x0000002504067227 */ /* 0x000fc800078e00ff */
[----:B------:R-:W-:Y:S02]  /*1c90*/  IMAD.MOV R7, RZ, RZ, -R7 ;  /* 0x000000ffff077224 */ /* 0x000fe400078e0a07 */
[----:B------:R-:W-:Y:S01]  /*1ca0*/  @!P5 IMAD.IADD R26, R26, 0x1, -R2 ;  /* 0x000000011a1ad824 */ /* 0x000fe200078e0a02 */
[C---:B------:R-:W-:Y:S01]  /*1cb0*/  ISETP.GT.U32.AND P5, PT, R2.reuse, R40, PT ;  /* 0x000000280200720c */ /* 0x040fe20003fa4070 */
[----:B------:R-:W-:Y:S02]  /*1cc0*/  IMAD.MOV R6, RZ, RZ, -R6 ;  /* 0x000000ffff067224 */ /* 0x000fe400078e0a06 */
[C---:B------:R-:W-:Y:S02]  /*1cd0*/  IMAD R25, R2.reuse, R7, R25 ;  /* 0x0000000702197224 */ /* 0x040fe400078e0219 */
[----:B------:R-:W-:Y:S01]  /*1ce0*/  @!P4 IMAD.MOV R43, RZ, RZ, -R43 ;  /* 0x000000ffff2bc224 */ /* 0x000fe200078e0a2b */
[C---:B------:R-:W-:Y:S01]  /*1cf0*/  ISETP.GT.U32.AND P4, PT, R2.reuse, R26, PT ;  /* 0x0000001a0200720c */ /* 0x040fe20003f84070 */
[----:B------:R-:W-:Y:S01]  /*1d00*/  @!P0 IMAD.IADD R41, R41, 0x1, -R2 ;  /* 0x0000000129298824 */ /* 0x000fe200078e0a02 */
[----:B------:R-:W-:Y:S01]  /*1d10*/  ISETP.GE.AND P0, PT, R15, RZ, PT ;  /* 0x000000ff0f00720c */ /* 0x000fe20003f06270 */
[----:B------:R-:W-:-:S02]  /*1d20*/  IMAD R37, R2, R6, R37 ;  /* 0x0000000602257224 */ /* 0x000fc400078e0225 */
[----:B------:R-:W-:Y:S01]  /*1d30*/  @!P1 IMAD.MOV R42, RZ, RZ, -R42 ;  /* 0x000000ffff2a9224 */ /* 0x000fe200078e0a2a */
[C---:B------:R-:W-:Y:S01]  /*1d40*/  ISETP.GT.U32.AND P1, PT, R2.reuse, R25, PT ;  /* 0x000000190200720c */ /* 0x040fe20003f24070 */
[----:B------:R-:W-:Y:S01]  /*1d50*/  @!P6 IMAD.MOV R41, RZ, RZ, -R41 ;  /* 0x000000ffff29e224 */ /* 0x000fe200078e0a29 */
[----:B------:R-:W-:Y:S01]  /*1d60*/  ISETP.GT.U32.AND P6, PT, R2, R37, PT ;  /* 0x000000250200720c */ /* 0x000fe20003fc4070 */
[----:B------:R-:W-:-:S04]  /*1d70*/  IMAD.HI.U32 R7, R4, R11, RZ ;  /* 0x0000000b04077227 */ /* 0x000fc800078e00ff */
[----:B------:R-:W-:Y:S02]  /*1d80*/  IMAD.MOV R7, RZ, RZ, -R7 ;  /* 0x000000ffff077224 */ /* 0x000fe400078e0a07 */
[--C-:B------:R-:W-:Y:S01]  /*1d90*/  @!P4 IMAD.IADD R26, R26, 0x1, -R2.reuse ;  /* 0x000000011a1ac824 */ /* 0x100fe200078e0a02 */
[----:B------:R-:W-:Y:S01]  /*1da0*/  ISETP.GE.AND P4, PT, R12, RZ, PT ;  /* 0x000000ff0c00720c */ /* 0x000fe20003f86270 */
[--C-:B------:R-:W-:Y:S01]  /*1db0*/  @!P5 IMAD.IADD R40, R40, 0x1, -R2.reuse ;  /* 0x000000012828d824 */ /* 0x100fe200078e0a02 */
[C---:B------:R-:W-:Y:S01]  /*1dc0*/  LOP3.LUT R12, R5.reuse, 0x88, RZ, 0xfc, !PT ;  /* 0x00000088050c7812 */ /* 0x040fe200078efcff */
[C---:B------:R-:W-:Y:S01]  /*1dd0*/  IMAD R24, R2.reuse, R7, R11 ;  /* 0x0000000702187224 */ /* 0x040fe200078e020b */
[----:B------:R-:W-:Y:S01]  /*1de0*/  LOP3.LUT R7, R5, 0x84, RZ, 0xfc, !PT ;  /* 0x0000008405077812 */ /* 0x000fe200078efcff */
[----:B------:R-:W-:Y:S01]  /*1df0*/  @!P1 IMAD.IADD R25, R25, 0x1, -R2 ;  /* 0x0000000119199824 */ /* 0x000fe200078e0a02 */
[C---:B------:R-:W-:Y:S01]  /*1e00*/  ISETP.GT.U32.AND P5, PT, R2.reuse, R40, PT ;  /* 0x000000280200720c */ /* 0x040fe20003fa4070 */
[----:B------:R-:W-:Y:S01]  /*1e10*/  @!P3 IMAD.MOV R26, RZ, RZ, -R26 ;  /* 0x000000ffff1ab224 */ /* 0x000fe200078e0a1a */
[----:B------:R-:W-:Y:S01]  /*1e20*/  IABS R11, R7 ;  /* 0x00000007000b7213 */ /* 0x000fe20000000000 */
[----:B------:R-:W-:Y:S01]  /*1e30*/  @!P6 IMAD.IADD R37, R37, 0x1, -R2 ;  /* 0x000000012525e824 */ /* 0x000fe200078e0a02 */
[C---:B------:R-:W-:Y:S01]  /*1e40*/  ISETP.GT.U32.AND P3, PT, R2.reuse, R24, PT ;  /* 0x000000180200720c */ /* 0x040fe20003f64070 */
[----:B------:R-:W-:Y:S01]  /*1e50*/  @!P2 IMAD.MOV R27, RZ, RZ, -R27 ;  /* 0x000000ffff1ba224 */ /* 0x000fe200078e0a1b */
[----:B------:R-:W-:Y:S01]  /*1e60*/  ISETP.GT.U32.AND P1, PT, R2, R25, PT ;  /* 0x000000190200720c */ /* 0x000fe20003f24070 */
[----:B------:R-:W-:Y:S01]  /*1e70*/  IMAD.HI.U32 R6, R4, R11, RZ ;  /* 0x0000000b04067227 */ /* 0x000fe200078e00ff */
[----:B------:R-:W-:-:S02]  /*1e80*/  ISETP.GT.U32.AND P6, PT, R2, R37, PT ;  /* 0x000000250200720c */ /* 0x000fc40003fc4070 */
[----:B------:R-:W-:Y:S01]  /*1e90*/  IABS R13, R12 ;  /* 0x0000000c000d7213 */ /* 0x000fe20000000000 */
[----:B------:R-:W-:Y:S01]  /*1ea0*/  IMAD.MOV R6, RZ, RZ, -R6 ;  /* 0x000000ffff067224 */ /* 0x000fe200078e0a06 */
[----:B------:R-:W-:Y:S01]  /*1eb0*/  ISETP.GE.AND P2, PT, R10, RZ, PT ;  /* 0x000000ff0a00720c */ /* 0x000fe20003f46270 */
[--C-:B------:R-:W-:Y:S01]  /*1ec0*/  @!P5 IMAD.IADD R40, R40, 0x1, -R2.reuse ;  /* 0x000000012828d824 */ /* 0x100fe200078e0a02 */
[----:B------:R-:W-:Y:S01]  /*1ed0*/  ISETP.GE.AND P5, PT, R14, RZ, PT ;  /* 0x000000ff0e00720c */ /* 0x000fe20003fa6270 */
[----:B------:R-:W-:Y:S01]  /*1ee0*/  IMAD R20, R2, R6, R11 ;  /* 0x0000000602147224 */ /* 0x000fe200078e020b */
[----:B------:R-:W-:Y:S01]  /*1ef0*/  LOP3.LUT R14, R5, 0x8c, RZ, 0xfc, !PT ;  /* 0x0000008c050e7812 */ /* 0x000fe200078efcff */
[--C-:B------:R-:W-:Y:S02]  /*1f00*/  @!P3 IMAD.IADD R24, R24, 0x1, -R2.reuse ;  /* 0x000000011818b824 */ /* 0x100fe400078e0a02 */
[--C-:B------:R-:W-:Y:S01]  /*1f10*/  @!P1 IMAD.IADD R25, R25, 0x1, -R2.reuse ;  /* 0x0000000119199824 */ /* 0x100fe200078e0a02 */
[----:B------:R-:W-:Y:S01]  /*1f20*/  ISETP.GE.AND P1, PT, R7, RZ, PT ;  /* 0x000000ff0700720c */ /* 0x000fe20003f26270 */
[----:B------:R-:W-:Y:S01]  /*1f30*/  @!P6 IMAD.IADD R37, R37, 0x1, -R2 ;  /* 0x000000012525e824 */ /* 0x000fe200078e0a02 */
[----:B------:R-:W-:Y:S01]  /*1f40*/  ISETP.GT.U32.AND P3, PT, R2, R24, PT ;  /* 0x000000180200720c */ /* 0x000fe20003f64070 */
[----:B------:R-:W-:Y:S01]  /*1f50*/  IMAD.HI.U32 R7, R4, R13, RZ ;  /* 0x0000000d04077227 */ /* 0x000fe200078e00ff */
[----:B------:R-:W-:-:S02]  /*1f60*/  ISETP.GT.U32.AND P6, PT, R2, R20, PT ;  /* 0x000000140200720c */ /* 0x000fc40003fc4070 */
[----:B------:R-:W-:Y:S01]  /*1f70*/  IABS R10, R14 ;  /* 0x0000000e000a7213 */ /* 0x000fe20000000000 */
[----:B------:R-:W-:Y:S02]  /*1f80*/  IMAD.MOV R7, RZ, RZ, -R7 ;  /* 0x000000ffff077224 */ /* 0x000fe400078e0a07 */
[----:B------:R-:W-:Y:S02]  /*1f90*/  @!P0 IMAD.MOV R25, RZ, RZ, -R25 ;  /* 0x000000ffff198224 */ /* 0x000fe400078e0a19 */
[----:B------:R-:W-:Y:S01]  /*1fa0*/  IMAD.MOV.U32 R11, RZ, RZ, R10 ;  /* 0x000000ffff0b7224 */ /* 0x000fe200078e000a */
[----:B------:R-:W-:Y:S01]  /*1fb0*/  LOP3.LUT R10, R5, 0x90, RZ, 0xfc, !PT ;  /* 0x00000090050a7812 */ /* 0x000fe200078efcff */
[----:B------:R-:W-:Y:S02]  /*1fc0*/  IMAD R72, R2, R7, R13 ;  /* 0x0000000702487224 */ /* 0x000fe400078e020d */
[----:B------:R-:W-:Y:S01]  /*1fd0*/  IMAD.HI.U32 R6, R4, R11, RZ ;  /* 0x0000000b04067227 */ /* 0x000fe200078e00ff */
[----:B------:R-:W-:-:S03]  /*1fe0*/  IABS R13, R10 ;  /* 0x0000000a000d7213 */ /* 0x000fc60000000000 */
[--C-:B------:R-:W-:Y:S01]  /*1ff0*/  @!P3 IMAD.IADD R24, R24, 0x1, -R2.reuse ;  /* 0x000000011818b824 */ /* 0x100fe200078e0a02 */
[----:B------:R-:W-:Y:S01]  /*2000*/  ISETP.GT.U32.AND P3, PT, R2, R72, PT ;  /* 0x000000480200720c */ /* 0x000fe20003f64070 */
[----:B------:R-:W-:Y:S02]  /*2010*/  @!P6 IMAD.IADD R20, R20, 0x1, -R2 ;  /* 0x000000011414e824 */ /* 0x000fe400078e0a02 */
[----:B------:R-:W-:Y:S02]  /*2020*/  IMAD.MOV R6, RZ, RZ, -R6 ;  /* 0x000000ffff067224 */ /* 0x000fe400078e0a06 */
[----:B------:R-:W-:Y:S01]  /*2030*/  @!P2 IMAD.MOV R40, RZ, RZ, -R40 ;  /* 0x000000ffff28a224 */ /* 0x000fe200078e0a28 */
[C---:B------:R-:W-:Y:S01]  /*2040*/  ISETP.GT.U32.AND P0, PT, R2.reuse, R20, PT ;  /* 0x000000140200720c */ /* 0x040fe20003f04070 */
[----:B------:R-:W-:Y:S01]  /*2050*/  IMAD R18, R2, R6, R11 ;  /* 0x0000000602127224 */ /* 0x000fe200078e020b */
[----:B------:R-:W-:Y:S01]  /*2060*/  ISETP.GE.AND P2, PT, R12, RZ, PT ;  /* 0x000000ff0c00720c */ /* 0x000fe20003f46270 */
[----:B------:R-:W-:Y:S01]  /*2070*/  IMAD.HI.U32 R6, R4, R13, RZ ;  /* 0x0000000d04067227 */ /* 0x000fe200078e00ff */
[----:B------:R-:W-:-:S02]  /*2080*/  LOP3.LUT R12, R5, 0x94, RZ, 0xfc, !PT ;  /* 0x00000094050c7812 */ /* 0x000fc400078efcff */
[----:B------:R-:W-:Y:S01]  /*2090*/  IABS R11, R17 ;  /* 0x00000011000b7213 */ /* 0x000fe20000000000 */
[----:B------:R-:W-:Y:S01]  /*20a0*/  IMAD.MOV R6, RZ, RZ, -R6 ;  /* 0x000000ffff067224 */ /* 0x000fe200078e0a06 */
[----:B------:R-:W-:Y:S01]  /*20b0*/  IABS R15, R12 ;  /* 0x0000000c000f7213 */ /* 0x000fe20000000000 */
[----:B------:R-:W-:Y:S01]  /*20c0*/  @!P3 IMAD.IADD R72, R72, 0x1, -R2 ;  /* 0x000000014848b824 */ /* 0x000fe200078e0a02 */
[C---:B------:R-:W-:Y:S01]  /*20d0*/  ISETP.GT.U32.AND P6, PT, R2.reuse, R18, PT ;  /* 0x000000120200720c */ /* 0x040fe20003fc4070 */
[----:B------:R-:W-:Y:S01]  /*20e0*/  IMAD R70, R2, R6, R13 ;  /* 0x0000000602467224 */ /* 0x000fe200078e020d */
[----:B------:R-:W-:Y:S01]  /*20f0*/  IABS R6, R19 ;  /* 0x0000001300067213 */ /* 0x000fe20000000000 */
[----:B------:R-:W-:Y:S01]  /*2100*/  IMAD.HI.U32 R7, R4, R15, RZ ;  /* 0x0000000f04077227 */ /* 0x000fe200078e00ff */
[----:B------:R-:W-:-:S03]  /*2110*/  ISETP.GE.AND P3, PT, R14, RZ, PT ;  /* 0x000000ff0e00720c */ /* 0x000fc60003f66270 */
[----:B------:R-:W-:Y:S01]  /*2120*/  @!P4 IMAD.MOV R37, RZ, RZ, -R37 ;  /* 0x000000ffff25c224 */ /* 0x000fe200078e0a25 */
[----:B------:R-:W-:Y:S01]  /*2130*/  ISETP.GT.U32.AND P4, PT, R2, R72, PT ;  /* 0x000000480200720c */ /* 0x000fe20003f84070 */
[----:B------:R-:W-:Y:S01]  /*2140*/  @!P0 IMAD.IADD R20, R20, 0x1, -R2 ;  /* 0x0000000114148824 */ /* 0x000fe200078e0a02 */
[C---:B------:R-:W-:Y:S01]  /*2150*/  ISETP.GT.U32.AND P0, PT, R2.reuse, R70, PT ;  /* 0x000000460200720c */ /* 0x040fe20003f04070 */
[----:B------:R-:W-:Y:S02]  /*2160*/  IMAD.MOV R7, RZ, RZ, -R7 ;  /* 0x000000ffff077224 */ /* 0x000fe400078e0a07 */
[----:B------:R-:W-:Y:S02]  /*2170*/  @!P5 IMAD.MOV R24, RZ, RZ, -R24 ;  /* 0x000000ffff18d224 */ /* 0x000fe400078e0a18 */
[----:B------:R-:W-:Y:S01]  /*2180*/  IMAD R16, R2, R7, R15 ;  /* 0x0000000702107224 */ /* 0x000fe200078e020f */
[----:B------:R-:W-:Y:S01]  /*2190*/  IABS R15, R21 ;  /* 0x00000015000f7213 */ /* 0x000fe20000000000 */
[----:B------:R-:W-:-:S02]  /*21a0*/  IMAD.MOV.U32 R7, RZ, RZ, R6 ;  /* 0x000000ffff077224 */ /* 0x000fc400078e0006 */
[----:B------:R-:W-:Y:S01]  /*21b0*/  IMAD.HI.U32 R6, R4, R11, RZ ;  /* 0x0000000b04067227 */ /* 0x000fe200078e00ff */
[----:B------:R-:W-:-:S03]  /*21c0*/  ISETP.GT.U32.AND P5, PT, R2, R16, PT ;  /* 0x000000100200720c */ /* 0x000fc60003fa4070 */
[----:B------:R-:W-:Y:S02]  /*21d0*/  IMAD.MOV R6, RZ, RZ, -R6 ;  /* 0x000000ffff067224 */ /* 0x000fe400078e0a06 */
[--C-:B------:R-:W-:Y:S02]  /*21e0*/  @!P4 IMAD.IADD R72, R72, 0x1, -R2.reuse ;  /* 0x000000014848c824 */ /* 0x100fe400078e0a02 */
[----:B------:R-:W-:Y:S01]  /*21f0*/  @!P0 IMAD.IADD R70, R70, 0x1, -R2 ;  /* 0x0000000146468824 */ /* 0x000fe200078e0a02 */
[----:B------:R-:W-:Y:S01]  /*2200*/  ISETP.GE.AND P0, PT, R17, RZ, PT ;  /* 0x000000ff1100720c */ /* 0x000fe20003f06270 */
[C---:B------:R-:W-:Y:S01]  /*2210*/  IMAD R68, R2.reuse, R6, R11 ;  /* 0x0000000602447224 */ /* 0x040fe200078e020b */
[----:B------:R-:W-:Y:S01]  /*2220*/  IABS R17, R22 ;  /* 0x0000001600117213 */ /* 0x000fe20000000000 */
[----:B------:R-:W-:Y:S01]  /*2230*/  @!P2 IMAD.MOV R72, RZ, RZ, -R72 ;  /* 0x000000ffff48a224 */ /* 0x000fe200078e0a48 */
[----:B------:R-:W-:Y:S01]  /*2240*/  ISETP.GT.U32.AND P2, PT, R2, R70, PT ;  /* 0x000000460200720c */ /* 0x000fe20003f44070 */
[----:B------:R-:W-:Y:S01]  /*2250*/  IMAD.HI.U32 R6, R4, R7, RZ ;  /* 0x0000000704067227 */ /* 0x000fe200078e00ff */
[----:B------:R-:W-:-:S03]  /*2260*/  ISETP.GT.U32.AND P4, PT, R2, R68, PT ;  /* 0x000000440200720c */ /* 0x000fc60003f84070 */
[----:B------:R-:W-:Y:S02]  /*2270*/  IMAD.MOV R6, RZ, RZ, -R6 ;  /* 0x000000ffff067224 */ /* 0x000fe400078e0a06 */
[--C-:B------:R-:W-:Y:S02]  /*2280*/  @!P6 IMAD.IADD R18, R18, 0x1, -R2.reuse ;  /* 0x000000011212e824 */ /* 0x100fe400078e0a02 */
[--C-:B------:R-:W-:Y:S02]  /*2290*/  @!P5 IMAD.IADD R16, R16, 0x1, -R2.reuse ;  /* 0x000000011010d824 */ /* 0x100fe400078e0a02 */
[C---:B------:R-:W-:Y:S01]  /*22a0*/  IMAD R66, R2.reuse, R6, R7 ;  /* 0x0000000602427224 */ /* 0x040fe200078e0207 */
[----:B------:R-:W-:Y:S01]  /*22b0*/  ISETP.GT.U32.AND P6, PT, R2, R18, PT ;  /* 0x000000120200720c */ /* 0x000fe20003fc4070 */
[--C-:B------:R-:W-:Y:S01]  /*22c0*/  @!P2 IMAD.IADD R70, R70, 0x1, -R2.reuse ;  /* 0x000000014646a824 */ /* 0x100fe200078e0a02 */
[----:B------:R-:W-:Y:S01]  /*22d0*/  ISETP.GT.U32.AND P5, PT, R2, R16, PT ;  /* 0x000000100200720c */ /* 0x000fe20003fa4070 */
[----:B------:R-:W-:Y:S01]  /*22e0*/  @!P4 IMAD.IADD R68, R68, 0x1, -R2 ;  /* 0x000000014444c824 */ /* 0x000fe200078e0a02 */
[----:B------:R-:W-:Y:S01]  /*22f0*/  ISETP.GT.U32.AND P2, PT, R2, R66, PT ;  /* 0x000000420200720c */ /* 0x000fe20003f44070 */
[----:B------:R-:W-:Y:S01]  /*2300*/  @!P1 IMAD.MOV R20, RZ, RZ, -R20 ;  /* 0x000000ffff149224 */ /* 0x000fe200078e0a14 */
[----:B------:R-:W-:-:S02]  /*2310*/  LOP3.LUT R6, R5, 0xa4, RZ, 0xfc, !PT ;  /* 0x000000a405067812 */ /* 0x000fc400078efcff */
[----:B------:R-:W-:Y:S02]  /*2320*/  ISETP.GT.U32.AND P4, PT, R2, R68, PT ;  /* 0x000000440200720c */ /* 0x000fe40003f84070 */
[----:B------:R-:W-:Y:S02]  /*2330*/  ISETP.GE.AND P1, PT, R10, RZ, PT ;  /* 0x000000ff0a00720c */ /* 0x000fe40003f26270 */
[C---:B------:R-:W-:Y:S01]  /*2340*/  LOP3.LUT R10, R5.reuse, 0xa8, RZ, 0xfc, !PT ;  /* 0x000000a8050a7812 */ /* 0x040fe200078efcff */
[--C-:B------:R-:W-:Y:S01]  /*2350*/  @!P6 IMAD.IADD R18, R18, 0x1, -R2.reuse ;  /* 0x000000011212e824 */ /* 0x100fe200078e0a02 */
[----:B------:R-:W-:Y:S01]  /*2360*/  IABS R11, R6 ;  /* 0x00000006000b7213 */ /* 0x000fe20000000000 */
[--C-:B------:R-:W-:Y:S01]  /*2370*/  @!P5 IMAD.IADD R16, R16, 0x1, -R2.reuse ;  /* 0x000000011010d824 */ /* 0x100fe200078e0a02 */
[----:B------:R-:W-:Y:S01]  /*2380*/  ISETP.GE.AND P6, PT, R12, RZ, PT ;  /* 0x000000ff0c00720c */ /* 0x000fe20003fc6270 */
[----:B------:R-:W-:Y:S01]  /*2390*/  @!P2 IMAD.IADD R66, R66, 0x1, -R2 ;  /* 0x000000014242a824 */ /* 0x000fe200078e0a02 */
[----:B------:R-:W-:Y:S01]  /*23a0*/  IABS R13, R10 ;  /* 0x0000000a000d7213 */ /* 0x000fe20000000000 */
[----:B------:R-:W-:Y:S01]  /*23b0*/  @!P3 IMAD.MOV R18, RZ, RZ, -R18 ;  /* 0x000000ffff12b224 */ /* 0x000fe200078e0a12 */
[----:B------:R-:W-:Y:S01]  /*23c0*/  ISETP.GE.AND P5, PT, R6, RZ, PT ;  /* 0x000000ff0600720c */ /* 0x000fe20003fa6270 */
[----:B------:R-:W-:Y:S01]  /*23d0*/  IMAD.HI.U32 R6, R4, R11, RZ ;  /* 0x0000000b04067227 */ /* 0x000fe200078e00ff */
[----:B------:R-:W-:-:S02]  /*23e0*/  LOP3.LUT R12, R5, 0xac, RZ, 0xfc, !PT ;  /* 0x000000ac050c7812 */ /* 0x000fc400078efcff */
[----:B------:R-:W-:Y:S01]  /*23f0*/  ISETP.GT.U32.AND P2, PT, R2, R66, PT ;  /* 0x000000420200720c */ /* 0x000fe20003f44070 */
[----:B------:R-:W-:Y:S01]  /*2400*/  IMAD.HI.U32 R7, R4, R13, RZ ;  /* 0x0000000d04077227 */ /* 0x000fe200078e00ff */
[----:B------:R-:W-:Y:S02]  /*2410*/  ISETP.GE.AND P3, PT, R19, RZ, PT ;  /* 0x000000ff1300720c */ /* 0x000fe40003f66270 */
[----:B------:R-:W-:Y:S01]  /*2420*/  LOP3.LUT R19, R5, 0xb4, RZ, 0xfc, !PT ;  /* 0x000000b405137812 */ /* 0x000fe200078efcff */
[----:B------:R-:W-:Y:S02]  /*2430*/  IMAD.MOV R6, RZ, RZ, -R6 ;  /* 0x000000ffff067224 */ /* 0x000fe400078e0a06 */
[----:B------:R-:W-:Y:S01]  /*2440*/  @!P4 IMAD.IADD R68, R68, 0x1, -R2 ;  /* 0x000000014444c824 */ /* 0x000fe200078e0a02 */
[----:B------:R-:W-:Y:S01]  /*2450*/  ISETP.GE.AND P4, PT, R10, RZ, PT ;  /* 0x000000ff0a00720c */ /* 0x000fe20003f86270 */
[----:B------:R-:W-:Y:S01]  /*2460*/  @!P1 IMAD.MOV R70, RZ, RZ, -R70 ;  /* 0x000000ffff469224 */ /* 0x000fe200078e0a46 */
[----:B------:R-:W-:Y:S01]  /*2470*/  IABS R10, R12 ;  /* 0x0000000c000a7213 */ /* 0x000fe20000000000 */
[----:B------:R-:W-:Y:S01]  /*2480*/  IMAD.MOV R7, RZ, RZ, -R7 ;  /* 0x000000ffff077224 */ /* 0x000fe200078e0a07 */
[----:B------:R-:W-:Y:S01]  /*2490*/  ISETP.GE.AND P1, PT, R12, RZ, PT ;  /* 0x000000ff0c00720c */ /* 0x000fe20003f26270 */
[----:B------:R-:W-:-:S02]  /*24a0*/  IMAD R12, R2, R6, R11 ;  /* 0x00000006020c7224 */ /* 0x000fc400078e020b */
[C---:B------:R-:W-:Y:S01]  /*24b0*/  IMAD R64, R2.reuse, R7, R13 ;  /* 0x0000000702407224 */ /* 0x040fe200078e020d */
[----:B------:R-:W-:Y:S01]  /*24c0*/  LOP3.LUT R7, R5, 0xb0, RZ, 0xfc, !PT ;  /* 0x000000b005077812 */ /* 0x000fe200078efcff */
[----:B------:R-:W-:Y:S01]  /*24d0*/  @!P6 IMAD.MOV R16, RZ, RZ, -R16 ;  /* 0x000000ffff10e224 */ /* 0x000fe200078e0a10 */
[----:B------:R-:W-:Y:S01]  /*24e0*/  ISETP.GT.U32.AND P6, PT, R2, R12, PT ;  /* 0x0000000c0200720c */ /* 0x000fe20003fc4070 */
[----:B------:R-:W-:Y:S01]  /*24f0*/  @!P2 IMAD.IADD R66, R66, 0x1, -R2 ;  /* 0x000000014242a824 */ /* 0x000fe200078e0a02 */
[----:B------:R-:W-:Y:S01]  /*2500*/  ISETP.GT.U32.AND P2, PT, R2, R64, PT ;  /* 0x000000400200720c */ /* 0x000fe20003f44070 */
[----:B------:R-:W-:Y:S01]  /*2510*/  IMAD.MOV.U32 R11, RZ, RZ, R10 ;  /* 0x000000ffff0b7224 */ /* 0x000fe200078e000a */
[----:B------:R-:W-:Y:S01]  /*2520*/  IABS R13, R19 ;  /* 0x00000013000d7213 */ /* 0x000fe20000000000 */
[----:B------:R-:W-:Y:S01]  /*2530*/  @!P0 IMAD.MOV R68, RZ, RZ, -R68 ;  /* 0x000000ffff448224 */ /* 0x000fe200078e0a44 */
[----:B------:R-:W-:Y:S01]  /*2540*/  ISETP.GE.AND P0, PT, R7, RZ, PT ;  /* 0x000000ff0700720c */ /* 0x000fe20003f06270 */
[----:B------:R-:W-:Y:S01]  /*2550*/  IMAD.HI.U32 R6, R4, R11, RZ ;  /* 0x0000000b04067227 */ /* 0x000fe200078e00ff */
[----:B------:R-:W-:-:S03]  /*2560*/  IABS R7, R7 ;  /* 0x0000000700077213 */ /* 0x000fc60000000000 */
[----:B------:R-:W-:Y:S02]  /*2570*/  IMAD.MOV R6, RZ, RZ, -R6 ;  /* 0x000000ffff067224 */ /* 0x000fe400078e0a06 */
[----:B------:R-:W-:Y:S02]  /*2580*/  @!P6 IMAD.IADD R12, R12, 0x1, -R2 ;  /* 0x000000010c0ce824 */ /* 0x000fe400078e0a02 */
[----:B------:R-:W-:Y:S02]  /*2590*/  IMAD R10, R2, R6, R11 ;  /* 0x00000006020a7224 */ /* 0x000fe400078e020b */
[----:B------:R-:W-:-:S03]  /*25a0*/  IMAD.HI.U32 R6, R4, R7, RZ ;  /* 0x0000000704067227 */ /* 0x000fc600078e00ff */
[----:B------:R-:W-:Y:S01]  /*25b0*/  ISETP.GT.U32.AND P6, PT, R2, R10, PT ;  /* 0x0000000a0200720c */ /* 0x000fe20003fc4070 */
[----:B------:R-:W-:Y:S01]  /*25c0*/  @!P2 IMAD.IADD R64, R64, 0x1, -R2 ;  /* 0x000000014040a824 */ /* 0x000fe200078e0a02 */
[----:B------:R-:W-:Y:S01]  /*25d0*/  ISETP.GT.U32.AND P2, PT, R2, R12, PT ;  /* 0x0000000c0200720c */ /* 0x000fe20003f44070 */
[----:B------:R-:W-:Y:S02]  /*25e0*/  IMAD.MOV R11, RZ, RZ, -R6 ;  /* 0x000000ffff0b7224 */ /* 0x000fe400078e0a06 */
[----:B------:R-:W-:-:S04]  /*25f0*/  IMAD.HI.U32 R6, R4, R13, RZ ;  /* 0x0000000d04067227 */ /* 0x000fc800078e00ff */
[----:B------:R-:W-:Y:S02]  /*2600*/  IMAD R7, R2, R11, R7 ;  /* 0x0000000b02077224 */ /* 0x000fe400078e0207 */
[----:B------:R-:W-:-:S04]  /*2610*/  IMAD.HI.U32 R11, R4, R15, RZ ;  /* 0x0000000f040b7227 */ /* 0x000fc800078e00ff */
[----:B------:R-:W-:Y:S02]  /*2620*/  IMAD.MOV R6, RZ, RZ, -R6 ;  /* 0x000000ffff067224 */ /* 0x000fe400078e0a06 */
[----:B------:R-:W-:Y:S02]  /*2630*/  IMAD.MOV R14, RZ, RZ, -R11 ;  /* 0x000000ffff0e7224 */ /* 0x000fe400078e0a0b */
[--C-:B------:R-:W-:Y:S01]  /*2640*/  @!P2 IMAD.IADD R12, R12, 0x1, -R2.reuse ;  /* 0x000000010c0ca824 */ /* 0x100fe200078e0a02 */
[C---:B------:R-:W-:Y:S01]  /*2650*/  ISETP.GT.U32.AND P2, PT, R2.reuse, R7, PT ;  /* 0x000000070200720c */ /* 0x040fe20003f44070 */
[----:B------:R-:W-:Y:S02]  /*2660*/  IMAD R11, R2, R6, R13 ;  /* 0x00000006020b7224 */ /* 0x000fe400078e020d */
[----:B------:R-:W-:Y:S01]  /*2670*/  @!P6 IMAD.IADD R10, R10, 0x1, -R2 ;  /* 0x000000010a0ae824 */ /* 0x000fe200078e0a02 */
[C---:B------:R-:W-:Y:S01]  /*2680*/  ISETP.GT.U32.AND P6, PT, R2.reuse, R64, PT ;  /* 0x000000400200720c */ /* 0x040fe20003fc4070 */
[----:B------:R-:W-:Y:S01]  /*2690*/  @!P5 IMAD.MOV R12, RZ, RZ, -R12 ;  /* 0x000000ffff0cd224 */ /* 0x000fe200078e0a0c */
[----:B------:R-:W-:Y:S01]  /*26a0*/  ISETP.GT.U32.AND P5, PT, R2, R11, PT ;  /* 0x0000000b0200720c */ /* 0x000fe20003fa4070 */
[----:B------:R-:W-:-:S04]  /*26b0*/  IMAD.HI.U32 R6, R4, R17, RZ ;  /* 0x0000001104067227 */ /* 0x000fc800078e00ff */
[C---:B------:R-:W-:Y:S01]  /*26c0*/  IMAD R13, R2.reuse, R14, R15 ;  /* 0x0000000e020d7224 */ /* 0x040fe200078e020f */
[----:B------:R-:W-:Y:S01]  /*26d0*/  IABS R14, R23 ;  /* 0x00000017000e7213 */ /* 0x000fe20000000000 */
[----:B------:R-:W-:Y:S02]  /*26e0*/  IMAD.MOV R6, RZ, RZ, -R6 ;  /* 0x000000ffff067224 */ /* 0x000fe400078e0a06 */
[----:B------:R-:W-:Y:S01]  /*26f0*/  @!P3 IMAD.MOV R66, RZ, RZ, -R66 ;  /* 0x000000ffff42b224 */ /* 0x000fe200078e0a42 */
[----:B------:R-:W-:Y:S01]  /*2700*/  ISETP.GT.U32.AND P3, PT, R2, R10, PT ;  /* 0x0000000a0200720c */ /* 0x000fe20003f64070 */
[--C-:B------:R-:W-:Y:S01]  /*2710*/  @!P6 IMAD.IADD R64, R64, 0x1, -R2.reuse ;  /* 0x000000014040e824 */ /* 0x100fe200078e0a02 */
[C---:B------:R-:W-:Y:S01]  /*2720*/  ISETP.GT.U32.AND P6, PT, R2.reuse, R13, PT ;  /* 0x0000000d0200720c */ /* 0x040fe20003fc4070 */
[----:B------:R-:W-:Y:S02]  /*2730*/  @!P5 IMAD.IADD R11, R11, 0x1, -R2 ;  /* 0x000000010b0bd824 */ /* 0x000fe400078e0a02 */
[----:B------:R-:W-:-:S02]  /*2740*/  IMAD R15, R2, R6, R17 ;  /* 0x00000006020f7224 */ /* 0x000fc400078e0211 */
[----:B------:R-:W-:Y:S01]  /*2750*/  IMAD.MOV.U32 R17, RZ, RZ, R14 ;  /* 0x000000ffff117224 */ /* 0x000fe200078e000e */
[----:B------:R-:W-:Y:S01]  /*2760*/  LOP3.LUT R14, R5, 0xcc, RZ, 0xfc, !PT ;  /* 0x000000cc050e7812 */ /* 0x000fe200078efcff */
[----:B------:R-:W-:Y:S01]  /*2770*/  @!P4 IMAD.MOV R64, RZ, RZ, -R64 ;  /* 0x000000ffff40c224 */ /* 0x000fe200078e0a40 */
[----:B------:R-:W-:Y:S01]  /*2780*/  ISETP.GT.U32.AND P4, PT, R2, R11, PT ;  /* 0x0000000b0200720c */ /* 0x000fe20003f84070 */
[----:B------:R-:W-:-:S04]  /*2790*/  IMAD.HI.U32 R6, R4, R17, RZ ;  /* 0x0000001104067227 */ /* 0x000fc800078e00ff */
[----:B------:R-:W-:Y:S02]  /*27a0*/  IMAD.MOV R6, RZ, RZ, -R6 ;  /* 0x000000ffff067224 */ /* 0x000fe400078e0a06 */
[--C-:B------:R-:W-:Y:S01]  /*27b0*/  @!P2 IMAD.IADD R7, R7, 0x1, -R2.reuse ;  /* 0x000000010707a824 */ /* 0x100fe200078e0a02 */
[----:B------:R-:W-:Y:S01]  /*27c0*/  ISETP.GE.AND P2, PT, R21, RZ, PT ;  /* 0x000000ff1500720c */ /* 0x000fe20003f46270 */
[----:B------:R-:W-:Y:S01]  /*27d0*/  IMAD R17, R2, R6, R17 ;  /* 0x0000000602117224 */ /* 0x000fe200078e0211 */
[----:B------:R-:W-:Y:S01]  /*27e0*/  IABS R21, R14 ;  /* 0x0000000e00157213 */ /* 0x000fe20000000000 */
[--C-:B------:R-:W-:Y:S01]  /*27f0*/  @!P3 IMAD.IADD R10, R10, 0x1, -R2.reuse ;  /* 0x000000010a0ab824 */ /* 0x100fe200078e0a02 */
[C---:B------:R-:W-:Y:S01]  /*2800*/  ISETP.GT.U32.AND P5, PT, R2.reuse, R7, PT ;  /* 0x000000070200720c */ /* 0x040fe20003fa4070 */
[--C-:B------:R-:W-:Y:S01]  /*2810*/  @!P4 IMAD.IADD R11, R11, 0x1, -R2.reuse ;  /* 0x000000010b0bc824 */ /* 0x100fe200078e0a02 */
[C---:B------:R-:W-:Y:S01]  /*2820*/  ISETP.GT.U32.AND P4, PT, R2.reuse, R17, PT ;  /* 0x000000110200720c */ /* 0x040fe20003f84070 */
[----:B------:R-:W-:Y:S01]  /*2830*/  @!P6 IMAD.IADD R13, R13, 0x1, -R2 ;  /* 0x000000010d0de824 */ /* 0x000fe200078e0a02 */
[----:B------:R-:W-:Y:S01]  /*2840*/  ISETP.GE.AND P3, PT, R19, RZ, PT ;  /* 0x000000ff1300720c */ /* 0x000fe20003f66270 */
[----:B------:R-:W-:Y:S01]  /*2850*/  @!P1 IMAD.MOV R10, RZ, RZ, -R10 ;  /* 0x000000ffff0a9224 */ /* 0x000fe200078e0a0a */
[----:B------:R-:W-:-:S02]  /*2860*/  ISETP.GT.U32.AND P1, PT, R2, R15, PT ;  /* 0x0000000f0200720c */ /* 0x000fc40003f24070 */
[----:B------:R-:W-:Y:S02]  /*2870*/  ISETP.GT.U32.AND P6, PT, R2, R13, PT ;  /* 0x0000000d0200720c */ /* 0x000fe40003fc4070 */
[----:B------:R-:W-:-:S03]  /*2880*/  IABS R19, R38 ;  /* 0x0000002600137213 */ /* 0x000fc60000000000 */
[--C-:B------:R-:W-:Y:S01]  /*2890*/  @!P5 IMAD.IADD R7, R7, 0x1, -R2.reuse ;  /* 0x000000010707d824 */ /* 0x100fe200078e0a02 */
[----:B------:R-:W-:Y:S01]  /*28a0*/  ISETP.GE.AND P5, PT, R22, RZ, PT ;  /* 0x000000ff1600720c */ /* 0x000fe20003fa6270 */
[----:B------:R-:W-:Y:S02]  /*28b0*/  @!P4 IMAD.IADD R17, R17, 0x1, -R2 ;  /* 0x000000011111c824 */ /* 0x000fe400078e0a02 */
[----:B------:R-:W-:-:S03]  /*28c0*/  IMAD.HI.U32 R6, R4, R19, RZ ;  /* 0x0000001304067227 */ /* 0x000fc600078e00ff */
[C---:B------:R-:W-:Y:S01]  /*28d0*/  ISETP.GT.U32.AND P4, PT, R2.reuse, R17, PT ;  /* 0x000000110200720c */ /* 0x040fe20003f84070 */
[----:B------:R-:W-:Y:S02]  /*28e0*/  IMAD.MOV R6, RZ, RZ, -R6 ;  /* 0x000000ffff067224 */ /* 0x000fe400078e0a06 */
[--C-:B------:R-:W-:Y:S01]  /*28f0*/  @!P6 IMAD.IADD R13, R13, 0x1, -R2.reuse ;  /* 0x000000010d0de824 */ /* 0x100fe200078e0a02 */
[----:B------:R-:W-:Y:S01]  /*2900*/  ISETP.GE.AND P6, PT, R23, RZ, PT ;  /* 0x000000ff1700720c */ /* 0x000fe20003fc6270 */
[----:B------:R-:W-:Y:S02]  /*2910*/  IMAD.MOV.U32 R62, RZ, RZ, R7 ;  /* 0x000000ffff3e7224 */ /* 0x000fe400078e0007 */
[----:B------:R-:W-:Y:S02]  /*2920*/  @!P1 IMAD.IADD R15, R15, 0x1, -R2 ;  /* 0x000000010f0f9824 */ /* 0x000fe400078e0a02 */
[----:B------:R-:W-:Y:S01]  /*2930*/  IMAD R7, R2, R6, R19 ;  /* 0x0000000602077224 */ /* 0x000fe200078e0213 */
[----:B------:R-:W-:Y:S01]  /*2940*/  LOP3.LUT R19, R5, 0xe0, RZ, 0xfc, !PT ;  /* 0x000000e005137812 */ /* 0x000fe200078efcff */
[----:B------:R-:W-:Y:S01]  /*2950*/  IMAD.HI.U32 R6, R4, R21, RZ ;  /* 0x0000001504067227 */ /* 0x000fe200078e00ff */
[----:B------:R-:W-:-:S02]  /*2960*/  ISETP.GT.U32.AND P1, PT, R2, R15, PT ;  /* 0x0000000f0200720c */ /* 0x000fc40003f24070 */
[----:B------:R-:W-:Y:S01]  /*2970*/  IABS R53, R19 ;  /* 0x0000001300357213 */ /* 0x000fe20000000000 */
[----:B------:R-:W-:Y:S02]  /*2980*/  IMAD.MOV R6, RZ, RZ, -R6 ;  /* 0x000000ffff067224 */ /* 0x000fe400078e0a06 */
[----:B------:R-:W-:Y:S02]  /*2990*/  @!P4 IMAD.IADD R17, R17, 0x1, -R2 ;  /* 0x000000011111c824 */ /* 0x000fe400078e0a02 */
[----:B------:R-:W-:Y:S01]  /*29a0*/  @!P0 IMAD.MOV R62, RZ, RZ, -R62 ;  /* 0x000000ffff3e8224 */ /* 0x000fe200078e0a3e */
[----:B------:R-:W-:Y:S01]  /*29b0*/  ISETP.GE.AND P0, PT, R38, RZ, PT ;  /* 0x000000ff2600720c */ /* 0x000fe20003f06270 */
[----:B------:R-:W-:Y:S02]  /*29c0*/  IMAD.MOV.U32 R22, RZ, RZ, R11 ;  /* 0x000000ffff167224 */ /* 0x000fe400078e000b */
[----:B------:R-:W-:Y:S01]  /*29d0*/  IMAD R11, R2, R6, R21 ;  /* 0x00000006020b7224 */ /* 0x000fe200078e0215 */
[----:B------:R-:W-:Y:S01]  /*29e0*/  LOP3.LUT R6, R5, 0xd4, RZ, 0xfc, !PT ;  /* 0x000000d405067812 */ /* 0x000fe200078efcff */
[----:B------:R-:W-:-:S02]  /*29f0*/  IMAD.MOV.U32 R38, RZ, RZ, R17 ;  /* 0x000000ffff267224 */ /* 0x000fc400078e0011 */
[----:B------:R-:W-:Y:S01]  /*2a00*/  IMAD.MOV.U32 R60, RZ, RZ, R13 ;  /* 0x000000ffff3c7224 */ /* 0x000fe200078e000d */
[----:B------:R-:W-:Y:S01]  /*2a10*/  LOP3.LUT R13, R5, 0xd0, RZ, 0xfc, !PT ;  /* 0x000000d0050d7812 */ /* 0x000fe200078efcff */
[----:B------:R-:W-:Y:S01]  /*2a20*/  @!P6 IMAD.MOV R38, RZ, RZ, -R38 ;  /* 0x000000ffff26e224 */ /* 0x000fe200078e0a26 */
[C---:B------:R-:W-:Y:S01]  /*2a30*/  ISETP.GT.U32.AND P6, PT, R2.reuse, R11, PT ;  /* 0x0000000b0200720c */ /* 0x040fe20003fc4070 */
[----:B------:R-:W-:Y:S01]  /*2a40*/  @!P2 IMAD.MOV R60, RZ, RZ, -R60 ;  /* 0x000000ffff3ca224 */ /* 0x000fe200078e0a3c */
[----:B------:R-:W-:Y:S01]  /*2a50*/  ISETP.GT.U32.AND P2, PT, R2, R7, PT ;  /* 0x000000070200720c */ /* 0x000fe20003f44070 */
[----:B------:R-:W-:Y:S01]  /*2a60*/  @!P1 IMAD.IADD R15, R15, 0x1, -R2 ;  /* 0x000000010f0f9824 */ /* 0x000fe200078e0a02 */
[----:B------:R-:W-:Y:S01]  /*2a70*/  ISETP.GE.AND P1, PT, R13, RZ, PT ;  /* 0x000000ff0d00720c */ /* 0x000fe20003f26270 */
[----:B------:R-:W-:Y:S01]  /*2a80*/  @!P3 IMAD.MOV R22, RZ, RZ, -R22 ;  /* 0x000000ffff16b224 */ /* 0x000fe200078e0a16 */
[----:B------:R-:W-:Y:S01]  /*2a90*/  IABS R13, R13 ;  /* 0x0000000d000d7213 */ /* 0x000fe20000000000 */
[----:B------:R-:W-:Y:S01]  /*2aa0*/  IMAD.MOV.U32 R58, RZ, RZ, R15 ;  /* 0x000000ffff3a7224 */ /* 0x000fe200078e000f */
[----:B------:R-:W-:Y:S01]  /*2ab0*/  ISETP.GE.AND P4, PT, R6, RZ, PT ;  /* 0x000000ff0600720c */ /* 0x000fe20003f86270 */
[----:B------:R-:W-:Y:S01]  /*2ac0*/  IMAD.HI.U32 R15, R4, R53, RZ ;  /* 0x00000035040f7227 */ /* 0x000fe200078e00ff */
[----:B------:R-:W-:-:S02]  /*2ad0*/  IABS R21, R6 ;  /* 0x0000000600157213 */ /* 0x000fc40000000000 */
[----:B------:R-:W-:Y:S01]  /*2ae0*/  ISETP.GE.AND P3, PT, R14, RZ, PT ;  /* 0x000000ff0e00720c */ /* 0x000fe20003f66270 */
[----:B------:R-:W-:Y:S01]  /*2af0*/  IMAD.HI.U32 R6, R4, R13, RZ ;  /* 0x0000000d04067227 */ /* 0x000fe200078e00ff */
[----:B------:R-:W-:-:S03]  /*2b00*/  LOP3.LUT R14, R5, 0xd8, RZ, 0xfc, !PT ;  /* 0x000000d8050e7812 */ /* 0x000fc600078efcff */
[----:B------:R-:W-:Y:S01]  /*2b10*/  @!P6 IMAD.IADD R11, R11, 0x1, -R2 ;  /* 0x000000010b0be824 */ /* 0x000fe200078e0a02 */
[----:B------:R-:W-:Y:S01]  /*2b20*/  IABS R23, R14 ;  /* 0x0000000e00177213 */ /* 0x000fe20000000000 */
[----:B------:R-:W-:Y:S02]  /*2b30*/  IMAD.MOV R6, RZ, RZ, -R6 ;  /* 0x000000ffff067224 */ /* 0x000fe400078e0a06 */
[----:B------:R-:W-:Y:S01]  /*2b40*/  @!P2 IMAD.IADD R7, R7, 0x1, -R2 ;  /* 0x000000010707a824 */ /* 0x000fe200078e0a02 */
[C---:B------:R-:W-:Y:S01]  /*2b50*/  ISETP.GT.U32.AND P6, PT, R2.reuse, R11, PT ;  /* 0x0000000b0200720c */ /* 0x040fe20003fc4070 */
[----:B------:R-:W-:Y:S02]  /*2b60*/  IMAD R13, R2, R6, R13 ;  /* 0x00000006020d7224 */ /* 0x000fe400078e020d */
[----:B------:R-:W-:Y:S01]  /*2b70*/  IMAD.HI.U32 R6, R4, R21, RZ ;  /* 0x0000001504067227 */ /* 0x000fe200078e00ff */
[----:B------:R-:W-:-:S03]  /*2b80*/  ISETP.GT.U32.AND P2, PT, R2, R7, PT ;  /* 0x000000070200720c */ /* 0x000fc60003f44070 */
[----:B------:R-:W-:Y:S02]  /*2b90*/  IMAD.MOV R17, RZ, RZ, -R6 ;  /* 0x000000ffff117224 */ /* 0x000fe400078e0a06 */
[----:B------:R-:W-:Y:S02]  /*2ba0*/  IMAD.MOV R15, RZ, RZ, -R15 ;  /* 0x000000ffff0f7224 */ /* 0x000fe400078e0a0f */
[----:B------:R-:W-:Y:S02]  /*2bb0*/  IMAD R21, R2, R17, R21 ;  /* 0x0000001102157224 */ /* 0x000fe400078e0215 */
[----:B------:R-:W-:Y:S02]  /*2bc0*/  @!P6 IMAD.IADD R11, R11, 0x1, -R2 ;  /* 0x000000010b0be824 */ /* 0x000fe400078e0a02 */
[----:B------:R-:W-:Y:S01]  /*2bd0*/  IMAD.HI.U32 R6, R4, R59, RZ ;  /* 0x0000003b04067227 */ /* 0x000fe200078e00ff */
[----:B------:R-:W-:-:S03]  /*2be0*/  ISETP.GT.U32.AND P6, PT, R2, R21, PT ;  /* 0x000000150200720c */ /* 0x000fc60003fc4070 */
[----:B------:R-:W-:Y:S01]  /*2bf0*/  @!P2 IMAD.IADD R7, R7, 0x1, -R2 ;  /* 0x000000010707a824 */ /* 0x000fe200078e0a02 */
[C---:B------:R-:W-:Y:S01]  /*2c00*/  ISETP.GT.U32.AND P2, PT, R2.reuse, R13, PT ;  /* 0x0000000d0200720c */ /* 0x040fe20003f44070 */
[----:B------:R-:W-:Y:S01]  /*2c10*/  IMAD R53, R2, R15, R53 ;  /* 0x0000000f02357224 */ /* 0x000fe200078e0235 */
[----:B------:R-:W-:Y:S01]  /*2c20*/  IABS R15, R5 ;  /* 0x00000005000f7213 */ /* 0x000fe20000000000 */
[----:B------:R-:W-:Y:S02]  /*2c30*/  IMAD.MOV R6, RZ, RZ, -R6 ;  /* 0x000000ffff067224 */ /* 0x000fe400078e0a06 */
[----:B------:R-:W-:Y:S01]  /*2c40*/  @!P5 IMAD.MOV R58, RZ, RZ, -R58 ;  /* 0x000000ffff3ad224 */ /* 0x000fe200078e0a3a */
[----:B------:R-:W-:Y:S01]  /*2c50*/  ISETP.GE.AND P5, PT, R14, RZ, PT ;  /* 0x000000ff0e00720c */ /* 0x000fe20003fa6270 */
[C---:B------:R-:W-:Y:S02]  /*2c60*/  IMAD R59, R2.reuse, R6, R59 ;  /* 0x00000006023b7224 */ /* 0x040fe400078e023b */
[----:B------:R-:W-:Y:S01]  /*2c70*/  @!P6 IMAD.IADD R21, R21, 0x1, -R2 ;  /* 0x000000011515e824 */ /* 0x000fe200078e0a02 */
[----:B------:R-:W-:Y:S01]  /*2c80*/  ISETP.GT.U32.AND P6, PT, R2, R53, PT ;  /* 0x000000350200720c */ /* 0x000fe20003fc4070 */
[----:B------:R-:W-:-:S04]  /*2c90*/  IMAD.HI.U32 R6, R4, R61, RZ ;  /* 0x0000003d04067227 */ /* 0x000fc800078e00ff */
[----:B------:R-:W-:Y:S02]  /*2ca0*/  @!P2 IMAD.IADD R13, R13, 0x1, -R2 ;  /* 0x000000010d0da824 */ /* 0x000fe400078e0a02 */
[----:B------:R-:W-:Y:S02]  /*2cb0*/  IMAD.MOV R6, RZ, RZ, -R6 ;  /* 0x000000ffff067224 */ /* 0x000fe400078e0a06 */
[----:B------:R-:W-:Y:S01]  /*2cc0*/  IMAD.HI.U32 R14, R4, R23, RZ ;  /* 0x00000017040e7227 */ /* 0x000fe200078e00ff */
[----:B------:R-:W-:-:S03]  /*2cd0*/  ISETP.GT.U32.AND P2, PT, R2, R13, PT ;  /* 0x0000000d0200720c */ /* 0x000fc60003f44070 */
[C---:B------:R-:W-:Y:S02]  /*2ce0*/  IMAD R61, R2.reuse, R6, R61 ;  /* 0x00000006023d7224 */ /* 0x040fe400078e023d */
[----:B------:R-:W-:Y:S02]  /*2cf0*/  IMAD.MOV R14, RZ, RZ, -R14 ;  /* 0x000000ffff0e7224 */ /* 0x000fe400078e0a0e */
[--C-:B------:R-:W-:Y:S01]  /*2d00*/  @!P6 IMAD.IADD R53, R53, 0x1, -R2.reuse ;  /* 0x000000013535e824 */ /* 0x100fe200078e0a02 */
[C---:B------:R-:W-:Y:S01]  /*2d10*/  ISETP.GT.U32.AND P6, PT, R2.reuse, R61, PT ;  /* 0x0000003d0200720c */ /* 0x040fe20003fc4070 */
[C---:B------:R-:W-:Y:S02]  /*2d20*/  IMAD R23, R2.reuse, R14, R23 ;  /* 0x0000000e02177224 */ /* 0x040fe400078e0217 */
[----:B------:R-:W-:Y:S02]  /*2d30*/  IMAD.MOV.U32 R56, RZ, RZ, R7 ;  /* 0x000000ffff387224 */ /* 0x000fe400078e0007 */
[----:B------:R-:W-:Y:S01]  /*2d40*/  @!P2 IMAD.IADD R13, R13, 0x1, -R2 ;  /* 0x000000010d0da824 */ /* 0x000fe200078e0a02 */
[C---:B------:R-:W-:Y:S01]  /*2d50*/  ISETP.GT.U32.AND P2, PT, R2.reuse, R23, PT ;  /* 0x000000170200720c */ /* 0x040fe20003f44070 */
[----:B------:R-:W-:Y:S01]  /*2d60*/  @!P0 IMAD.MOV R56, RZ, RZ, -R56 ;  /* 0x000000ffff388224 */ /* 0x000fe200078e0a38 */
[----:B------:R-:W-:Y:S01]  /*2d70*/  ISETP.GT.U32.AND P0, PT, R2, R21, PT ;  /* 0x000000150200720c */ /* 0x000fe20003f04070 */
[----:B------:R-:W-:-:S04]  /*2d80*/  IMAD.HI.U32 R14, R4, R63, RZ ;  /* 0x0000003f040e7227 */ /* 0x000fc800078e00ff */
[----:B------:R-:W-:Y:S02]  /*2d90*/  @!P6 IMAD.IADD R61, R61, 0x1, -R2 ;  /* 0x000000013d3de824 */ /* 0x000fe400078e0a02 */
[----:B------:R-:W-:Y:S02]  /*2da0*/  IMAD.MOV R14, RZ, RZ, -R14 ;  /* 0x000000ffff0e7224 */ /* 0x000fe400078e0a0e */
[----:B------:R-:W-:Y:S01]  /*2db0*/  IMAD.HI.U32 R6, R4, R15, RZ ;  /* 0x0000000f04067227 */ /* 0x000fe200078e00ff */
[----:B------:R-:W-:-:S03]  /*2dc0*/  ISETP.GT.U32.AND P6, PT, R2, R61, PT ;  /* 0x0000003d0200720c */ /* 0x000fc60003fc4070 */
[C---:B------:R-:W-:Y:S02]  /*2dd0*/  IMAD R63, R2.reuse, R14, R63 ;  /* 0x0000000e023f7224 */ /* 0x040fe400078e023f */
[----:B------:R-:W-:Y:S01]  /*2de0*/  @!P2 IMAD.IADD R23, R23, 0x1, -R2 ;  /* 0x000000011717a824 */ /* 0x000fe200078e0a02 */
[----:B------:R-:W-:Y:S01]  /*2df0*/  ISETP.GT.U32.AND P2, PT, R2, R59, PT ;  /* 0x0000003b0200720c */ /* 0x000fe20003f44070 */
[----:B------:R-:W-:-:S04]  /*2e00*/  IMAD.HI.U32 R7, R4, R67, RZ ;  /* 0x0000004304077227 */ /* 0x000fc800078e00ff */
[----:B------:R-:W-:Y:S02]  /*2e10*/  IMAD.MOV R14, RZ, RZ, -R6 ;  /* 0x000000ffff0e7224 */ /* 0x000fe400078e0a06 */
[--C-:B------:R-:W-:Y:S01]  /*2e20*/  @!P0 IMAD.IADD R21, R21, 0x1, -R2.reuse ;  /* 0x0000000115158824 */ /* 0x100fe200078e0a02 */
[C---:B------:R-:W-:Y:S01]  /*2e30*/  ISETP.GT.U32.AND P0, PT, R2.reuse, R63, PT ;  /* 0x0000003f0200720c */ /* 0x040fe20003f04070 */
[----:B------:R-:W-:Y:S02]  /*2e40*/  IMAD.MOV.U32 R54, RZ, RZ, R11 ;  /* 0x000000ffff367224 */ /* 0x000fe400078e000b */
[----:B------:R-:W-:Y:S02]  /*2e50*/  IMAD.MOV R11, RZ, RZ, -R7 ;  /* 0x000000ffff0b7224 */ /* 0x000fe400078e0a07 */
[----:B------:R-:W-:Y:S02]  /*2e60*/  IMAD R7, R2, R14, R15 ;  /* 0x0000000e02077224 */ /* 0x000fe400078e020f */
[----:B------:R-:W-:-:S02]  /*2e70*/  @!P6 IMAD.IADD R61, R61, 0x1, -R2 ;  /* 0x000000013d3de824 */ /* 0x000fc400078e0a02 */
[----:B------:R-:W-:Y:S01]  /*2e80*/  @!P2 IMAD.IADD R59, R59, 0x1, -R2 ;  /* 0x000000013b3ba824 */ /* 0x000fe200078e0a02 */
[----:B------:R-:W-:Y:S01]  /*2e90*/  ISETP.GT.U32.AND P6, PT, R2, R7, PT ;  /* 0x000000070200720c */ /* 0x000fe20003fc4070 */
[----:B------:R-:W-:Y:S01]  /*2ea0*/  IMAD.HI.U32 R6, R4, R65, RZ ;  /* 0x0000004104067227 */ /* 0x000fe200078e00ff */
[----:B------:R-:W-:-:S03]  /*2eb0*/  ISETP.GT.U32.AND P2, PT, R2, R53, PT ;  /* 0x000000350200720c */ /* 0x000fc60003f44070 */
[----:B------:R-:W-:Y:S02]  /*2ec0*/  @!P0 IMAD.IADD R63, R63, 0x1, -R2 ;  /* 0x000000013f3f8824 */ /* 0x000fe400078e0a02 */
[----:B------:R-:W-:Y:S01]  /*2ed0*/  @!P3 IMAD.MOV R54, RZ, RZ, -R54 ;  /* 0x000000ffff36b224 */ /* 0x000fe200078e0a36 */
[C---:B------:R-:W-:Y:S01]  /*2ee0*/  ISETP.GT.U32.AND P3, PT, R2.reuse, R23, PT ;  /* 0x000000170200720c */ /* 0x040fe20003f64070 */
[----:B------:R-:W-:Y:S01]  /*2ef0*/  IMAD.MOV R6, RZ, RZ, -R6 ;  /* 0x000000ffff067224 */ /* 0x000fe200078e0a06 */
[C---:B------:R-:W-:Y:S01]  /*2f00*/  ISETP.GT.U32.AND P0, PT, R2.reuse, R63, PT ;  /* 0x0000003f0200720c */ /* 0x040fe20003f04070 */
[----:B------:R-:W-:Y:S02]  /*2f10*/  IMAD.MOV.U32 R74, RZ, RZ, R13 ;  /* 0x000000ffff4a7224 */ /* 0x000fe400078e000d */
[----:B------:R-:W-:Y:S02]  /*2f20*/  IMAD R65, R2, R6, R65 ;  /* 0x0000000602417224 */ /* 0x000fe400078e0241 */
[----:B------:R-:W-:-:S02]  /*2f30*/  VIADD R6, R0, UR6 ;  /* 0x0000000600067c36 */ /* 0x000fc40008000000 */
[----:B------:R-:W-:Y:S02]  /*2f40*/  @!P6 IMAD.IADD R7, R7, 0x1, -R2 ;  /* 0x000000010707e824 */ /* 0x000fe400078e0a02 */
[----:B------:R-:W-:Y:S01]  /*2f50*/  @!P1 IMAD.MOV R74, RZ, RZ, -R74 ;  /* 0x000000ffff4a9224 */ /* 0x000fe200078e0a4a */
[C---:B------:R-:W-:Y:S01]  /*2f60*/  ISETP.GT.U32.AND P1, PT, R2.reuse, R59, PT ;  /* 0x0000003b0200720c */ /* 0x040fe20003f24070 */
[----:B------:R-:W-:Y:S01]  /*2f70*/  @!P2 IMAD.IADD R53, R53, 0x1, -R2 ;  /* 0x000000013535a824 */ /* 0x000fe200078e0a02 */
[----:B------:R-:W-:Y:S01]  /*2f80*/  ISETP.GT.U32.AND P2, PT, R2, R65, PT ;  /* 0x000000410200720c */ /* 0x000fe20003f44070 */
[----:B------:R-:W-:Y:S01]  /*2f90*/  VIADD R83, R6, 0x5c ;  /* 0x0000005c06537836 */ /* 0x000fe20000000000 */
[C---:B------:R-:W-:Y:S01]  /*2fa0*/  ISETP.GT.U32.AND P6, PT, R2.reuse, R7, PT ;  /* 0x000000070200720c */ /* 0x040fe20003fc4070 */
[----:B------:R-:W-:Y:S02]  /*2fb0*/  IMAD R67, R2, R11, R67 ;  /* 0x0000000b02437224 */ /* 0x000fe400078e0243 */
[----:B------:R-:W-:-:S04]  /*2fc0*/  IMAD.HI.U32 R14, R4, R69, RZ ;  /* 0x00000045040e7227 */ /* 0x000fc800078e00ff */
[--C-:B------:R-:W-:Y:S01]  /*2fd0*/  @!P3 IMAD.IADD R23, R23, 0x1, -R2.reuse ;  /* 0x000000011717b824 */ /* 0x100fe200078e0a02 */
[----:B------:R-:W-:Y:S01]  /*2fe0*/  ISETP.GE.AND P3, PT, R19, RZ, PT ;  /* 0x000000ff1300720c */ /* 0x000fe20003f66270 */
[----:B------:R-:W-:Y:S01]  /*2ff0*/  VIADD R81, R6, 0x1c ;  /* 0x0000001c06517836 */ /* 0x000fe20000000000 */
[----:B------:R-:W-:Y:S01]  /*3000*/  IABS R19, R83 ;  /* 0x0000005300137213 */ /* 0x000fe20000000000 */
[----:B------:R-:W-:Y:S01]  /*3010*/  @!P0 IMAD.IADD R63, R63, 0x1, -R2 ;  /* 0x000000013f3f8824 */ /* 0x000fe200078e0a02 */
[----:B------:R-:W-:Y:S01]  /*3020*/  ISETP.GT.U32.AND P0, PT, R2, R67, PT ;  /* 0x000000430200720c */ /* 0x000fe20003f04070 */
[----:B------:R-:W-:Y:S01]  /*3030*/  IMAD.MOV R14, RZ, RZ, -R14 ;  /* 0x000000ffff0e7224 */ /* 0x000fe200078e0a0e */
[----:B------:R-:W-:Y:S01]  /*3040*/  IABS R15, R81 ;  /* 0x00000051000f7213 */ /* 0x000fe20000000000 */
[----:B------:R-:W-:-:S04]  /*3050*/  IMAD.HI.U32 R13, R4, R19, RZ ;  /* 0x00000013040d7227 */ /* 0x000fc800078e00ff */
[C---:B------:R-:W-:Y:S02]  /*3060*/  IMAD R69, R2.reuse, R14, R69 ;  /* 0x0000000e02457224 */ /* 0x040fe400078e0245 */
[--C-:B------:R-:W-:Y:S01]  /*3070*/  @!P1 IMAD.IADD R59, R59, 0x1, -R2.reuse ;  /* 0x000000013b3b9824 */ /* 0x100fe200078e0a02 */
[----:B------:R-:W-:Y:S01]  /*3080*/  ISETP.GE.AND P1, PT, R5, RZ, PT ;  /* 0x000000ff0500720c */ /* 0x000fe20003f26270 */
[--C-:B------:R-:W-:Y:S02]  /*3090*/  @!P2 IMAD.IADD R65, R65, 0x1, -R2.reuse ;  /* 0x000000014141a824 */ /* 0x100fe400078e0a02 */
[----:B------:R-:W-:Y:S02]  /*30a0*/  IMAD.MOV R13, RZ, RZ, -R13 ;  /* 0x000000ffff0d7224 */ /* 0x000fe400078e0a0d */
[----:B------:R-:W-:Y:S01]  /*30b0*/  @!P6 IMAD.IADD R7, R7, 0x1, -R2 ;  /* 0x000000010707e824 */ /* 0x000fe200078e0a02 */
[----:B------:R-:W-:Y:S01]  /*30c0*/  ISETP.GT.U32.AND P6, PT, R2, R69, PT ;  /* 0x000000450200720c */ /* 0x000fe20003fc4070 */
[----:B------:R-:W-:Y:S01]  /*30d0*/  VIADD R84, R6, 0x7c ;  /* 0x0000007c06547836 */ /* 0x000fe20000000000 */
[----:B------:R-:W-:Y:S01]  /*30e0*/  ISETP.GT.U32.AND P2, PT, R2, R65, PT ;  /* 0x000000410200720c */ /* 0x000fe20003f44070 */
[----:B------:R-:W-:-:S04]  /*30f0*/  IMAD.HI.U32 R5, R4, R15, RZ ;  /* 0x0000000f04057227 */ /* 0x000fc800078e00ff */
[----:B------:R-:W-:Y:S02]  /*3100*/  VIADD R86, R6, 0xbc ;  /* 0x000000bc06567836 */ /* 0x000fe40000000000 */
[----:B------:R-:W-:Y:S01]  /*3110*/  IMAD R13, R2, R13, R19 ;  /* 0x0000000d020d7224 */ /* 0x000fe200078e0213 */
[----:B------:R-:W-:Y:S01]  /*3120*/  IABS R19, R84 ;  /* 0x0000005400137213 */ /* 0x000fe20000000000 */
[C---:B------:R-:W-:Y:S02]  /*3130*/  VIADD R82, R6.reuse, 0x3c ;  /* 0x0000003c06527836 */ /* 0x040fe40000000000 */
[----:B------:R-:W-:Y:S02]  /*3140*/  IMAD.MOV R5, RZ, RZ, -R5 ;  /* 0x000000ffff057224 */ /* 0x000fe400078e0a05 */
[----:B------:R-:W-:Y:S01]  /*3150*/  @!P0 IMAD.IADD R67, R67, 0x1, -R2 ;  /* 0x0000000143438824 */ /* 0x000fe200078e0a02 */
[----:B------:R-:W-:Y:S01]  /*3160*/  ISETP.GE.AND P0, PT, R71, RZ, PT ;  /* 0x000000ff4700720c */ /* 0x000fe20003f06270 */
[C---:B------:R-:W-:Y:S01]  /*3170*/  VIADD R85, R6.reuse, 0x9c ;  /* 0x0000009c06557836 */ /* 0x040fe20000000000 */
[----:B------:R-:W-:Y:S01]  /*3180*/  IABS R71, R86 ;  /* 0x0000005600477213 */ /* 0x000fe20000000000 */
[C---:B------:R-:W-:Y:S01]  /*3190*/  VIADD R87, R6.reuse, 0xdc ;  /* 0x000000dc06577836 */ /* 0x040fe20000000000 */
[----:B------:R-:W-:Y:S01]  /*31a0*/  IABS R17, R82 ;  /* 0x0000005200117213 */ /* 0x000fe20000000000 */
[----:B------:R-:W-:-:S02]  /*31b0*/  VIADD R80, R6, 0xfc ;  /* 0x000000fc06507836 */ /* 0x000fc40000000000 */
[----:B------:R-:W-:Y:S01]  /*31c0*/  IMAD R5, R2, R5, R15 ;  /* 0x0000000502057224 */ /* 0x000fe200078e020f */
[----:B------:R-:W-:Y:S01]  /*31d0*/  IABS R75, R87 ;  /* 0x00000057004b7213 */ /* 0x000fe20000000000 */
[----:B------:R-:W-:Y:S01]  /*31e0*/  IMAD.HI.U32 R6, R4, R19, RZ ;  /* 0x0000001304067227 */ /* 0x000fe200078e00ff */
[----:B------:R-:W-:-:S03]  /*31f0*/  IABS R77, R80 ;  /* 0x00000050004d7213 */ /* 0x000fc60000000000 */
[----:B------:R-:W-:-:S04]  /*3200*/  IMAD.HI.U32 R15, R4, R71, RZ ;  /* 0x00000047040f7227 */ /* 0x000fc800078e00ff */
[----:B------:R-:W-:Y:S01]  /*3210*/  @!P6 IMAD.IADD R69, R69, 0x1, -R2 ;  /* 0x000000014545e824 */ /* 0x000fe200078e0a02 */
[----:B------:R-:W-:Y:S01]  /*3220*/  ISETP.GT.U32.AND P6, PT, R2, R5, PT ;  /* 0x000000050200720c */ /* 0x000fe20003fc4070 */
[----:B------:R-:W-:Y:S02]  /*3230*/  IMAD.MOV R6, RZ, RZ, -R6 ;  /* 0x000000ffff067224 */ /* 0x000fe400078e0a06 */
[----:B------:R-:W-:-:S04]  /*3240*/  IMAD.HI.U32 R11, R4, R17, RZ ;  /* 0x00000011040b7227 */ /* 0x000fc800078e00ff */
[----:B------:R-:W-:Y:S02]  /*3250*/  IMAD.MOV R73, RZ, RZ, -R15 ;  /* 0x000000ffff497224 */ /* 0x000fe400078e0a0f */
[----:B------:R-:W-:Y:S01]  /*3260*/  @!P2 IMAD.IADD R65, R65, 0x1, -R2 ;  /* 0x000000014141a824 */ /* 0x000fe200078e0a02 */
[----:B------:R-:W-:Y:S01]  /*3270*/  ISETP.GE.AND P2, PT, R39, RZ, PT ;  /* 0x000000ff2700720c */ /* 0x000fe20003f46270 */
[C---:B------:R-:W-:Y:S01]  /*3280*/  IMAD R15, R2.reuse, R6, R19 ;  /* 0x00000006020f7224 */ /* 0x040fe200078e0213 */
[----:B------:R-:W-:Y:S01]  /*3290*/  IABS R39, R85 ;  /* 0x0000005500277213 */ /* 0x000fe20000000000 */
[----:B------:R-:W-:Y:S02]  /*32a0*/  IMAD.MOV.U32 R6, RZ, RZ, R21 ;  /* 0x000000ffff067224 */ /* 0x000fe400078e0015 */
[----:B------:R-:W-:Y:S02]  /*32b0*/  IMAD.MOV R11, RZ, RZ, -R11 ;  /* 0x000000ffff0b7224 */ /* 0x000fe400078e0a0b */
[----:B------:R-:W-:Y:S01]  /*32c0*/  @!P4 IMAD.MOV R6, RZ, RZ, -R6 ;  /* 0x000000ffff06c224 */ /* 0x000fe200078e0a06 */
[C---:B------:R-:W-:Y:S01]  /*32d0*/  ISETP.GT.U32.AND P4, PT, R2.reuse, R67, PT ;  /* 0x000000430200720c */ /* 0x040fe20003f84070 */
[----:B------:R-:W-:-:S02]  /*32e0*/  IMAD R11, R2, R11, R17 ;  /* 0x0000000b020b7224 */ /* 0x000fc400078e0211 */
[----:B------:R-:W-:-:S04]  /*32f0*/  IMAD.HI.U32 R14, R4, R39, RZ ;  /* 0x00000027040e7227 */ /* 0x000fc800078e00ff */
[----:B------:R-:W-:-:S04]  /*3300*/  IMAD.HI.U32 R17, R4, R75, RZ ;  /* 0x0000004b04117227 */ /* 0x000fc800078e00ff */
[----:B------:R-:W-:Y:S01]  /*3310*/  @!P6 IMAD.IADD R5, R5, 0x1, -R2 ;  /* 0x000000010505e824 */ /* 0x000fe200078e0a02 */
[C---:B------:R-:W-:Y:S01]  /*3320*/  ISETP.GT.U32.AND P6, PT, R2.reuse, R11, PT ;  /* 0x0000000b0200720c */ /* 0x040fe20003fc4070 */
[----:B------:R-:W-:Y:S02]  /*3330*/  IMAD.MOV R14, RZ, RZ, -R14 ;  /* 0x000000ffff0e7224 */ /* 0x000fe400078e0a0e */
[----:B------:R-:W-:Y:S02]  /*3340*/  IMAD.MOV R76, RZ, RZ, -R17 ;  /* 0x000000ffff4c7224 */ /* 0x000fe400078e0a11 */
[C---:B------:R-:W-:Y:S02]  /*3350*/  IMAD R17, R2.reuse, R14, R39 ;  /* 0x0000000e02117224 */ /* 0x040fe400078e0227 */
[----:B------:R-:W-:Y:S01]  /*3360*/  @!P4 IMAD.IADD R67, R67, 0x1, -R2 ;  /* 0x000000014343c824 */ /* 0x000fe200078e0a02 */
[----:B------:R-:W1:Y:S01]  /*3370*/  LDS R14, [UR16] ;  /* 0x00000010ff0e7984 */ /* 0x000e620008000800 */
[C---:B------:R-:W-:Y:S01]  /*3380*/  IMAD R39, R2.reuse, R76, R75 ;  /* 0x0000004c02277224 */ /* 0x040fe200078e024b */
[----:B------:R-:W-:Y:S01]  /*3390*/  ISETP.GT.U32.AND P4, PT, R2, R17, PT ;  /* 0x000000110200720c */ /* 0x000fe20003f84070 */
[----:B------:R-:W-:-:S02]  /*33a0*/  IMAD.MOV.U32 R76, RZ, RZ, R53 ;  /* 0x000000ffff4c7224 */ /* 0x000fc400078e0035 */
[----:B------:R-:W-:Y:S01]  /*33b0*/  @!P6 IMAD.IADD R11, R11, 0x1, -R2 ;  /* 0x000000010b0be824 */ /* 0x000fe200078e0a02 */
[C---:B------:R-:W-:Y:S01]  /*33c0*/  ISETP.GT.U32.AND P6, PT, R2.reuse, R69, PT ;  /* 0x000000450200720c */ /* 0x040fe20003fc4070 */
[----:B------:R-:W-:Y:S02]  /*33d0*/  IMAD.MOV.U32 R158, RZ, RZ, R23 ;  /* 0x000000ffff9e7224 */ /* 0x000fe400078e0017 */
[----:B------:R-:W-:Y:S02]  /*33e0*/  IMAD.MOV.U32 R78, RZ, RZ, R59 ;  /* 0x000000ffff4e7224 */ /* 0x000fe400078e003b */
[C---:B------:R-:W-:Y:S01]  /*33f0*/  IMAD R19, R2.reuse, R73, R71 ;  /* 0x0000004902137224 */ /* 0x040fe200078e0247 */
[----:B------:R-:W2:Y:S01]  /*3400*/  LDC R59, c[0x0][0x3a0] ;  /* 0x0000e800ff3b7b82 */ /* 0x000ea20000000800 */
[----:B------:R-:W-:Y:S01]  /*3410*/  @!P3 IMAD.MOV R76, RZ, RZ, -R76 ;  /* 0x000000ffff4cb224 */ /* 0x000fe200078e0a4c */
[C---:B------:R-:W-:Y:S01]  /*3420*/  ISETP.GT.U32.AND P3, PT, R2.reuse, R5, PT ;  /* 0x000000050200720c */ /* 0x040fe20003f64070 */
[----:B------:R-:W-:Y:S01]  /*3430*/  @!P5 IMAD.MOV R158, RZ, RZ, -R158 ;  /* 0x000000ffff9ed224 */ /* 0x000fe200078e0a9e */
[C---:B------:R-:W-:Y:S01]  /*3440*/  ISETP.GT.U32.AND P5, PT, R2.reuse, R11, PT ;  /* 0x0000000b0200720c */ /* 0x040fe20003fa4070 */
[----:B------:R-:W-:Y:S01]  /*3450*/  @!P2 IMAD.MOV R78, RZ, RZ, -R78 ;  /* 0x000000ffff4ea224 */ /* 0x000fe200078e0a4e */
[C---:B------:R-:W-:Y:S01]  /*3460*/  ISETP.GT.U32.AND P2, PT, R2.reuse, R13, PT ;  /* 0x0000000d0200720c */ /* 0x040fe20003f44070 */
[----:B------:R-:W-:Y:S01]  /*3470*/  @!P0 IMAD.MOV R61, RZ, RZ, -R61 ;  /* 0x000000ffff3d8224 */ /* 0x000fe200078e0a3d */
[C---:B------:R-:W-:Y:S01]  /*3480*/  ISETP.GT.U32.AND P0, PT, R2.reuse, R15, PT ;  /* 0x0000000f0200720c */ /* 0x040fe20003f04070 */
[----:B------:R-:W-:Y:S01]  /*3490*/  @!P1 IMAD.MOV R7, RZ, RZ, -R7 ;  /* 0x000000ffff079224 */ /* 0x000fe200078e0a07 */
[----:B------:R-:W-:Y:S01]  /*34a0*/  ISETP.GT.U32.AND P1, PT, R2, R19, PT ;  /* 0x000000130200720c */ /* 0x000fe20003f24070 */
[----:B------:R-:W-:-:S04]  /*34b0*/  IMAD.HI.U32 R4, R4, R77, RZ ;  /* 0x0000004d04047227 */ /* 0x000fc800078e00ff */
[----:B------:R-:W-:Y:S01]  /*34c0*/  @!P4 IMAD.IADD R17, R17, 0x1, -R2 ;  /* 0x000000011111c824 */ /* 0x000fe200078e0a02 */
[----:B------:R-:W-:Y:S01]  /*34d0*/  ISETP.GE.AND P4, PT, R79, RZ, PT ;  /* 0x000000ff4f00720c */ /* 0x000fe20003f86270 */
[----:B------:R-:W-:Y:S02]  /*34e0*/  IMAD.MOV R4, RZ, RZ, -R4 ;  /* 0x000000ffff047224 */ /* 0x000fe400078e0a04 */
[--C-:B------:R-:W-:Y:S01]  /*34f0*/  @!P6 IMAD.IADD R69, R69, 0x1, -R2.reuse ;  /* 0x000000014545e824 */ /* 0x100fe200078e0a02 */
[C---:B------:R-:W-:Y:S01]  /*3500*/  ISETP.GT.U32.AND P6, PT, R2.reuse, R39, PT ;  /* 0x000000270200720c */ /* 0x040fe20003fc4070 */
[----:B------:R-:W-:Y:S02]  /*3510*/  IMAD R71, R2, R4, R77 ;  /* 0x0000000402477224 */ /* 0x000fe400078e024d */
[--C-:B------:R-:W-:Y:S01]  /*3520*/  @!P3 IMAD.IADD R5, R5, 0x1, -R2.reuse ;  /* 0x000000010505b824 */ /* 0x100fe200078e0a02 */
[----:B------:R-:W-:Y:S01]  /*3530*/  ISETP.GE.AND P3, PT, R88, RZ, PT ;  /* 0x000000ff5800720c */ /* 0x000fe20003f66270 */
[--C-:B------:R-:W-:Y:S01]  /*3540*/  @!P5 IMAD.IADD R11, R11, 0x1, -R2.reuse ;  /* 0x000000010b0bd824 */ /* 0x100fe200078e0a02 */
[----:B------:R-:W-:Y:S01]  /*3550*/  ISETP.GT.U32.AND P5, PT, R2, R71, PT ;  /* 0x000000470200720c */ /* 0x000fe20003fa4070 */
[--C-:B------:R-:W-:Y:S01]  /*3560*/  @!P2 IMAD.IADD R13, R13, 0x1, -R2.reuse ;  /* 0x000000010d0da824 */ /* 0x100fe200078e0a02 */
[----:B------:R-:W-:Y:S01]  /*3570*/  ISETP.GE.AND P2, PT, R89, RZ, PT ;  /* 0x000000ff5900720c */ /* 0x000fe20003f46270 */
[--C-:B------:R-:W-:Y:S01]  /*3580*/  @!P0 IMAD.IADD R15, R15, 0x1, -R2.reuse ;  /* 0x000000010f0f8824 */ /* 0x100fe200078e0a02 */
[----:B------:R-:W-:Y:S01]  /*3590*/  ISETP.GE.AND P0, PT, R90, RZ, PT ;  /* 0x000000ff5a00720c */ /* 0x000fe20003f06270 */
[--C-:B------:R-:W-:Y:S01]  /*35a0*/  @!P1 IMAD.IADD R19, R19, 0x1, -R2.reuse ;  /* 0x0000000113139824 */ /* 0x100fe200078e0a02 */
[----:B------:R-:W-:Y:S01]  /*35b0*/  ISETP.GE.AND P1, PT, R81, RZ, PT ;  /* 0x000000ff5100720c */ /* 0x000fe20003f26270 */
[----:B------:R-:W-:Y:S01]  /*35c0*/  @!P4 IMAD.MOV R69, RZ, RZ, -R69 ;  /* 0x000000ffff45c224 */ /* 0x000fe200078e0a45 */
[----:B-1----:R-:W-:Y:S01]  /*35d0*/  R2UR UR17, R14 ;  /* 0x000000000e1172ca */ /* 0x002fe200000e0000 */
[--C-:B------:R-:W-:Y:S01]  /*35e0*/  @!P6 IMAD.IADD R39, R39, 0x1, -R2.reuse ;  /* 0x000000012727e824 */ /* 0x100fe200078e0a02 */
[----:B------:R-:W-:Y:S01]  /*35f0*/  ISETP.GT.U32.AND P4, PT, R2, R19, PT ;  /* 0x000000130200720c */ /* 0x000fe20003f84070 */
[----:B------:R-:W-:Y:S01]  /*3600*/  @!P3 IMAD.MOV R63, RZ, RZ, -R63 ;  /* 0x000000ffff3fb224 */ /* 0x000fe200078e0a3f */
[----:B------:R-:W-:Y:S01]  /*3610*/  ISETP.GE.AND P6, PT, R82, RZ, PT ;  /* 0x000000ff5200720c */ /* 0x000fe20003fc6270 */
[--C-:B------:R-:W-:Y:S01]  /*3620*/  @!P5 IMAD.IADD R71, R71, 0x1, -R2.reuse ;  /* 0x000000014747d824 */ /* 0x100fe200078e0a02 */
[C---:B------:R-:W-:Y:S01]  /*3630*/  ISETP.GT.U32.AND P3, PT, R2.reuse, R13, PT ;  /* 0x0000000d0200720c */ /* 0x040fe20003f64070 */
[----:B------:R-:W-:Y:S01]  /*3640*/  @!P2 IMAD.MOV R65, RZ, RZ, -R65 ;  /* 0x000000ffff41a224 */ /* 0x000fe200078e0a41 */
[C---:B------:R-:W-:Y:S01]  /*3650*/  ISETP.GT.U32.AND P2, PT, R2.reuse, R15, PT ;  /* 0x0000000f0200720c */ /* 0x040fe20003f44070 */
[----:B------:R-:W-:Y:S01]  /*3660*/  @!P0 IMAD.MOV R67, RZ, RZ, -R67 ;  /* 0x000000ffff438224 */ /* 0x000fe200078e0a43 */
[C---:B------:R-:W-:Y:S01]  /*3670*/  ISETP.GT.U32.AND P0, PT, R2.reuse, R17, PT ;  /* 0x000000110200720c */ /* 0x040fe20003f04070 */
[----:B------:R-:W-:Y:S01]  /*3680*/  @!P1 IMAD.MOV R5, RZ, RZ, -R5 ;  /* 0x000000ffff059224 */ /* 0x000fe200078e0a05 */
[C---:B------:R-:W-:Y:S01]  /*3690*/  ISETP.GT.U32.AND P5, PT, R2.reuse, R39, PT ;  /* 0x000000270200720c */ /* 0x040fe20003fa4070 */
[----:B------:R-:W-:Y:S01]  /*36a0*/  IMAD.MOV.U32 R4, RZ, RZ, R11 ;  /* 0x000000ffff047224 */ /* 0x000fe200078e000b */
[----:B------:R-:W-:Y:S01]  /*36b0*/  ISETP.GT.U32.AND P1, PT, R2, R71, PT ;  /* 0x000000470200720c */ /* 0x000fe20003f24070 */
[----:B------:R-:W-:Y:S01]  /*36c0*/  @!P4 IMAD.IADD R19, R19, 0x1, -R2 ;  /* 0x000000011313c824 */ /* 0x000fe200078e0a02 */
[----:B------:R-:W-:Y:S01]  /*36d0*/  ISETP.GE.AND P4, PT, R87, RZ, PT ;  /* 0x000000ff5700720c */ /* 0x000fe20003f86270 */
[----:B------:R-:W-:Y:S01]  /*36e0*/  @!P6 IMAD.MOV R4, RZ, RZ, -R4 ;  /* 0x000000ffff04e224 */ /* 0x000fe200078e0a04 */
[----:B------:R-:W-:Y:S01]  /*36f0*/  ISETP.GE.AND P6, PT, R83, RZ, PT ;  /* 0x000000ff5300720c */ /* 0x000fe20003fc6270 */
[--C-:B------:R-:W-:Y:S01]  /*3700*/  @!P3 IMAD.IADD R13, R13, 0x1, -R2.reuse ;  /* 0x000000010d0db824 */ /* 0x100fe200078e0a02 */
[----:B------:R-:W-:Y:S01]  /*3710*/  ISETP.GE.AND P3, PT, R84, RZ, PT ;  /* 0x000000ff5400720c */ /* 0x000fe20003f66270 */
[--C-:B------:R-:W-:Y:S01]  /*3720*/  @!P2 IMAD.IADD R15, R15, 0x1, -R2.reuse ;  /* 0x000000010f0fa824 */ /* 0x100fe200078e0a02 */
[----:B------:R-:W-:Y:S01]  /*3730*/  ISETP.GE.AND P2, PT, R85, RZ, PT ;  /* 0x000000ff5500720c */ /* 0x000fe20003f46270 */
[--C-:B------:R-:W-:Y:S01]  /*3740*/  @!P0 IMAD.IADD R17, R17, 0x1, -R2.reuse ;  /* 0x0000000111118824 */ /* 0x100fe200078e0a02 */
[----:B------:R-:W-:Y:S01]  /*3750*/  ISETP.GE.AND P0, PT, R86, RZ, PT ;  /* 0x000000ff5600720c */ /* 0x000fe20003f06270 */
[--C-:B------:R-:W-:Y:S01]  /*3760*/  @!P5 IMAD.IADD R39, R39, 0x1, -R2.reuse ;  /* 0x000000012727d824 */ /* 0x100fe200078e0a02 */
[----:B------:R-:W-:Y:S01]  /*3770*/  ISETP.GE.AND P5, PT, R80, RZ, PT ;  /* 0x000000ff5000720c */ /* 0x000fe20003fa6270 */
[----:B------:R-:W-:Y:S01]  /*3780*/  @!P1 IMAD.IADD R71, R71, 0x1, -R2 ;  /* 0x0000000147479824 */ /* 0x000fe200078e0a02 */
[----:B------:R-:W-:Y:S01]  /*3790*/  ISETP.GE.AND P1, PT, R247, RZ, PT ;  /* 0x000000fff700720c */ /* 0x000fe20003f26270 */
[----:B------:R-:W-:Y:S01]  /*37a0*/  @!P4 IMAD.MOV R39, RZ, RZ, -R39 ;  /* 0x000000ffff27c224 */ /* 0x000fe200078e0a27 */
[----:B------:R-:W-:Y:S01]  /*37b0*/  ISETP.NE.AND P4, PT, R8, RZ, PT ;  /* 0x000000ff0800720c */ /* 0x000fe20003f85270 */
[----:B--2---:R-:W-:Y:S01]  /*37c0*/  VIADD R2, R59, 0xffffffff ;  /* 0xffffffff3b027836 */ /* 0x004fe20000000000 */
[----:B------:R-:W-:Y:S01]  /*37d0*/  UIADD3 UR12, UPT, UPT, UR17, UR4, URZ ;  /* 0x00000004110c7290 */ /* 0x000fe2000fffe0ff */
[----:B------:R-:W-:-:S02]  /*37e0*/  IMAD.MOV.U32 R14, RZ, RZ, R13 ;  /* 0x000000ffff0e7224 */ /* 0x000fc400078e000d */
[----:B------:R-:W-:Y:S01]  /*37f0*/  @!P3 IMAD.MOV R15, RZ, RZ, -R15 ;  /* 0x000000ffff0fb224 */ /* 0x000fe200078e0a0f */
[----:B------:R-:W-:Y:S01]  /*3800*/  BAR.SYNC.DEFER_BLOCKING 0x0 ;  /* 0x0000000000007b1d */ /* 0x000fe20000010000 */
[----:B------:R-:W-:Y:S01]  /*3810*/  @!P6 IMAD.MOV R14, RZ, RZ, -R14 ;  /* 0x000000ffff0ee224 */ /* 0x000fe200078e0a0e */
[----:B------:R-:W-:Y:S01]  /*3820*/  ISETP.GE.U32.AND P3, PT, R2, 0x7fffffe0, PT ;  /* 0x7fffffe00200780c */ /* 0x000fe20003f66070 */
[----:B------:R-:W-:Y:S01]  /*3830*/  VIADD R11, R59, 0xfffffffe ;  /* 0xfffffffe3b0b7836 */ /* 0x000fe20000000000 */
[----:B------:R-:W-:Y:S01]  /*3840*/  ISETP.NE.AND P6, PT, R9, RZ, PT ;  /* 0x000000ff0900720c */ /* 0x000fe20003fc5270 */
[----:B------:R-:W-:Y:S01]  /*3850*/  @!P2 IMAD.MOV R17, RZ, RZ, -R17 ;  /* 0x000000ffff11a224 */ /* 0x000fe200078e0a11 */
[----:B------:R-:W-:Y:S01]  /*3860*/  LOP3.LUT R9, RZ, R9, RZ, 0x33, !PT ;  /* 0x00000009ff097212 */ /* 0x000fe200078e33ff */
[----:B------:R-:W-:Y:S01]  /*3870*/  VIADD R2, R59, 0xfffffffd ;  /* 0xfffffffd3b027836 */ /* 0x000fe20000000000 */
[----:B------:R-:W-:Y:S01]  /*3880*/  ISETP.GE.U32.AND P2, PT, R11, 0x7fffffdf, PT ;  /* 0x7fffffdf0b00780c */ /* 0x000fe20003f46070 */
[----:B------:R-:W-:Y:S01]  /*3890*/  @!P0 IMAD.MOV R19, RZ, RZ, -R19 ;  /* 0x000000ffff138224 */ /* 0x000fe200078e0a13 */
[C---:B------:R-:W-:Y:S01]  /*38a0*/  SEL R23, R9.reuse, R22, !P6 ;  /* 0x0000001609177207 */ /* 0x040fe20007000000 */
[----:B------:R-:W-:Y:S01]  /*38b0*/  @!P5 IMAD.MOV R71, RZ, RZ, -R71 ;  /* 0x000000ffff47d224 */ /* 0x000fe200078e0a47 */
[C---:B------:R-:W-:Y:S01]  /*38c0*/  SEL R21, R9.reuse, R54, !P6 ;  /* 0x0000003609157207 */ /* 0x040fe20007000000 */
[----:B------:R-:W-:Y:S01]  /*38d0*/  @!P1 IMAD.MOV R3, RZ, RZ, -R3 ;  /* 0x000000ffff039224 */ /* 0x000fe200078e0a03 */
[----:B------:R-:W-:Y:S01]  /*38e0*/  SEL R13, R9, R4, !P6 ;  /* 0x00000004090d7207 */ /* 0x000fe20007000000 */
[----:B------:R-:W-:Y:S01]  /*38f0*/  VIADD R4, R59, 0xfffffffc ;  /* 0xfffffffc3b047836 */ /* 0x000fe20000000000 */
[----:B------:R-:W-:-:S02]  /*3900*/  ISETP.GE.U32.AND P0, PT, R2, 0x7fffffde, PT ;  /* 0x7fffffde0200780c */ /* 0x000fc40003f06070 */
[----:B------:R-:W-:Y:S02]  /*3910*/  ISETP.NE.U32.AND P1, PT, R206, RZ, PT ;  /* 0x000000ffce00720c */ /* 0x000fe40003f25070 */
[C---:B------:R-:W-:Y:S02]  /*3920*/  SEL R53, R9.reuse, R7, !P6 ;  /* 0x0000000709357207 */ /* 0x040fe40007000000 */
[C---:B------:R-:W-:Y:S02]  /*3930*/  SEL R36, R9.reuse, R36, !P6 ;  /* 0x0000002409247207 */ /* 0x040fe40007000000 */
[C---:B------:R-:W-:Y:S02]  /*3940*/  SEL R52, R9.reuse, R52, !P6 ;  /* 0x0000003409347207 */ /* 0x040fe40007000000 */
[C---:B------:R-:W-:Y:S02]  /*3950*/  SEL R35, R9.reuse, R35, !P6 ;  /* 0x0000002309237207 */ /* 0x040fe40007000000 */
[----:B------:R-:W-:-:S02]  /*3960*/  SEL R55, R9, R55, !P6 ;  /* 0x0000003709377207 */ /* 0x000fc40007000000 */
[C---:B------:R-:W-:Y:S02]  /*3970*/  SEL R34, R9.reuse, R34, !P6 ;  /* 0x0000002209227207 */ /* 0x040fe40007000000 */
        /* <DEDUP_REMOVED lines=54> */
[----:B------:R-:W-:Y:S02]  /*3ce0*/  SEL R109, R9, R71, !P6 ;  /* 0x00000047096d7207 */ /* 0x000fe40007000000 */
[----:B------:R-:W-:Y:S01]  /*3cf0*/  @!P4 LOP3.LUT R3, RZ, R8, RZ, 0x33, !PT ;  /* 0x00000008ff03c212 */ /* 0x000fe200078e33ff */
[----:B0---4-:R-:W-:Y:S06]  /*3d00*/  BRA.U UP0, `(.L_x_5) ;  /* 0x0000000100187547 */ /* 0x011fec000b800000 */
[----:B------:R-:W-:Y:S01]  /*3d10*/  ELECT P4, URZ, PT ;  /* 0x0000000000ff782f */ /* 0x000fe20003880000 */
[----:B------:R-:W-:Y:S01]  /*3d20*/  IMAD.MOV.U32 R2, RZ, RZ, 0x1 ;  /* 0x00000001ff027424 */ /* 0x000fe200078e00ff */
[----:B------:R-:W-:Y:S01]  /*3d30*/  UMOV UR4, 0x40 ;  /* 0x0000004000047882 */ /* 0x000fe20000000000 */
[----:B------:R-:W-:Y:S01]  /*3d40*/  UVIRTCOUNT.DEALLOC.SMPOOL 0x80 ;  /* 0x000000800000784c */ /* 0x000fe20000000000 */
[----:B------:R-:W-:-:S09]  /*3d50*/  ULEA UR4, UR5, UR4, 0x18 ;  /* 0x0000000405047291 */ /* 0x000fd2000f8ec0ff */
[----:B------:R0:W-:Y:S03]  /*3d60*/  @P4 STS.U8 [UR4], R2 ;  /* 0x00000002ff004988 */ /* 0x0001e60008000004 */
.L_x_5:
[----:B------:R-:W-:Y:S01]  /*3d70*/  STTM.x64 tmem[UR12], RZ ;  /* 0x000000ff000079ed */ /* 0x000fe2000834000c */
[----:B------:R-:W-:Y:S01]  /*3d80*/  STTM.x64 tmem[UR12+0x40], RZ ;  /* 0x000040ff000079ed */ /* 0x000fe2000834000c */
[----:B------:R-:W-:Y:S01]  /*3d90*/  STTM.x64 tmem[UR12+0x80], RZ ;  /* 0x000080ff000079ed */ /* 0x000fe2000834000c */
[----:B------:R-:W-:Y:S01]  /*3da0*/  STTM.x64 tmem[UR12+0xc0], RZ ;  /* 0x0000c0ff000079ed */ /* 0x000fe2000834000c */
[----:B------:R-:W1:Y:S02]  /*3db0*/  FENCE.VIEW.ASYNC.T ;  /* 0x00000000000073c6 */ /* 0x000e640000000200 */
[----:B-1----:R-:W-:Y:S01]  /*3dc0*/  VOTEU.ALL UP1, P1 ;  /* 0x0000000000ff7886 */ /* 0x002fe20000820000 */
[----:B------:R-:W-:Y:S01]  /*3dd0*/  UMOV UR4, 0x1 ;  /* 0x0000000100047882 */ /* 0x000fe20000000000 */
[----:B------:R-:W-:Y:S01]  /*3de0*/  UMOV UR13, UR10 ;  /* 0x0000000a000d7c82 */ /* 0x000fe20008000000 */
[----:B------:R-:W-:Y:S01]  /*3df0*/  VOTEU.ALL UP2, P1 ;  /* 0x0000000000ff7886 */ /* 0x000fe20000840000 */
[----:B------:R-:W-:Y:S01]  /*3e00*/  IMAD R117, R3, UR7, RZ ;  /* 0x0000000703757c24 */ /* 0x000fe2000f8e02ff */
[----:B------:R-:W-:-:S04]  /*3e10*/  @!UP1 UIADD3 UR8, UPT, UPT, -UR4, 0x100000, URZ ;  /* 0x0010000004089890 */ /* 0x000fc8000fffe1ff */
[----:B------:R-:W-:Y:S02]  /*3e20*/  @!UP1 USHF.L.U32 UR9, UR8, 0xb, URZ ;  /* 0x0000000b08099899 */ /* 0x000fe400080006ff */
[----:B------:R-:W-:Y:S01]  /*3e30*/  @!UP1 USHF.L.U32 UR8, UR8, 0x1, URZ ;  /* 0x0000000108089899 */ /* 0x000fe200080006ff */
[----:B------:R-:W-:Y:S01]  /*3e40*/  BAR.SYNC.DEFER_BLOCKING 0x0 ;  /* 0x0000000000007b1d */ /* 0x000fe20000010000 */
[----:B------:R-:W-:Y:S02]  /*3e50*/  PRMT R61, RZ, 0x7610, R61 ;  /* 0x00007610ff3d7816 */ /* 0x000fe4000000003d */
[----:B------:R-:W-:Y:S02]  /*3e60*/  SHF.R.S32.HI R160, RZ, 0x1f, R117 ;  /* 0x0000001fffa07819 */ /* 0x000fe40000011475 */
[----:B------:R-:W-:Y:S01]  /*3e70*/  IADD3 R6, P4, PT, R117, UR20, RZ ;  /* 0x0000001475067c10 */ /* 0x000fe2000ff9e0ff */
[----:B------:R-:W-:Y:S01]  /*3e80*/  IMAD.SHL.U32 R239, R118, 0x2, RZ ;  /* 0x0000000276ef7824 */ /* 0x000fe200078e00ff */
[----:B------:R-:W-:Y:S01]  /*3e90*/  SHF.R.S32.HI R240, RZ, 0x1f, R118 ;  /* 0x0000001ffff07819 */ /* 0x000fe20000011476 */
[----:B------:R-:W-:Y:S01]  /*3ea0*/  VIADD R5, R59, 0xfffffffb ;  /* 0xfffffffb3b057836 */ /* 0x000fe20000000000 */
[----:B------:R-:W-:-:S02]  /*3eb0*/  IADD3.X R7, PT, PT, R160, UR21, RZ, P4, !PT ;  /* 0x00000015a0077c10 */ /* 0x000fc4000a7fe4ff */
[----:B------:R-:W-:Y:S01]  /*3ec0*/  ISETP.GE.U32.AND P5, PT, R4, 0x7fffffdd, PT ;  /* 0x7fffffdd0400780c */ /* 0x000fe20003fa6070 */
[C---:B------:R-:W-:Y:S01]  /*3ed0*/  VIADD R8, R59.reuse, 0xfffffffa ;  /* 0xfffffffa3b087836 */ /* 0x040fe20000000000 */
[----:B------:R-:W-:Y:S02]  /*3ee0*/  PRMT R114, RZ, 0x7610, R114 ;  /* 0x00007610ff727816 */ /* 0x000fe40000000072 */
[----:B------:R-:W-:Y:S01]  /*3ef0*/  PRMT R121, RZ, 0x7610, R121 ;  /* 0x00007610ff797816 */ /* 0x000fe20000000079 */
[C---:B------:R-:W-:Y:S02]  /*3f00*/  VIADD R38, R59.reuse, 0xffffffee ;  /* 0xffffffee3b267836 */ /* 0x040fe40000000000 */
[C---:B------:R-:W-:Y:S02]  /*3f10*/  VIADD R106, R59.reuse, 0xffffffe0 ;  /* 0xffffffe03b6a7836 */ /* 0x040fe40000000000 */
[----:B------:R-:W-:Y:S02]  /*3f20*/  VIADD R65, R59, 0xffffffe6 ;  /* 0xffffffe63b417836 */ /* 0x000fe40000000000 */
[----:B------:R-:W-:Y:S01]  /*3f30*/  IMAD R238, R118, 0x3, RZ ;  /* 0x0000000376ee7824 */ /* 0x000fe200078e02ff */
[----:B------:R-:W-:Y:S01]  /*3f40*/  PRMT R126, RZ, 0x7610, R126 ;  /* 0x00007610ff7e7816 */ /* 0x000fe2000000007e */
[----:B------:R-:W1:Y:S02]  /*3f50*/  FENCE.VIEW.ASYNC.S ;  /* 0x00000000000073c6 */ /* 0x000e640000000000 */
[----:B-1----:R1:W2:Y:S02]  /*3f60*/  @!UP2 SYNCS.EXCH.64 URZ, [UR13], UR8 ;  /* 0x000000080dffa5b2 */ /* 0x0022a40008000100 */
[----:B--2---:R-:W-:Y:S01]  /*3f70*/  BAR.SYNC.DEFER_BLOCKING 0x0 ;  /* 0x0000000000007b1d */ /* 0x004fe20000010000 */
[----:B------:R-:W-:-:S02]  /*3f80*/  SHF.R.S32.HI R9, RZ, 0x1f, R239 ;  /* 0x0000001fff097819 */ /* 0x000fc400000114ef */
[----:B------:R-:W-:Y:S01]  /*3f90*/  IADD3 R4, P4, PT, R239, R6, RZ ;  /* 0x00000006ef047210 */ /* 0x000fe20007f9e0ff */
[C---:B------:R-:W-:Y:S02]  /*3fa0*/  IMAD.SHL.U32 R237, R118.reuse, 0x4, RZ ;  /* 0x0000000476ed7824 */ /* 0x040fe400078e00ff */
[C---:B------:R-:W-:Y:S01]  /*3fb0*/  IMAD R236, R118.reuse, 0x5, RZ ;  /* 0x0000000576ec7824 */ /* 0x040fe200078e02ff */
[----:B------:R-:W-:Y:S01]  /*3fc0*/  PRMT R132, RZ, 0x7610, R132 ;  /* 0x00007610ff847816 */ /* 0x000fe20000000084 */
[----:B------:R-:W-:Y:S01]  /*3fd0*/  VIADD R71, R59, 0xfffffff9 ;  /* 0xfffffff93b477836 */ /* 0x000fe20000000000 */
[----:B------:R-:W-:Y:S01]  /*3fe0*/  PRMT R138, RZ, 0x7610, R138 ;  /* 0x00007610ff8a7816 */ /* 0x000fe2000000008a */
[C---:B------:R-:W-:Y:S02]  /*3ff0*/  IMAD R235, R118.reuse, 0x6, RZ ;  /* 0x0000000676eb7824 */ /* 0x040fe400078e02ff */
[C---:B------:R-:W-:Y:S01]  /*4000*/  IMAD R234, R118.reuse, 0x7, RZ ;  /* 0x0000000776ea7824 */ /* 0x040fe200078e02ff */
[----:B------:R-:W-:Y:S01]  /*4010*/  PRMT R144, RZ, 0x7610, R144 ;  /* 0x00007610ff907816 */ /* 0x000fe20000000090 */
[C---:B------:R-:W-:Y:S01]  /*4020*/  IMAD.SHL.U32 R233, R118.reuse, 0x8, RZ ;  /* 0x0000000876e97824 */ /* 0x040fe200078e00ff */
[----:B------:R-:W-:Y:S01]  /*4030*/  PRMT R154, RZ, 0x7610, R154 ;  /* 0x00007610ff9a7816 */ /* 0x000fe2000000009a */
[C---:B------:R-:W-:Y:S01]  /*4040*/  IMAD.SHL.U32 R225, R118.reuse, 0x10, RZ ;  /* 0x0000001076e17824 */ /* 0x040fe200078e00ff */
[----:B------:R-:W-:Y:S01]  /*4050*/  PRMT R112, RZ, 0x7610, R112 ;  /* 0x00007610ff707816 */ /* 0x000fe20000000070 */
[C---:B------:R-:W-:Y:S01]  /*4060*/  IMAD R232, R118.reuse, 0x9, RZ ;  /* 0x0000000976e87824 */ /* 0x040fe200078e02ff */
[----:B------:R-:W-:Y:S01]  /*4070*/  PRMT R113, RZ, 0x7610, R113 ;  /* 0x00007610ff717816 */ /* 0x000fe20000000071 */
[C---:B------:R-:W-:Y:S01]  /*4080*/  IMAD R217, R118.reuse, 0x18, RZ ;  /* 0x0000001876d97824 */ /* 0x040fe200078e02ff */
[----:B------:R-:W-:Y:S01]  /*4090*/  PRMT R115, RZ, 0x7610, R115 ;  /* 0x00007610ff737816 */ /* 0x000fe20000000073 */
[----:B------:R-:W-:Y:S01]  /*40a0*/  IMAD R231, R118, 0xa, RZ ;  /* 0x0000000a76e77824 */ /* 0x000fe200078e02ff */
[----:B------:R-:W-:Y:S01]  /*40b0*/  PRMT R116, RZ, 0x7610, R116 ;  /* 0x00007610ff747816 */ /* 0x000fe20000000074 */
[----:B------:R-:W2:Y:S01]  /*40c0*/  @!P3 LDG.E.U8 R61, desc[UR18][R6.64] ;  /* 0x00000012063db981 */ /* 0x000ea2000c1e1100 */
[----:B0-----:R-:W-:Y:S01]  /*40d0*/  IADD3 R2, P3, PT, R6, R118, RZ ;  /* 0x0000007606027210 */ /* 0x001fe20007f7e0ff */
[C---:B------:R-:W-:Y:S01]  /*40e0*/  IMAD R230, R118.reuse, 0xb, RZ ;  /* 0x0000000b76e67824 */ /* 0x040fe200078e02ff */
[----:B------:R-:W-:Y:S01]  /*40f0*/  PRMT R122, RZ, 0x7610, R122 ;  /* 0x00007610ff7a7816 */ /* 0x000fe2000000007a */
[----:B------:R-:W-:Y:S01]  /*4100*/  IMAD R229, R118, 0xc, RZ ;  /* 0x0000000c76e57824 */ /* 0x000fe200078e02ff */
[----:B------:R-:W-:Y:S01]  /*4110*/  PRMT R128, RZ, 0x7610, R128 ;  /* 0x00007610ff807816 */ /* 0x000fe20000000080 */
[--C-:B------:R-:W-:Y:S01]  /*4120*/  IMAD.X R3, R240, 0x1, R7.reuse, P3 ;  /* 0x00000001f0037824 */ /* 0x100fe200018e0607 */
[----:B------:R-:W-:Y:S01]  /*4130*/  ISETP.GE.U32.AND P3, PT, R5, 0x7fffffdc, PT ;  /* 0x7fffffdc0500780c */ /* 0x000fe20003f66070 */
[----:B------:R-:W-:Y:S01]  /*4140*/  IMAD.X R5, R9, 0x1, R7, P4 ;  /* 0x0000000109057824 */ /* 0x000fe200020e0607 */
[----:B------:R-:W-:Y:S01]  /*4150*/  ISETP.GE.U32.AND P4, PT, R8, 0x7fffffdb, PT ;  /* 0x7fffffdb0800780c */ /* 0x000fe20003f86070 */
[C---:B------:R-:W-:Y:S01]  /*4160*/  VIADD R8, R59.reuse, 0xffffffec ;  /* 0xffffffec3b087836 */ /* 0x040fe20000000000 */
[----:B------:R0:W3:Y:S01]  /*4170*/  @!P2 LDG.E.U8 R114, desc[UR18][R2.64] ;  /* 0x000000120272a981 */ /* 0x0000e2000c1e1100 */
[----:B------:R-:W-:-:S02]  /*4180*/  VIADD R9, R59, 0xffffffef ;  /* 0xffffffef3b097836 */ /* 0x000fc40000000000 */
[----:B------:R-:W-:Y:S01]  /*4190*/  IMAD R228, R118, 0xd, RZ ;  /* 0x0000000d76e47824 */ /* 0x000fe200078e02ff */
[----:B------:R-:W-:Y:S01]  /*41a0*/  ISETP.GE.U32.AND P2, PT, R8, 0x7fffffcd, PT ;  /* 0x7fffffcd0800780c */ /* 0x000fe20003f46070 */
[C---:B------:R-:W-:Y:S01]  /*41b0*/  VIADD R8, R59.reuse, 0xffffffed ;  /* 0xffffffed3b087836 */ /* 0x040fe20000000000 */
[----:B------:R4:W5:Y:S01]  /*41c0*/  @!P0 LDG.E.U8 R121, desc[UR18][R4.64] ;  /* 0x0000001204798981 */ /* 0x000962000c1e1100 */
[----:B------:R-:W-:Y:S02]  /*41d0*/  ISETP.GE.U32.AND P0, PT, R38, 0x7fffffcf, PT ;  /* 0x7fffffcf2600780c */ /* 0x000fe40003f06070 */
[----:B------:R-:W-:Y:S01]  /*41e0*/  PRMT R134, RZ, 0x7610, R134 ;  /* 0x00007610ff867816 */ /* 0x000fe20000000086 */
[C---:B0-----:R-:W-:Y:S01]  /*41f0*/  VIADD R2, R59.reuse, 0xffffffe9 ;  /* 0xffffffe93b027836 */ /* 0x041fe20000000000 */
[----:B------:R-:W-:Y:S01]  /*4200*/  SEL R39, RZ, 0x1, P2 ;  /* 0x00000001ff277807 */ /* 0x000fe20001000000 */
[----:B------:R-:W-:Y:S01]  /*4210*/  VIADD R3, R59, 0xffffffea ;  /* 0xffffffea3b037836 */ /* 0x000fe20000000000 */
[----:B------:R-:W-:Y:S01]  /*4220*/  ISETP.GE.U32.AND P2, PT, R9, 0x7fffffd0, PT ;  /* 0x7fffffd00900780c */ /* 0x000fe20003f46070 */
[----:B------:R-:W-:Y:S01]  /*4230*/  IMAD R227, R118, 0xe, RZ ;  /* 0x0000000e76e37824 */ /* 0x000fe200078e02ff */
[----:B------:R-:W-:Y:S01]  /*4240*/  ISETP.GE.U32.AND P6, PT, R8, 0x7fffffce, PT ;  /* 0x7fffffce0800780c */ /* 0x000fe20003fc6070 */
[----:B------:R-:W-:Y:S01]  /*4250*/  VIADD R8, R59, 0xffffffe8 ;  /* 0xffffffe83b087836 */ /* 0x000fe20000000000 */
[----:B----4-:R-:W-:-:S02]  /*4260*/  SEL R4, RZ, 0x7fff8, P2 ;  /* 0x0007fff8ff047807 */ /* 0x010fc40001000000 */
[----:B------:R-:W-:Y:S01]  /*4270*/  PRMT R140, RZ, 0x7610, R140 ;  /* 0x00007610ff8c7816 */ /* 0x000fe2000000008c */
[----:B------:R-:W-:Y:S01]  /*4280*/  IMAD R226, R118, 0xf, RZ ;  /* 0x0000000f76e27824 */ /* 0x000fe200078e02ff */
[----:B------:R-:W-:Y:S01]  /*4290*/  ISETP.GE.U32.AND P2, PT, R2, 0x7fffffca, PT ;  /* 0x7fffffca0200780c */ /* 0x000fe20003f46070 */
[----:B------:R-:W-:Y:S01]  /*42a0*/  VIADD R2, R59, 0xffffffeb ;  /* 0xffffffeb3b027836 */ /* 0x000fe20000000000 */
[----:B------:R-:W-:Y:S02]  /*42b0*/  SEL R9, RZ, 0x4, P0 ;  /* 0x00000004ff097807 */ /* 0x000fe40000000000 */
[----:B------:R-:W-:Y:S01]  /*42c0*/  PRMT R156, RZ, 0x7610, R156 ;  /* 0x00007610ff9c7816 */ /* 0x000fe2000000009c */
[----:B------:R-:W-:Y:S01]  /*42d0*/  IMAD R224, R118, 0x11, RZ ;  /* 0x0000001176e07824 */ /* 0x000fe200078e02ff */
[----:B------:R-:W-:Y:S02]  /*42e0*/  ISETP.GE.U32.AND P0, PT, R8, 0x7fffffc9, PT ;  /* 0x7fffffc90800780c */ /* 0x000fe40003f06070 */
[----:B------:R-:W-:Y:S01]  /*42f0*/  PRMT R153, RZ, 0x7610, R153 ;  /* 0x00007610ff997816 */ /* 0x000fe20000000099 */
[----:B------:R-:W-:Y:S01]  /*4300*/  IMAD R223, R118, 0x12, RZ ;  /* 0x0000001276df7824 */ /* 0x000fe200078e02ff */
[----:B------:R-:W-:-:S02]  /*4310*/  SEL R74, RZ, 0x1fffe, P2 ;  /* 0x0001fffeff4a7807 */ /* 0x000fc40001000000 */
[----:B------:R-:W-:Y:S01]  /*4320*/  PRMT R120, RZ, 0x7610, R120 ;  /* 0x00007610ff787816 */ /* 0x000fe20000000078 */
[C---:B------:R-:W-:Y:S01]  /*4330*/  IMAD R222, R118.reuse, 0x13, RZ ;  /* 0x0000001376de7824 */ /* 0x040fe200078e02ff */
[----:B------:R-:W-:Y:S02]  /*4340*/  SEL R63, RZ, 0x1, P0 ;  /* 0x00000001ff3f7807 */ /* 0x000fe40000000000 */
[----:B------:R-:W-:Y:S01]  /*4350*/  PRMT R124, RZ, 0x7610, R124 ;  /* 0x00007610ff7c7816 */ /* 0x000fe2000000007c */
[----:B------:R-:W-:Y:S01]  /*4360*/  IMAD R221, R118, 0x14, RZ ;  /* 0x0000001476dd7824 */ /* 0x000fe200078e02ff */
[----:B------:R-:W-:Y:S01]  /*4370*/  ISETP.GE.U32.AND P2, PT, R2, 0x7fffffcc, PT ;  /* 0x7fffffcc0200780c */ /* 0x000fe20003f46070 */
[----:B------:R-:W-:Y:S01]  /*4380*/  VIADD R2, R59, 0xffffffe5 ;  /* 0xffffffe53b027836 */ /* 0x000fe20000000000 */
[----:B------:R-:W-:Y:S01]  /*4390*/  ISETP.GE.U32.AND P0, PT, R3, 0x7fffffcb, PT ;  /* 0x7fffffcb0300780c */ /* 0x000fe20003f06070 */
[----:B------:R-:W-:Y:S01]  /*43a0*/  VIADD R3, R59, 0xffffffe4 ;  /* 0xffffffe43b037836 */ /* 0x000fe20000000000 */
[----:B------:R-:W-:Y:S01]  /*43b0*/  SEL R8, RZ, 0x7fff8, P2 ;  /* 0x0007fff8ff087807 */ /* 0x000fe20001000000 */
[----:B------:R-:W-:Y:S01]  /*43c0*/  IMAD.IADD R63, R63, 0x1, R74 ;  /* 0x000000013f3f7824 */ /* 0x000fe200078e024a */
[----:B------:R-:W-:-:S02]  /*43d0*/  SEL R5, RZ, 0x4, P0 ;  /* 0x00000004ff057807 */ /* 0x000fc40000000000 */
[----:B------:R-:W-:Y:S01]  /*43e0*/  PRMT R130, RZ, 0x7610, R130 ;  /* 0x00007610ff827816 */ /* 0x000fe20000000082 */
[----:B------:R-:W-:Y:S01]  /*43f0*/  IMAD R220, R118, 0x15, RZ ;  /* 0x0000001576dc7824 */ /* 0x000fe200078e02ff */
[----:B------:R-:W-:Y:S01]  /*4400*/  ISETP.GE.U32.AND P2, PT, R2, 0x7fffffc6, PT ;  /* 0x7fffffc60200780c */ /* 0x000fe20003f46070 */
[----:B------:R-:W-:Y:S01]  /*4410*/  VIADD R2, R59, 0xffffffe1 ;  /* 0xffffffe13b027836 */ /* 0x000fe20000000000 */
[----:B------:R-:W-:Y:S01]  /*4420*/  ISETP.GE.U32.AND P0, PT, R3, 0x7fffffc5, PT ;  /* 0x7fffffc50300780c */ /* 0x000fe20003f06070 */
[----:B------:R-:W-:Y:S01]  /*4430*/  VIADD R3, R59, 0xffffffe7 ;  /* 0xffffffe73b037836 */ /* 0x000fe20000000000 */
[----:B------:R-:W-:Y:S02]  /*4440*/  SEL R38, RZ, 0x1fffe, P6 ;  /* 0x0001fffeff267807 */ /* 0x000fe40003000000 */
[----:B------:R-:W-:Y:S01]  /*4450*/  PRMT R136, RZ, 0x7610, R136 ;  /* 0x00007610ff887816 */ /* 0x000fe20000000088 */
[----:B------:R-:W-:Y:S01]  /*4460*/  IMAD R219, R118, 0x16, RZ ;  /* 0x0000001676db7824 */ /* 0x000fe200078e02ff */
[----:B------:R-:W-:Y:S01]  /*4470*/  SEL R78, RZ, 0x1fffe, P2 ;  /* 0x0001fffeff4e7807 */ /* 0x000fe20001000000 */
[----:B------:R-:W-:Y:S01]  /*4480*/  IMAD.IADD R38, R39, 0x1, R38 ;  /* 0x0000000127267824 */ /* 0x000fe200078e0226 */
[----:B------:R-:W-:Y:S01]  /*4490*/  ISETP.GE.U32.AND P6, PT, R2, 0x7fffffc2, PT ;  /* 0x7fffffc20200780c */ /* 0x000fe20003fc6070 */
[----:B------:R-:W-:Y:S01]  /*44a0*/  VIADD R2, R59, 0xffffffe3 ;  /* 0xffffffe33b027836 */ /* 0x000fe20000000000 */
[----:B------:R-:W-:Y:S01]  /*44b0*/  ISETP.GE.U32.AND P2, PT, R3, 0x7fffffc8, PT ;  /* 0x7fffffc80300780c */ /* 0x000fe20003f46070 */
[----:B------:R-:W-:Y:S01]  /*44c0*/  VIADD R3, R59, 0xffffffe2 ;  /* 0xffffffe23b037836 */ /* 0x000fe20000000000 */
[----:B------:R-:W-:-:S02]  /*44d0*/  SEL R67, RZ, 0x1, P0 ;  /* 0x00000001ff437807 */ /* 0x000fc40000000000 */
[----:B------:R-:W-:Y:S01]  /*44e0*/  PRMT R155, RZ, 0x7610, R155 ;  /* 0x00007610ff9b7816 */ /* 0x000fe2000000009b */
[----:B------:R-:W-:Y:S01]  /*44f0*/  IMAD R218, R118, 0x17, RZ ;  /* 0x0000001776da7824 */ /* 0x000fe200078e02ff */
[----:B------:R-:W-:Y:S01]  /*4500*/  SEL R76, RZ, 0x7fff8, P2 ;  /* 0x0007fff8ff4c7807 */ /* 0x000fe20001000000 */
[----:B------:R-:W-:Y:S01]  /*4510*/  IMAD.IADD R67, R67, 0x1, R78 ;  /* 0x0000000143437824 */ /* 0x000fe200078e024e */
[----:B------:R-:W-:Y:S02]  /*4520*/  ISETP.GE.U32.AND P2, PT, R2, 0x7fffffc4, PT ;  /* 0x7fffffc40200780c */ /* 0x000fe40003f46070 */
[----:B------:R-:W-:Y:S01]  /*4530*/  PRMT R142, RZ, 0x7610, R142 ;  /* 0x00007610ff8e7816 */ /* 0x000fe2000000008e */
[----:B------:R-:W-:Y:S01]  /*4540*/  IMAD R216, R118, 0x19, RZ ;  /* 0x0000001976d87824 */ /* 0x000fe200078e02ff */
[----:B------:R-:W-:Y:S01]  /*4550*/  SEL R80, RZ, 0x7fff8, P2 ;  /* 0x0007fff8ff507807 */ /* 0x000fe20001000000 */
[----:B------:R-:W0:Y:S01]  /*4560*/  LDCU UR7, c[0x0][0x3b0] ;  /* 0x00007600ff0777ac */ /* 0x000e220008000800 */
[----:B------:R-:W-:-:S02]  /*4570*/  ISETP.GE.U32.AND P2, PT, R106, 0x7fffffc1, PT ;  /* 0x7fffffc16a00780c */ /* 0x000fc40003f46070 */
[----:B------:R-:W-:Y:S02]  /*4580*/  SEL R82, RZ, 0x1fffe, P6 ;  /* 0x0001fffeff527807 */ /* 0x000fe40003000000 */
[----:B------:R-:W-:Y:S02]  /*4590*/  SEL R39, RZ, 0x1, P2 ;  /* 0x00000001ff277807 */ /* 0x000fe40001000000 */
[----:B------:R-:W-:Y:S02]  /*45a0*/  ISETP.GE.U32.AND P0, PT, R65, 0x7fffffc7, PT ;  /* 0x7fffffc74100780c */ /* 0x000fe40003f06070 */
[----:B------:R-:W-:Y:S01]  /*45b0*/  LOP3.LUT R63, R63, 0x3, RZ, 0xc0, !PT ;  /* 0x000000033f3f7812 */ /* 0x000fe200078ec0ff */
[----:B------:R-:W-:Y:S01]  /*45c0*/  IMAD.IADD R39, R39, 0x1, R82 ;  /* 0x0000000127277824 */ /* 0x000fe200078e0252 */
[----:B------:R-:W-:Y:S02]  /*45d0*/  SEL R65, RZ, 0x4, P0 ;  /* 0x00000004ff417807 */ /* 0x000fe40000000000 */
[----:B------:R-:W-:-:S02]  /*45e0*/  ISETP.GE.U32.AND P0, PT, R3, 0x7fffffc3, PT ;  /* 0x7fffffc30300780c */ /* 0x000fc40003f06070 */
[----:B------:R-:W-:Y:S02]  /*45f0*/  LOP3.LUT R39, R39, 0x3, RZ, 0xc0, !PT ;  /* 0x0000000327277812 */ /* 0x000fe400078ec0ff */
[----:B------:R-:W-:Y:S02]  /*4600*/  SEL R69, RZ, 0x4, P0 ;  /* 0x00000004ff457807 */ /* 0x000fe40000000000 */
[----:B------:R-:W-:Y:S02]  /*4610*/  IADD3 R5, PT, PT, R63, R8, R5 ;  /* 0x000000083f057210 */ /* 0x000fe40007ffe005 */
[----:B------:R-:W-:Y:S02]  /*4620*/  SHF.R.S32.HI R73, RZ, 0x1f, R238 ;  /* 0x0000001fff497819 */ /* 0x000fe400000114ee */
[----:B------:R-:W-:Y:S02]  /*4630*/  IADD3 R2, P0, PT, R238, R6, RZ ;  /* 0x00000006ee027210 */ /* 0x000fe40007f1e0ff */
[----:B------:R-:W-:-:S02]  /*4640*/  LOP3.LUT R38, R38, 0x3, RZ, 0xc0, !PT ;  /* 0x0000000326267812 */ /* 0x000fc400078ec0ff */
[----:B------:R-:W-:Y:S02]  /*4650*/  LOP3.LUT R67, R67, 0x3, RZ, 0xc0, !PT ;  /* 0x0000000343437812 */ /* 0x000fe400078ec0ff */
[----:B------:R-:W-:Y:S01]  /*4660*/  IADD3 R39, PT, PT, R39, R80, R69 ;  /* 0x0000005027277210 */ /* 0x000fe20007ffe045 */
[----:B------:R-:W-:Y:S01]  /*4670*/  IMAD.SHL.U32 R5, R5, 0x100, RZ ;  /* 0x0000010005057824 */ /* 0x000fe200078e00ff */
[----:B------:R-:W-:Y:S01]  /*4680*/  IADD3 R9, PT, PT, R38, R4, R9 ;  /* 0x0000000426097210 */ /* 0x000fe20007ffe009 */
[----:B------:R-:W-:Y:S01]  /*4690*/  IMAD.X R3, R73, 0x1, R7, P0 ;  /* 0x0000000149037824 */ /* 0x000fe200000e0607 */
[----:B------:R-:W-:Y:S02]  /*46a0*/  IADD3 R65, PT, PT, R67, R76, R65 ;  /* 0x0000004c43417210 */ /* 0x000fe40007ffe041 */
[----:B------:R-:W-:Y:S02]  /*46b0*/  LOP3.LUT R38, R39, 0xf, RZ, 0xc0, !PT ;  /* 0x0000000f27267812 */ /* 0x000fe400078ec0ff */
[----:B------:R-:W-:Y:S01]  /*46c0*/  LOP3.LUT R8, R5, 0xf00, RZ, 0xe2, !PT ;  /* 0x00000f0005087812 */ /* 0x000fe200078ee2ff */
[----:B------:R4:W2:Y:S01]  /*46d0*/  @!P5 LDG.E.U8 R126, desc[UR18][R2.64] ;  /* 0x00000012027ed981 */ /* 0x0008a2000c1e1100 */
[----:B------:R-:W-:Y:S01]  /*46e0*/  SHF.R.S32.HI R75, RZ, 0x1f, R237 ;  /* 0x0000001fff4b7819 */ /* 0x000fe200000114ed */
[----:B------:R-:W-:Y:S01]  /*46f0*/  IMAD R38, R65, 0x10, R38 ;  /* 0x0000001041267824 */ /* 0x000fe200078e0226 */
[----:B------:R-:W-:Y:S01]  /*4700*/  IADD3 R4, P5, PT, R237, R6, RZ ;  /* 0x00000006ed047210 */ /* 0x000fe20007fbe0ff */
[----:B------:R-:W-:Y:S01]  /*4710*/  IMAD R8, R9, 0x1000, R8 ;  /* 0x0000100009087824 */ /* 0x000fe200078e0208 */
[----:B------:R-:W-:-:S02]  /*4720*/  SHF.R.S32.HI R73, RZ, 0x1f, R236 ;  /* 0x0000001fff497819 */ /* 0x000fc400000114ec */
[----:B------:R-:W-:Y:S01]  /*4730*/  LOP3.LUT R9, R38, 0xff, RZ, 0xc0, !PT ;  /* 0x000000ff26097812 */ /* 0x000fe200078ec0ff */
[----:B------:R-:W-:Y:S01]  /*4740*/  IMAD.X R5, R75, 0x1, R7, P5 ;  /* 0x000000014b057824 */ /* 0x000fe200028e0607 */
[----:B------:R-:W-:Y:S02]  /*4750*/  ISETP.GE.U32.AND P0, PT, R71, 0x7fffffda, PT ;  /* 0x7fffffda4700780c */ /* 0x000fe40003f06070 */
[----:B----4-:R-:W-:Y:S01]  /*4760*/  IADD3 R2, P5, PT, R236, R6, RZ ;  /* 0x00000006ec027210 */ /* 0x010fe20007fbe0ff */
[----:B------:R-:W-:Y:S01]  /*4770*/  VIADD R39, R59, 0xfffffff8 ;  /* 0xfffffff83b277836 */ /* 0x000fe20000000000 */
[----:B------:R-:W4:Y:S01]  /*4780*/  @!P3 LDG.E.U8 R132, desc[UR18][R4.64] ;  /* 0x000000120484b981 */ /* 0x000f22000c1e1100 */
[----:B------:R-:W-:Y:S02]  /*4790*/  IMAD.IADD R8, R8, 0x1, R9 ;  /* 0x0000000108087824 */ /* 0x000fe400078e0209 */
[----:B------:R-:W-:Y:S01]  /*47a0*/  IMAD.X R3, R73, 0x1, R7, P5 ;  /* 0x0000000149037824 */ /* 0x000fe200028e0607 */
[----:B------:R-:W-:-:S02]  /*47b0*/  ISETP.GE.U32.AND P5, PT, R39, 0x7fffffd9, PT ;  /* 0x7fffffd92700780c */ /* 0x000fc40003fa6070 */
[----:B------:R-:W-:Y:S01]  /*47c0*/  LOP3.LUT R65, R8, 0xffff, RZ, 0xc0, !PT ;  /* 0x0000ffff08417812 */ /* 0x000fe200078ec0ff */
[----:B------:R-:W-:Y:S01]  /*47d0*/  VIADD R39, R59, 0xfffffff7 ;  /* 0xfffffff73b277836 */ /* 0x000fe20000000000 */
[----:B------:R-:W-:Y:S01]  /*47e0*/  SHF.R.S32.HI R69, RZ, 0x1f, R235 ;  /* 0x0000001fff457819 */ /* 0x000fe200000114eb */
[----:B------:R0:W2:Y:S01]  /*47f0*/  @!P4 LDG.E.U8 R138, desc[UR18][R2.64] ;  /* 0x00000012028ac981 */ /* 0x0000a2000c1e1100 */
[-C--:B------:R-:W-:Y:S02]  /*4800*/  IADD3 R8, P3, PT, R235, R6.reuse, RZ ;  /* 0x00000006eb087210 */ /* 0x080fe40007f7e0ff */
[----:B------:R-:W-:Y:S02]  /*4810*/  SHF.R.S32.HI R67, RZ, 0x1f, R234 ;  /* 0x0000001fff437819 */ /* 0x000fe400000114ea */
[----:B------:R-:W-:Y:S01]  /*4820*/  IADD3 R38, P4, PT, R234, R6, RZ ;  /* 0x00000006ea267210 */ /* 0x000fe20007f9e0ff */
[----:B------:R-:W-:Y:S01]  /*4830*/  IMAD.X R9, R69, 0x1, R7, P3 ;  /* 0x0000000145097824 */ /* 0x000fe200018e0607 */
[----:B------:R-:W-:-:S02]  /*4840*/  SHF.R.U32.HI R63, RZ, 0xf, R65 ;  /* 0x0000000fff3f7819 */ /* 0x000fc40000011641 */
[----:B------:R-:W-:Y:S01]  /*4850*/  ISETP.GE.U32.AND P3, PT, R39, 0x7fffffd8, PT ;  /* 0x7fffffd82700780c */ /* 0x000fe20003f66070 */
[----:B------:R-:W-:Y:S01]  /*4860*/  IMAD.X R39, R67, 0x1, R7, P4 ;  /* 0x0000000143277824 */ /* 0x000fe200020e0607 */
[----:B------:R-:W-:Y:S01]  /*4870*/  LOP3.LUT P4, RZ, R63, 0x1, RZ, 0xc0, !PT ;  /* 0x000000013fff7812 */ /* 0x000fe2000788c0ff */
[----:B------:R-:W2:Y:S01]  /*4880*/  @!P0 LDG.E.U8 R144, desc[UR18][R8.64] ;  /* 0x0000001208908981 */ /* 0x000ea2000c1e1100 */
[----:B------:R-:W-:Y:S02]  /*4890*/  SHF.R.S32.HI R69, RZ, 0x1f, R233 ;  /* 0x0000001fff457819 */ /* 0x000fe400000114e9 */
[-C--:B0-----:R-:W-:Y:S01]  /*48a0*/  IADD3 R2, P0, PT, R233, R6.reuse, RZ ;  /* 0x00000006e9027210 */ /* 0x081fe20007f1e0ff */
[----:B------:R0:W2:Y:S01]  /*48b0*/  @!P5 LDG.E.U8 R154, desc[UR18][R38.64] ;  /* 0x00000012269ad981 */ /* 0x0000a2000c1e1100 */
[----:B------:R-:W-:Y:S01]  /*48c0*/  SHF.R.S32.HI R67, RZ, 0x1f, R225 ;  /* 0x0000001fff437819 */ /* 0x000fe200000114e1 */
[----:B------:R-:W-:Y:S01]  /*48d0*/  VIADD R4, R59, 0xfffffff6 ;  /* 0xfffffff63b047836 */ /* 0x000fe20000000000 */
[----:B------:R-:W-:Y:S01]  /*48e0*/  IADD3 R74, P5, PT, R225, R6, RZ ;  /* 0x00000006e14a7210 */ /* 0x000fe20007fbe0ff */
[----:B------:R-:W-:Y:S01]  /*48f0*/  IMAD.X R3, R69, 0x1, R7, P0 ;  /* 0x0000000145037824 */ /* 0x000fe200000e0607 */
[----:B------:R-:W-:-:S02]  /*4900*/  SHF.R.U32.HI R5, RZ, 0x7, R65 ;  /* 0x00000007ff057819 */ /* 0x000fc40000011641 */
[----:B------:R-:W-:Y:S01]  /*4910*/  ISETP.GE.U32.AND P0, PT, R4, 0x7fffffd7, PT ;  /* 0x7fffffd70400780c */ /* 0x000fe20003f06070 */
[----:B------:R-:W-:Y:S01]  /*4920*/  IMAD.X R75, R67, 0x1, R7, P5 ;  /* 0x00000001434b7824 */ /* 0x000fe200028e0607 */
[----:B------:R-:W-:Y:S01]  /*4930*/  LOP3.LUT P5, RZ, R5, 0x1, RZ, 0xc0, !PT ;  /* 0x0000000105ff7812 */ /* 0x000fe200078ac0ff */
[----:B------:R1:W2:Y:S01]  /*4940*/  @!P3 LDG.E.U8 R112, desc[UR18][R2.64] ;  /* 0x000000120270b981 */ /* 0x0002a2000c1e1100 */
[----:B0-----:R-:W-:Y:S02]  /*4950*/  SHF.R.S32.HI R39, RZ, 0x1f, R232 ;  /* 0x0000001fff277819 */ /* 0x001fe400000114e8 */
[-C--:B------:R-:W-:Y:S01]  /*4960*/  IADD3 R4, P3, PT, R232, R6.reuse, RZ ;  /* 0x00000006e8047210 */ /* 0x080fe20007f7e0ff */
[----:B------:R-:W2:Y:S01]  /*4970*/  @P4 LDG.E.U8 R113, desc[UR18][R74.64] ;  /* 0x000000124a714981 */ /* 0x000ea2000c1e1100 */
[----:B------:R-:W-:Y:S01]  /*4980*/  SHF.R.S32.HI R38, RZ, 0x1f, R217 ;  /* 0x0000001fff267819 */ /* 0x000fe200000114d9 */
[----:B------:R-:W-:Y:S01]  /*4990*/  VIADD R8, R59, 0xfffffff5 ;  /* 0xfffffff53b087836 */ /* 0x000fe20000000000 */
[----:B------:R-:W-:Y:S01]  /*49a0*/  IADD3 R76, P4, PT, R217, R6, RZ ;  /* 0x00000006d94c7210 */ /* 0x000fe20007f9e0ff */
[----:B------:R-:W-:-:S02]  /*49b0*/  VIADD R9, R59, 0xfffffff4 ;  /* 0xfffffff43b097836 */ /* 0x000fc40000000000 */
[--C-:B------:R-:W-:Y:S01]  /*49c0*/  IMAD.X R5, R39, 0x1, R7.reuse, P3 ;  /* 0x0000000127057824 */ /* 0x100fe200018e0607 */
[----:B------:R-:W-:Y:S01]  /*49d0*/  ISETP.GE.U32.AND P3, PT, R8, 0x7fffffd6, PT ;  /* 0x7fffffd60800780c */ /* 0x000fe20003f66070 */
[----:B------:R-:W-:Y:S01]  /*49e0*/  IMAD.X R77, R38, 0x1, R7, P4 ;  /* 0x00000001264d7824 */ /* 0x000fe200020e0607 */
[----:B------:R-:W-:Y:S02]  /*49f0*/  ISETP.GE.U32.AND P4, PT, R9, 0x7fffffd5, PT ;  /* 0x7fffffd50900780c */ /* 0x000fe40003f86070 */
[----:B------:R0:W2:Y:S01]  /*4a00*/  @!P0 LDG.E.U8 R115, desc[UR18][R4.64] ;  /* 0x0000001204738981 */ /* 0x0000a2000c1e1100 */
[----:B------:R-:W-:Y:S02]  /*4a10*/  SHF.R.S32.HI R67, RZ, 0x1f, R231 ;  /* 0x0000001fff437819 */ /* 0x000fe400000114e7 */
[-C--:B------:R-:W-:Y:S01]  /*4a20*/  IADD3 R8, P0, PT, R231, R6.reuse, RZ ;  /* 0x00000006e7087210 */ /* 0x080fe20007f1e0ff */
[----:B------:R-:W2:Y:S01]  /*4a30*/  @P5 LDG.E.U8 R116, desc[UR18][R76.64] ;  /* 0x000000124c745981 */ /* 0x000ea2000c1e1100 */
[----:B------:R-:W-:Y:S01]  /*4a40*/  SHF.R.S32.HI R63, RZ, 0x1f, R230 ;  /* 0x0000001fff3f7819 */ /* 0x000fe200000114e6 */
[C---:B-1----:R-:W-:Y:S01]  /*4a50*/  VIADD R2, R59.reuse, 0xfffffff3 ;  /* 0xfffffff33b027836 */ /* 0x042fe20000000000 */
[----:B------:R-:W-:Y:S01]  /*4a60*/  IADD3 R38, P5, PT, R230, R6, RZ ;  /* 0x00000006e6267210 */ /* 0x000fe20007fbe0ff */
[----:B------:R-:W-:-:S02]  /*4a70*/  VIADD R3, R59, 0xfffffff2 ;  /* 0xfffffff23b037836 */ /* 0x000fc40000000000 */
[--C-:B------:R-:W-:Y:S01]  /*4a80*/  IMAD.X R9, R67, 0x1, R7.reuse, P0 ;  /* 0x0000000143097824 */ /* 0x100fe200000e0607 */
[----:B------:R-:W-:Y:S01]  /*4a90*/  ISETP.GE.U32.AND P0, PT, R2, 0x7fffffd4, PT ;  /* 0x7fffffd40200780c */ /* 0x000fe20003f06070 */
[----:B------:R-:W-:Y:S01]  /*4aa0*/  IMAD.X R39, R63, 0x1, R7, P5 ;  /* 0x000000013f277824 */ /* 0x000fe200028e0607 */
[----:B------:R-:W-:Y:S02]  /*4ab0*/  ISETP.GE.U32.AND P5, PT, R3, 0x7fffffd3, PT ;  /* 0x7fffffd30300780c */ /* 0x000fe40003fa6070 */
[----:B------:R1:W2:Y:S01]  /*4ac0*/  @!P3 LDG.E.U8 R122, desc[UR18][R8.64] ;  /* 0x00000012087ab981 */ /* 0x0002a2000c1e1100 */
[----:B------:R-:W-:Y:S01]  /*4ad0*/  SHF.R.S32.HI R69, RZ, 0x1f, R229 ;  /* 0x0000001fff457819 */ /* 0x000fe200000114e5 */
[----:B0-----:R-:W-:Y:S01]  /*4ae0*/  VIADD R5, R59, 0xfffffff1 ;  /* 0xfffffff13b057836 */ /* 0x001fe20000000000 */
[----:B------:R-:W-:Y:S01]  /*4af0*/  IADD3 R2, P3, PT, R229, R6, RZ ;  /* 0x00000006e5027210 */ /* 0x000fe20007f7e0ff */
[----:B------:R0:W2:Y:S01]  /*4b00*/  @!P4 LDG.E.U8 R128, desc[UR18][R38.64] ;  /* 0x000000122680c981 */ /* 0x0000a2000c1e1100 */
[----:B------:R-:W-:-:S02]  /*4b10*/  SHF.R.S32.HI R67, RZ, 0x1f, R228 ;  /* 0x0000001fff437819 */ /* 0x000fc400000114e4 */
[-C--:B------:R-:W-:Y:S01]  /*4b20*/  IADD3 R4, P4, PT, R228, R6.reuse, RZ ;  /* 0x00000006e4047210 */ /* 0x080fe20007f9e0ff */
[----:B------:R-:W-:Y:S02]  /*4b30*/  VIADD R63, R59, 0xfffffff0 ;  /* 0xfffffff03b3f7836 */ /* 0x000fe40000000000 */
[--C-:B------:R-:W-:Y:S01]  /*4b40*/  IMAD.X R3, R69, 0x1, R7.reuse, P3 ;  /* 0x0000000145037824 */ /* 0x100fe200018e0607 */
[----:B------:R-:W-:Y:S01]  /*4b50*/  ISETP.GE.U32.AND P3, PT, R5, 0x7fffffd2, PT ;  /* 0x7fffffd20500780c */ /* 0x000fe20003f66070 */
[----:B------:R-:W-:Y:S01]  /*4b60*/  IMAD.X R5, R67, 0x1, R7, P4 ;  /* 0x0000000143057824 */ /* 0x000fe200020e0607 */
[----:B------:R-:W-:Y:S02]  /*4b70*/  ISETP.GE.U32.AND P4, PT, R63, 0x7fffffd1, PT ;  /* 0x7fffffd13f00780c */ /* 0x000fe40003f86070 */
[----:B------:R0:W2:Y:S01]  /*4b80*/  @!P0 LDG.E.U8 R134, desc[UR18][R2.64] ;  /* 0x0000001202868981 */ /* 0x0000a2000c1e1100 */
[----:B------:R-:W-:Y:S02]  /*4b90*/  SHF.R.S32.HI R69, RZ, 0x1f, R227 ;  /* 0x0000001fff457819 */ /* 0x000fe400000114e3 */
[----:B-1----:R-:W-:Y:S01]  /*4ba0*/  IADD3 R8, P0, PT, R227, R6, RZ ;  /* 0x00000006e3087210 */ /* 0x002fe20007f1e0ff */
[----:B------:R1:W2:Y:S01]  /*4bb0*/  @!P5 LDG.E.U8 R140, desc[UR18][R4.64] ;  /* 0x00000012048cd981 */ /* 0x0002a2000c1e1100 */
[----:B------:R-:W-:-:S02]  /*4bc0*/  SHF.R.S32.HI R67, RZ, 0x1f, R226 ;  /* 0x0000001fff437819 */ /* 0x000fc400000114e2 */
[----:B0-----:R-:W-:Y:S02]  /*4bd0*/  SHF.R.U32.HI R39, RZ, 0xe, R65 ;  /* 0x0000000eff277819 */ /* 0x001fe40000011641 */
[----:B------:R-:W-:Y:S01]  /*4be0*/  IADD3 R38, P5, PT, R226, R6, RZ ;  /* 0x00000006e2267210 */ /* 0x000fe20007fbe0ff */
[----:B------:R-:W-:Y:S01]  /*4bf0*/  IMAD.X R9, R69, 0x1, R7, P0 ;  /* 0x0000000145097824 */ /* 0x000fe200000e0607 */
[----:B------:R-:W-:Y:S02]  /*4c00*/  SHF.R.U32.HI R63, RZ, 0xd, R65 ;  /* 0x0000000dff3f7819 */ /* 0x000fe40000011641 */
[----:B------:R-:W-:Y:S01]  /*4c10*/  LOP3.LUT P0, RZ, R39, 0x1, RZ, 0xc0, !PT ;  /* 0x0000000127ff7812 */ /* 0x000fe2000780c0ff */
[----:B------:R-:W-:Y:S01]  /*4c20*/  IMAD.X R39, R67, 0x1, R7, P5 ;  /* 0x0000000143277824 */ /* 0x000fe200028e0607 */
[----:B------:R-:W-:Y:S01]  /*4c30*/  LOP3.LUT P5, RZ, R63, 0x1, RZ, 0xc0, !PT ;  /* 0x000000013fff7812 */ /* 0x000fe200078ac0ff */
[----:B------:R0:W2:Y:S01]  /*4c40*/  @!P3 LDG.E.U8 R156, desc[UR18][R8.64] ;  /* 0x00000012089cb981 */ /* 0x0000a2000c1e1100 */
[----:B------:R-:W-:-:S02]  /*4c50*/  SHF.R.S32.HI R69, RZ, 0x1f, R224 ;  /* 0x0000001fff457819 */ /* 0x000fc400000114e0 */
[-C--:B------:R-:W-:Y:S01]  /*4c60*/  IADD3 R2, P3, PT, R224, R6.reuse, RZ ;  /* 0x00000006e0027210 */ /* 0x080fe20007f7e0ff */
[----:B------:R0:W2:Y:S01]  /*4c70*/  @!P4 LDG.E.U8 R153, desc[UR18][R38.64] ;  /* 0x000000122699c981 */ /* 0x0000a2000c1e1100 */
[----:B------:R-:W-:Y:S02]  /*4c80*/  SHF.R.S32.HI R67, RZ, 0x1f, R223 ;  /* 0x0000001fff437819 */ /* 0x000fe400000114df */
[----:B-1----:R-:W-:Y:S02]  /*4c90*/  SHF.R.U32.HI R5, RZ, 0xc, R65 ;  /* 0x0000000cff057819 */ /* 0x002fe40000011641 */
[----:B------:R-:W-:Y:S01]  /*4ca0*/  IADD3 R4, P4, PT, R223, R6, RZ ;  /* 0x00000006df047210 */ /* 0x000fe20007f9e0ff */
[----:B------:R-:W-:Y:S01]  /*4cb0*/  IMAD.X R3, R69, 0x1, R7, P3 ;  /* 0x0000000145037824 */ /* 0x000fe200018e0607 */
[----:B------:R-:W-:Y:S02]  /*4cc0*/  SHF.R.U32.HI R63, RZ, 0xb, R65 ;  /* 0x0000000bff3f7819 */ /* 0x000fe40000011641 */
[----:B------:R-:W-:Y:S01]  /*4cd0*/  LOP3.LUT P3, RZ, R5, 0x1, RZ, 0xc0, !PT ;  /* 0x0000000105ff7812 */ /* 0x000fe2000786c0ff */
[----:B------:R-:W-:Y:S01]  /*4ce0*/  IMAD.X R5, R67, 0x1, R7, P4 ;  /* 0x0000000143057824 */ /* 0x000fe200020e0607 */
[----:B------:R-:W-:Y:S01]  /*4cf0*/  LOP3.LUT P4, RZ, R63, 0x1, RZ, 0xc0, !PT ;  /* 0x000000013fff7812 */ /* 0x000fe2000788c0ff */
[----:B------:R-:W2:Y:S01]  /*4d00*/  @P0 LDG.E.U8 R120, desc[UR18][R2.64] ;  /* 0x0000001202780981 */ /* 0x000ea2000c1e1100 */
[----:B------:R-:W-:-:S02]  /*4d10*/  SHF.R.S32.HI R69, RZ, 0x1f, R222 ;  /* 0x0000001fff457819 */ /* 0x000fc400000114de */
[-C--:B0-----:R-:W-:Y:S01]  /*4d20*/  IADD3 R8, P0, PT, R222, R6.reuse, RZ ;  /* 0x00000006de087210 */ /* 0x081fe20007f1e0ff */
[----:B------:R0:W2:Y:S01]  /*4d30*/  @P5 LDG.E.U8 R124, desc[UR18][R4.64] ;  /* 0x00000012047c5981 */ /* 0x0000a2000c1e1100 */
[----:B------:R-:W-:Y:S02]  /*4d40*/  SHF.R.S32.HI R67, RZ, 0x1f, R221 ;  /* 0x0000001fff437819 */ /* 0x000fe400000114dd */
[----:B------:R-:W-:Y:S02]  /*4d50*/  SHF.R.U32.HI R39, RZ, 0xa, R65 ;  /* 0x0000000aff277819 */ /* 0x000fe40000011641 */
[----:B------:R-:W-:Y:S01]  /*4d60*/  IADD3 R38, P5, PT, R221, R6, RZ ;  /* 0x00000006dd267210 */ /* 0x000fe20007fbe0ff */
[----:B------:R-:W-:Y:S01]  /*4d70*/  IMAD.X R9, R69, 0x1, R7, P0 ;  /* 0x0000000145097824 */ /* 0x000fe200000e0607 */
[----:B------:R-:W-:Y:S02]  /*4d80*/  SHF.R.U32.HI R63, RZ, 0x9, R65 ;  /* 0x00000009ff3f7819 */ /* 0x000fe40000011641 */
[----:B------:R-:W-:Y:S01]  /*4d90*/  LOP3.LUT P0, RZ, R39, 0x1, RZ, 0xc0, !PT ;  /* 0x0000000127ff7812 */ /* 0x000fe2000780c0ff */
[----:B------:R-:W-:Y:S01]  /*4da0*/  IMAD.X R39, R67, 0x1, R7, P5 ;  /* 0x0000000143277824 */ /* 0x000fe200028e0607 */
[----:B------:R-:W-:Y:S01]  /*4db0*/  LOP3.LUT P5, RZ, R63, 0x1, RZ, 0xc0, !PT ;  /* 0x000000013fff7812 */ /* 0x000fe200078ac0ff */
[----:B------:R1:W2:Y:S01]  /*4dc0*/  @P3 LDG.E.U8 R130, desc[UR18][R8.64] ;  /* 0x0000001208823981 */ /* 0x0002a2000c1e1100 */
[----:B------:R-:W-:-:S02]  /*4dd0*/  SHF.R.S32.HI R69, RZ, 0x1f, R220 ;  /* 0x0000001fff457819 */ /* 0x000fc400000114dc */
[-C--:B0-----:R-:W-:Y:S01]  /*4de0*/  IADD3 R4, P3, PT, R220, R6.reuse, RZ ;  /* 0x00000006dc047210 */ /* 0x081fe20007f7e0ff */
[----:B------:R0:W2:Y:S01]  /*4df0*/  @P4 LDG.E.U8 R136, desc[UR18][R38.64] ;  /* 0x0000001226884981 */ /* 0x0000a2000c1e1100 */
[----:B------:R-:W-:Y:S02]  /*4e00*/  SHF.R.S32.HI R67, RZ, 0x1f, R219 ;  /* 0x0000001fff437819 */ /* 0x000fe400000114db */
[----:B------:R-:W-:Y:S02]  /*4e10*/  SHF.R.U32.HI R3, RZ, 0x8, R65 ;  /* 0x00000008ff037819 */ /* 0x000fe40000011641 */
[----:B------:R-:W-:Y:S01]  /*4e20*/  IADD3 R2, P4, PT, R219, R6, RZ ;  /* 0x00000006db027210 */ /* 0x000fe20007f9e0ff */
[----:B------:R-:W-:Y:S01]  /*4e30*/  IMAD.X R5, R69, 0x1, R7, P3 ;  /* 0x0000000145057824 */ /* 0x000fe200018e0607 */
[----:B------:R-:W-:-:S03]  /*4e40*/  LOP3.LUT P3, RZ, R3, 0x1, RZ, 0xc0, !PT ;  /* 0x0000000103ff7812 */ /* 0x000fc6000786c0ff */
[----:B------:R-:W-:Y:S01]  /*4e50*/  IMAD.X R3, R67, 0x1, R7, P4 ;  /* 0x0000000143037824 */ /* 0x000fe200020e0607 */
[----:B------:R-:W-:Y:S01]  /*4e60*/  SHF.R.U32.HI R63, RZ, 0x6, R65 ;  /* 0x00000006ff3f7819 */ /* 0x000fe20000011641 */
[----:B------:R-:W2:Y:S01]  /*4e70*/  @P0 LDG.E.U8 R142, desc[UR18][R4.64] ;  /* 0x00000012048e0981 */ /* 0x000ea2000c1e1100 */
[----:B-1----:R-:W-:-:S03]  /*4e80*/  SHF.R.S32.HI R8, RZ, 0x1f, R218 ;  /* 0x0000001fff087819 */ /* 0x002fc600000114da */
[----:B------:R1:W2:Y:S01]  /*4e90*/  @P5 LDG.E.U8 R155, desc[UR18][R2.64] ;  /* 0x00000012029b5981 */ /* 0x0002a2000c1e1100 */
[----:B------:R-:W-:Y:S02]  /*4ea0*/  LOP3.LUT P4, RZ, R63, 0x1, RZ, 0xc0, !PT ;  /* 0x000000013fff7812 */ /* 0x000fe4000788c0ff */
[----:B0-----:R-:W-:Y:S02]  /*4eb0*/  SHF.R.S32.HI R38, RZ, 0x1f, R216 ;  /* 0x0000001fff267819 */ /* 0x001fe400000114d8 */
[----:B-1----:R-:W-:-:S05]  /*4ec0*/  IADD3 R2, P5, PT, R218, R6, RZ ;  /* 0x00000006da027210 */ /* 0x002fca0007fbe0ff */
[----:B------:R-:W-:Y:S01]  /*4ed0*/  IMAD.X R3, R8, 0x1, R7, P5 ;  /* 0x0000000108037824 */ /* 0x000fe200028e0607 */
[----:B------:R-:W-:Y:S02]  /*4ee0*/  IADD3 R4, P5, PT, R216, R6, RZ ;  /* 0x00000006d8047210 */ /* 0x000fe40007fbe0ff */
[----:B------:R-:W-:Y:S02]  /*4ef0*/  SHF.R.U32.HI R8, RZ, 0x5, R65 ;  /* 0x00000005ff087819 */ /* 0x000fe40000011641 */
[----:B------:R-:W-:Y:S01]  /*4f00*/  PRMT R168, RZ, 0x7610, R168 ;  /* 0x00007610ffa87816 */ /* 0x000fe200000000a8 */
[----:B------:R-:W-:Y:S02]  /*4f10*/  IMAD.X R5, R38, 0x1, R7, P5 ;  /* 0x0000000126057824 */ /* 0x000fe400028e0607 */
[----:B------:R-:W-:Y:S01]  /*4f20*/  IMAD R215, R118, 0x1a, RZ ;  /* 0x0000001a76d77824 */ /* 0x000fe200078e02ff */
[----:B------:R-:W-:Y:S02]  /*4f30*/  LOP3.LUT P5, RZ, R8, 0x1, RZ, 0xc0, !PT ;  /* 0x0000000108ff7812 */ /* 0x000fe400078ac0ff */
[----:B------:R0:W2:Y:S01]  /*4f40*/  @P4 LDG.E.U8 R168, desc[UR18][R4.64] ;  /* 0x0000001204a84981 */ /* 0x0000a2000c1e1100 */
[----:B------:R-:W-:-:S02]  /*4f50*/  LOP3.LUT R9, R57, 0x1f, RZ, 0xc0, !PT ;  /* 0x0000001f39097812 */ /* 0x000fc400078ec0ff */
[----:B------:R-:W-:Y:S01]  /*4f60*/  SHF.R.S32.HI R38, RZ, 0x1f, R215 ;  /* 0x0000001fff267819 */ /* 0x000fe200000114d7 */
[----:B------:R-:W-:Y:S01]  /*4f70*/  VIADD R169, R59, 0x1f ;  /* 0x0000001f3ba97836 */ /* 0x000fe20000000000 */
[----:B------:R-:W-:Y:S01]  /*4f80*/  PRMT R152, RZ, 0x7610, R152 ;  /* 0x00007610ff987816 */ /* 0x000fe20000000098 */
[----:B------:R-:W-:Y:S01]  /*4f90*/  IMAD R214, R118, 0x1b, RZ ;  /* 0x0000001b76d67824 */ /* 0x000fe200078e02ff */
[----:B0-----:R-:W-:Y:S02]  /*4fa0*/  IADD3 R4, P4, PT, R215, R6, RZ ;  /* 0x00000006d7047210 */ /* 0x001fe40007f9e0ff */
[----:B------:R-:W-:Y:S02]  /*4fb0*/  SHF.R.U32.HI R8, RZ, 0x4, R65 ;  /* 0x00000004ff087819 */ /* 0x000fe40000011641 */
[----:B------:R-:W-:Y:S01]  /*4fc0*/  PRMT R166, RZ, 0x7610, R166 ;  /* 0x00007610ffa67816 */ /* 0x000fe200000000a6 */
[----:B------:R-:W-:Y:S01]  /*4fd0*/  IMAD.X R5, R38, 0x1, R7, P4 ;  /* 0x0000000126057824 */ /* 0x000fe200020e0607 */
[----:B------:R-:W-:Y:S01]  /*4fe0*/  ISETP.GT.AND P0, PT, R169, 0x1f, PT ;  /* 0x0000001fa900780c */ /* 0x000fe20003f04270 */
[----:B------:R-:W-:Y:S01]  /*4ff0*/  IMAD R200, R9, R119, RZ ;  /* 0x0000007709c87224 */ /* 0x000fe200078e02ff */
[----:B------:R0:W2:Y:S01]  /*5000*/  @P3 LDG.E.U8 R152, desc[UR18][R2.64] ;  /* 0x0000001202983981 */ /* 0x0000a2000c1e1100 */
[----:B------:R-:W-:Y:S01]  /*5010*/  LOP3.LUT P3, RZ, R8, 0x1, RZ, 0xc0, !PT ;  /* 0x0000000108ff7812 */ /* 0x000fe2000786c0ff */
[----:B------:R-:W-:Y:S01]  /*5020*/  IMAD R53, R53, UR7, RZ ;  /* 0x0000000735357c24 */ /* 0x000fe2000f8e02ff */
[----:B------:R-:W-:Y:S01]  /*5030*/  SHF.R.S32.HI R8, RZ, 0x1f, R214 ;  /* 0x0000001fff087819 */ /* 0x000fe200000114d6 */
[----:B------:R1:W2:Y:S01]  /*5040*/  @P5 LDG.E.U8 R166, desc[UR18][R4.64] ;  /* 0x0000001204a65981 */ /* 0x0002a2000c1e1100 */
[----:B------:R-:W-:-:S02]  /*5050*/  ISETP.LT.AND P0, PT, R9, R59, P0 ;  /* 0x0000003b0900720c */ /* 0x000fc40000701270 */
[----:B------:R-:W-:Y:S02]  /*5060*/  IADD3 R201, P5, PT, R200, UR22, RZ ;  /* 0x00000016c8c97c10 */ /* 0x000fe4000ffbe0ff */
[----:B0-----:R-:W-:Y:S02]  /*5070*/  SHF.R.U32.HI R3, RZ, 0x3, R65 ;  /* 0x00000003ff037819 */ /* 0x001fe40000011641 */
[----:B------:R-:W-:Y:S02]  /*5080*/  IADD3 R2, P6, PT, R214, R6, RZ ;  /* 0x00000006d6027210 */ /* 0x000fe40007fde0ff */
[----:B------:R-:W-:Y:S01]  /*5090*/  LOP3.LUT P4, RZ, R3, 0x1, RZ, 0xc0, !PT ;  /* 0x0000000103ff7812 */ /* 0x000fe2000788c0ff */
[----:B------:R-:W-:Y:S01]  /*50a0*/  IMAD R52, R52, UR7, RZ ;  /* 0x0000000734347c24 */ /* 0x000fe2000f8e02ff */
[----:B------:R-:W-:Y:S01]  /*50b0*/  LEA.HI.X.SX32 R200, R200, UR23, 0x1, P5 ;  /* 0x00000017c8c87c11 */ /* 0x000fe2000a8f0eff */
[----:B------:R-:W-:Y:S01]  /*50c0*/  IMAD.X R3, R8, 0x1, R7, P6 ;  /* 0x0000000108037824 */ /* 0x000fe200030e0607 */
[----:B------:R-:W-:Y:S01]  /*50d0*/  IADD3 R107, P6, PT, R53, R201, RZ ;  /* 0x000000c9356b7210 */ /* 0x000fe20007fde0ff */
[----:B------:R-:W-:-:S03]  /*50e0*/  IMAD R55, R55, UR7, RZ ;  /* 0x0000000737377c24 */ /* 0x000fc6000f8e02ff */
[-C--:B------:R-:W-:Y:S02]  /*50f0*/  LEA.HI.X.SX32 R108, R53, R200.reuse, 0x1, P6 ;  /* 0x000000c8356c7211 */ /* 0x080fe400030f0eff */
[CC--:B------:R-:W-:Y:S01]  /*5100*/  IADD3 R105, P6, PT, R52.reuse, R201.reuse, RZ ;  /* 0x000000c934697210 */ /* 0x0c0fe20007fde0ff */
[----:B-1----:R-:W-:Y:S01]  /*5110*/  @P0 IMAD.MOV.U32 R4, RZ, RZ, R107 ;  /* 0x000000ffff040224 */ /* 0x002fe200078e006b */
[----:B------:R-:W-:Y:S01]  /*5120*/  PRMT R148, RZ, 0x7610, R148 ;  /* 0x00007610ff947816 */ /* 0x000fe20000000094 */
[----:B------:R-:W-:Y:S01]  /*5130*/  @P0 IMAD.MOV.U32 R5, RZ, RZ, R108 ;  /* 0x000000ffff050224 */ /* 0x000fe200078e006c */
[----:B------:R-:W-:Y:S01]  /*5140*/  LEA.HI.X.SX32 R103, R52, R200, 0x1, P6 ;  /* 0x000000c834677211 */ /* 0x000fe200030f0eff */
[----:B------:R-:W-:Y:S01]  /*5150*/  IMAD R51, R51, UR7, RZ ;  /* 0x0000000733337c24 */ /* 0x000fe2000f8e02ff */
[----:B------:R-:W-:Y:S02]  /*5160*/  IADD3 R104, P6, PT, R55, R201, RZ ;  /* 0x000000c937687210 */ /* 0x000fe40007fde0ff */
[----:B------:R0:W2:Y:S01]  /*5170*/  @P0 LDG.E.U8 R148, desc[UR18][R4.64] ;  /* 0x0000001204940981 */ /* 0x0000a2000c1e1100 */
[----:B------:R-:W-:-:S02]  /*5180*/  PRMT R147, RZ, 0x7610, R147 ;  /* 0x00007610ff937816 */ /* 0x000fc40000000093 */
[-C--:B------:R-:W-:Y:S01]  /*5190*/  LEA.HI.X.SX32 R101, R55, R200.reuse, 0x1, P6 ;  /* 0x000000c837657211 */ /* 0x080fe200030f0eff */
[----:B------:R-:W-:Y:S01]  /*51a0*/  IMAD R50, R50, UR7, RZ ;  /* 0x0000000732327c24 */ /* 0x000fe2000f8e02ff */
[CC--:B------:R-:W-:Y:S01]  /*51b0*/  IADD3 R102, P6, PT, R51.reuse, R201.reuse, RZ ;  /* 0x000000c933667210 */ /* 0x0c0fe20007fde0ff */
[----:B0-----:R-:W-:Y:S02]  /*51c0*/  @P0 IMAD.MOV.U32 R4, RZ, RZ, R105 ;  /* 0x000000ffff040224 */ /* 0x001fe400078e0069 */
[----:B------:R-:W-:Y:S01]  /*51d0*/  @P0 IMAD.MOV.U32 R5, RZ, RZ, R103 ;  /* 0x000000ffff050224 */ /* 0x000fe200078e0067 */
[----:B------:R-:W-:Y:S02]  /*51e0*/  PRMT R146, RZ, 0x7610, R146 ;  /* 0x00007610ff927816 */ /* 0x000fe40000000092 */
[----:B------:R-:W-:Y:S02]  /*51f0*/  LEA.HI.X.SX32 R100, R51, R200, 0x1, P6 ;  /* 0x000000c833647211 */ /* 0x000fe400030f0eff */
[----:B------:R0:W2:Y:S01]  /*5200*/  @P0 LDG.E.U8 R147, desc[UR18][R4.64] ;  /* 0x0000001204930981 */ /* 0x0000a2000c1e1100 */
[----:B------:R-:W-:Y:S01]  /*5210*/  IADD3 R99, P6, PT, R50, R201, RZ ;  /* 0x000000c932637210 */ /* 0x000fe20007fde0ff */
[----:B------:R-:W-:Y:S01]  /*5220*/  IMAD R49, R49, UR7, RZ ;  /* 0x0000000731317c24 */ /* 0x000fe2000f8e02ff */
[----:B------:R-:W-:Y:S01]  /*5230*/  PRMT R145, RZ, 0x7610, R145 ;  /* 0x00007610ff917816 */ /* 0x000fe20000000091 */
[----:B0-----:R-:W-:-:S02]  /*5240*/  @P0 IMAD.MOV.U32 R4, RZ, RZ, R104 ;  /* 0x000000ffff040224 */ /* 0x001fc400078e0068 */
[----:B------:R-:W-:Y:S01]  /*5250*/  @P0 IMAD.MOV.U32 R5, RZ, RZ, R101 ;  /* 0x000000ffff050224 */ /* 0x000fe200078e0065 */
[----:B------:R-:W-:-:S04]  /*5260*/  LEA.HI.X.SX32 R97, R50, R200, 0x1, P6 ;  /* 0x000000c832617211 */ /* 0x000fc800030f0eff */
[----:B------:R0:W2:Y:S01]  /*5270*/  @P0 LDG.E.U8 R146, desc[UR18][R4.64] ;  /* 0x0000001204920981 */ /* 0x0000a2000c1e1100 */
[C---:B------:R-:W-:Y:S01]  /*5280*/  IADD3 R98, P6, PT, R49.reuse, R201, RZ ;  /* 0x000000c931627210 */ /* 0x040fe20007fde0ff */
[----:B------:R-:W-:Y:S01]  /*5290*/  IMAD R48, R48, UR7, RZ ;  /* 0x0000000730307c24 */ /* 0x000fe2000f8e02ff */
[----:B------:R-:W-:Y:S01]  /*52a0*/  PRMT R157, RZ, 0x7610, R157 ;  /* 0x00007610ff9d7816 */ /* 0x000fe2000000009d */
[----:B0-----:R-:W-:Y:S02]  /*52b0*/  @P0 IMAD.MOV.U32 R4, RZ, RZ, R102 ;  /* 0x000000ffff040224 */ /* 0x001fe400078e0066 */
        /* <DEDUP_REMOVED lines=38> */
[CC--:B------:R-:W-:Y:S01]  /*5520*/  IADD3 R86, P6, PT, R43.reuse, R201.reuse, RZ ;  /* 0x000000c92b567210 */ /* 0x0c0fe20007fde0ff */
[----:B------:R-:W-:Y:S01]  /*5530*/  IMAD R42, R42, UR7, RZ ;  /* 0x000000072a2a7c24 */ /* 0x000fe2000f8e02ff */
[----:B------:R-:W-:Y:S02]  /*5540*/  PRMT R165, RZ, 0x7610, R165 ;  /* 0x00007610ffa57816 */ /* 0x000fe400000000a5 */
[----:B------:R-:W-:Y:S01]  /*5550*/  PRMT R133, RZ, 0x7610, R133 ;  /* 0x00007610ff857816 */ /* 0x000fe20000000085 */
[----:B0-----:R-:W-:Y:S02]  /*5560*/  @P0 IMAD.MOV.U32 R4, RZ, RZ, R90 ;  /* 0x000000ffff040224 */ /* 0x001fe400078e005a */
[----:B------:R-:W-:Y:S01]  /*5570*/  @P0 IMAD.MOV.U32 R5, RZ, RZ, R88 ;  /* 0x000000ffff050224 */ /* 0x000fe200078e0058 */
[----:B------:R-:W-:Y:S01]  /*5580*/  LEA.HI.X.SX32 R83, R43, R200, 0x1, P6 ;  /* 0x000000c82b537211 */ /* 0x000fe200030f0eff */
[----:B------:R-:W2:Y:S04]  /*5590*/  @P3 LDG.E.U8 R165, desc[UR18][R2.64] ;  /* 0x0000001202a53981 */ /* 0x000ea8000c1e1100 */
[----:B------:R0:W2:Y:S01]  /*55a0*/  @P0 LDG.E.U8 R135, desc[UR18][R4.64] ;  /* 0x0000001204870981 */ /* 0x0000a2000c1e1100 */
[----:B------:R-:W-:Y:S01]  /*55b0*/  IADD3 R84, P6, PT, R42, R201, RZ ;  /* 0x000000c92a547210 */ /* 0x000fe20007fde0ff */
[----:B------:R-:W-:Y:S01]  /*55c0*/  IMAD R41, R41, UR7, RZ ;  /* 0x0000000729297c24 */ /* 0x000fe2000f8e02ff */
[----:B------:R-:W-:Y:S01]  /*55d0*/  PRMT R131, RZ, 0x7610, R131 ;  /* 0x00007610ff837816 */ /* 0x000fe20000000083 */
[----:B0-----:R-:W-:-:S02]  /*55e0*/  @P0 IMAD.MOV.U32 R4, RZ, RZ, R87 ;  /* 0x000000ffff040224 */ /* 0x001fc400078e0057 */
[----:B------:R-:W-:Y:S01]  /*55f0*/  @P0 IMAD.MOV.U32 R5, RZ, RZ, R85 ;  /* 0x000000ffff050224 */ /* 0x000fe200078e0055 */
[----:B------:R-:W-:Y:S01]  /*5600*/  LEA.HI.X.SX32 R82, R42, R200, 0x1, P6 ;  /* 0x000000c82a527211 */ /* 0x000fe200030f0eff */
[----:B------:R-:W-:-:S03]  /*5610*/  IMAD R213, R118, 0x1c, RZ ;  /* 0x0000001c76d57824 */ /* 0x000fc600078e02ff */
[----:B------:R0:W3:Y:S01]  /*5620*/  @P0 LDG.E.U8 R133, desc[UR18][R4.64] ;  /* 0x0000001204850981 */ /* 0x0000e2000c1e1100 */
[----:B------:R-:W-:Y:S01]  /*5630*/  IADD3 R81, P6, PT, R41, R201, RZ ;  /* 0x000000c929517210 */ /* 0x000fe20007fde0ff */
[----:B------:R-:W-:Y:S01]  /*5640*/  IMAD R40, R40, UR7, RZ ;  /* 0x0000000728287c24 */ /* 0x000fe2000f8e02ff */
[----:B------:R-:W-:Y:S01]  /*5650*/  PRMT R129, RZ, 0x7610, R129 ;  /* 0x00007610ff817816 */ /* 0x000fe20000000081 */
[----:B0-----:R-:W-:Y:S02]  /*5660*/  @P0 IMAD.MOV.U32 R4, RZ, RZ, R86 ;  /* 0x000000ffff040224 */ /* 0x001fe400078e0056 */
[----:B------:R-:W-:Y:S01]  /*5670*/  @P0 IMAD.MOV.U32 R5, RZ, RZ, R83 ;  /* 0x000000ffff050224 */ /* 0x000fe200078e0053 */
[----:B------:R-:W-:Y:S02]  /*5680*/  SHF.R.S32.HI R252, RZ, 0x1f, R213 ;  /* 0x0000001ffffc7819 */ /* 0x000fe400000114d5 */
[----:B------:R-:W-:Y:S02]  /*5690*/  IADD3 R2, P5, PT, R213, R6, RZ ;  /* 0x00000006d5027210 */ /* 0x000fe40007fbe0ff */
[----:B------:R0:W3:Y:S01]  /*56a0*/  @P0 LDG.E.U8 R131, desc[UR18][R4.64] ;  /* 0x0000001204830981 */ /* 0x0000e2000c1e1100 */
[----:B------:R-:W-:-:S02]  /*56b0*/  LEA.HI.X.SX32 R79, R41, R200, 0x1, P6 ;  /* 0x000000c8294f7211 */ /* 0x000fc400030f0eff */
[----:B------:R-:W-:Y:S01]  /*56c0*/  IADD3 R80, P6, PT, R40, R201, RZ ;  /* 0x000000c928507210 */ /* 0x000fe20007fde0ff */
[----:B------:R-:W-:Y:S01]  /*56d0*/  IMAD.X R3, R252, 0x1, R7, P5 ;  /* 0x00000001fc037824 */ /* 0x000fe200028e0607 */
[----:B------:R-:W-:Y:S01]  /*56e0*/  PRMT R164, RZ, 0x7610, R164 ;  /* 0x00007610ffa47816 */ /* 0x000fe200000000a4 */
[----:B0-----:R-:W-:Y:S02]  /*56f0*/  @P0 IMAD.MOV.U32 R4, RZ, RZ, R84 ;  /* 0x000000ffff040224 */ /* 0x001fe400078e0054 */
[----:B------:R-:W-:Y:S01]  /*5700*/  @P0 IMAD.MOV.U32 R5, RZ, RZ, R82 ;  /* 0x000000ffff050224 */ /* 0x000fe200078e0052 */
[----:B------:R-:W-:Y:S02]  /*5710*/  PRMT R127, RZ, 0x7610, R127 ;  /* 0x00007610ff7f7816 */ /* 0x000fe4000000007f */
[----:B------:R-:W3:Y:S01]  /*5720*/  @P4 LDG.E.U8 R164, desc[UR18][R2.64] ;  /* 0x0000001202a44981 */ /* 0x000ee2000c1e1100 */
[----:B------:R-:W-:-:S03]  /*5730*/  LEA.HI.X.SX32 R77, R40, R200, 0x1, P6 ;  /* 0x000000c8284d7211 */ /* 0x000fc600030f0eff */
[----:B------:R0:W3:Y:S01]  /*5740*/  @P0 LDG.E.U8 R129, desc[UR18][R4.64] ;  /* 0x0000001204810981 */ /* 0x0000e2000c1e1100 */
[----:B------:R-:W-:Y:S02]  /*5750*/  SHF.R.U32.HI R8, RZ, 0x2, R65 ;  /* 0x00000002ff087819 */ /* 0x000fe40000011641 */
[----:B------:R-:W-:Y:S01]  /*5760*/  PRMT R125, RZ, 0x7610, R125 ;  /* 0x00007610ff7d7816 */ /* 0x000fe2000000007d */
[----:B0-----:R-:W-:Y:S02]  /*5770*/  @P0 IMAD.MOV.U32 R4, RZ, RZ, R81 ;  /* 0x000000ffff040224 */ /* 0x001fe400078e0051 */
[----:B------:R-:W-:Y:S02]  /*5780*/  @P0 IMAD.MOV.U32 R5, RZ, RZ, R79 ;  /* 0x000000ffff050224 */ /* 0x000fe400078e004f */
[----:B------:R-:W-:-:S03]  /*5790*/  IMAD R212, R118, 0x1d, RZ ;  /* 0x0000001d76d47824 */ /* 0x000fc600078e02ff */
[----:B------:R0:W3:Y:S01]  /*57a0*/  @P0 LDG.E.U8 R127, desc[UR18][R4.64] ;  /* 0x00000012047f0981 */ /* 0x0000e2000c1e1100 */
[----:B------:R-:W-:Y:S02]  /*57b0*/  LOP3.LUT P3, RZ, R8, 0x1, RZ, 0xc0, !PT ;  /* 0x0000000108ff7812 */ /* 0x000fe4000786c0ff */
[----:B------:R-:W-:Y:S01]  /*57c0*/  SHF.R.S32.HI R251, RZ, 0x1f, R212 ;  /* 0x0000001ffffb7819 */ /* 0x000fe200000114d4 */
[----:B0-----:R-:W-:Y:S02]  /*57d0*/  @P0 IMAD.MOV.U32 R4, RZ, RZ, R80 ;  /* 0x000000ffff040224 */ /* 0x001fe400078e0050 */
[----:B------:R-:W-:-:S05]  /*57e0*/  @P0 IMAD.MOV.U32 R5, RZ, RZ, R77 ;  /* 0x000000ffff050224 */ /* 0x000fca00078e004d */
[----:B------:R0:W3:Y:S01]  /*57f0*/  @P0 LDG.E.U8 R125, desc[UR18][R4.64] ;  /* 0x00000012047d0981 */ /* 0x0000e2000c1e1100 */
[----:B------:R-:W-:Y:S02]  /*5800*/  PRMT R161, RZ, 0x7610, R161 ;  /* 0x00007610ffa17816 */ /* 0x000fe400000000a1 */
[----:B0-----:R-:W-:-:S05]  /*5810*/  IADD3 R4, P4, PT, R212, R6, RZ ;  /* 0x00000006d4047210 */ /* 0x001fca0007f9e0ff */
[----:B------:R-:W-:Y:S01]  /*5820*/  IMAD.X R5, R251, 0x1, R7, P4 ;  /* 0x00000001fb057824 */ /* 0x000fe200020e0607 */
[----:B------:R-:W-:Y:S01]  /*5830*/  SHF.R.U32.HI R65, RZ, 0x1, R65 ;  /* 0x00000001ff417819 */ /* 0x000fe20000011641 */
[----:B------:R-:W-:-:S03]  /*5840*/  IMAD R210, R118, 0x1e, RZ ;  /* 0x0000001e76d27824 */ /* 0x000fc600078e02ff */
[----:B------:R0:W4:Y:S01]  /*5850*/  @P3 LDG.E.U8 R161, desc[UR18][R4.64] ;  /* 0x0000001204a13981 */ /* 0x000122000c1e1100 */
[----:B------:R-:W-:Y:S02]  /*5860*/  LOP3.LUT P5, RZ, R65, 0x1, RZ, 0xc0, !PT ;  /* 0x0000000141ff7812 */ /* 0x000fe400078ac0ff */
[----:B------:R-:W-:Y:S02]  /*5870*/  SHF.R.S32.HI R250, RZ, 0x1f, R210 ;  /* 0x0000001ffffa7819 */ /* 0x000fe400000114d2 */
[----:B------:R-:W-:Y:S02]  /*5880*/  IADD3 R2, P4, PT, R210, R6, RZ ;  /* 0x00000006d2027210 */ /* 0x000fe40007f9e0ff */
[----:B------:R-:W-:-:S03]  /*5890*/  PRMT R159, RZ, 0x7610, R159 ;  /* 0x00007610ff9f7816 */ /* 0x000fc6000000009f */
[----:B------:R-:W-:-:S05]  /*58a0*/  IMAD.X R3, R250, 0x1, R7, P4 ;  /* 0x00000001fa037824 */ /* 0x000fca00020e0607 */
[----:B------:R1:W4:Y:S01]  /*58b0*/  @P5 LDG.E.U8 R159, desc[UR18][R2.64] ;  /* 0x00000012029f5981 */ /* 0x000322000c1e1100 */
[----:B------:R-:W-:Y:S01]  /*58c0*/  IMAD R209, R118, 0x1f, RZ ;  /* 0x0000001f76d17824 */ /* 0x000fe200078e02ff */
[----:B------:R-:W-:-:S04]  /*58d0*/  PRMT R150, RZ, 0x7610, R150 ;  /* 0x00007610ff967816 */ /* 0x000fc80000000096 */
[----:B------:R-:W-:Y:S02]  /*58e0*/  SHF.R.S32.HI R249, RZ, 0x1f, R209 ;  /* 0x0000001ffff97819 */ /* 0x000fe400000114d1 */
[----:B------:R-:W-:-:S05]  /*58f0*/  IADD3 R6, P4, PT, R209, R6, RZ ;  /* 0x00000006d1067210 */ /* 0x000fca0007f9e0ff */
[----:B------:R-:W-:-:S05]  /*5900*/  IMAD.X R7, R249, 0x1, R7, P4 ;  /* 0x00000001f9077824 */ /* 0x000fca00020e0607 */
[----:B------:R-:W4:Y:S01]  /*5910*/  @!P2 LDG.E.U8 R150, desc[UR18][R6.64] ;  /* 0x000000120696a981 */ /* 0x000f22000c1e1100 */
[----:B------:R-:W-:Y:S02]  /*5920*/  IMAD R37, R37, UR7, RZ ;  /* 0x0000000725257c24 */ /* 0x000fe4000f8e02ff */
[----:B------:R-:W-:Y:S02]  /*5930*/  IMAD R36, R36, UR7, RZ ;  /* 0x0000000724247c24 */ /* 0x000fe4000f8e02ff */
[----:B------:R-:W-:Y:S02]  /*5940*/  IMAD R35, R35, UR7, RZ ;  /* 0x0000000723237c24 */ /* 0x000fe4000f8e02ff */
[----:B------:R-:W-:Y:S02]  /*5950*/  IMAD R48, R34, UR7, RZ ;  /* 0x0000000722307c24 */ /* 0x000fe4000f8e02ff */
[----:B------:R-:W-:Y:S01]  /*5960*/  IMAD R11, R11, UR7, RZ ;  /* 0x000000070b0b7c24 */ /* 0x000fe2000f8e02ff */
[-C--:B------:R-:W-:Y:S01]  /*5970*/  IADD3 R78, P6, PT, R37, R201.reuse, RZ ;  /* 0x000000c9254e7210 */ /* 0x080fe20007fde0ff */
[----:B------:R-:W-:Y:S01]  /*5980*/  IMAD R33, R33, UR7, RZ ;  /* 0x0000000721217c24 */ /* 0x000fe2000f8e02ff */
[-C--:B------:R-:W-:Y:S01]  /*5990*/  IADD3 R53, P5, PT, R36, R201.reuse, RZ ;  /* 0x000000c924357210 */ /* 0x080fe20007fbe0ff */
[----:B------:R-:W-:Y:S01]  /*59a0*/  IMAD R42, R32, UR7, RZ ;  /* 0x00000007202a7c24 */ /* 0x000fe2000f8e02ff */
[-C--:B------:R-:W-:Y:S01]  /*59b0*/  IADD3 R51, P3, PT, R35, R201.reuse, RZ ;  /* 0x000000c923337210 */ /* 0x080fe20007f7e0ff */
[----:B------:R-:W-:Y:S01]  /*59c0*/  IMAD R31, R31, UR7, RZ ;  /* 0x000000071f1f7c24 */ /* 0x000fe2000f8e02ff */
[-C--:B------:R-:W-:Y:S01]  /*59d0*/  IADD3 R49, P4, PT, R48, R201.reuse, RZ ;  /* 0x000000c930317210 */ /* 0x080fe20007f9e0ff */
[----:B------:R-:W-:Y:S01]  /*59e0*/  IMAD R30, R30, UR7, RZ ;  /* 0x000000071e1e7c24 */ /* 0x000fe2000f8e02ff */
[----:B------:R-:W-:Y:S01]  /*59f0*/  IADD3 R47, P2, PT, R11, R201, RZ ;  /* 0x000000c90b2f7210 */ /* 0x000fe20007f5e0ff */
[----:B------:R-:W-:Y:S01]  /*5a00*/  IMAD R13, R13, UR7, RZ ;  /* 0x000000070d0d7c24 */ /* 0x000fe2000f8e02ff */
[-C--:B------:R-:W-:Y:S01]  /*5a10*/  LEA.HI.X.SX32 R76, R37, R200.reuse, 0x1, P6 ;  /* 0x000000c8254c7211 */ /* 0x080fe200030f0eff */
[----:B------:R-:W-:Y:S01]  /*5a20*/  IMAD R32, R28, UR7, RZ ;  /* 0x000000071c207c24 */ /* 0x000fe2000f8e02ff */
[-C--:B------:R-:W-:Y:S01]  /*5a30*/  LEA.HI.X.SX32 R52, R36, R200.reuse, 0x1, P5 ;  /* 0x000000c824347211 */ /* 0x080fe200028f0eff */
[----:B------:R-:W-:Y:S01]  /*5a40*/  IMAD R28, R27, UR7, RZ ;  /* 0x000000071b1c7c24 */ /* 0x000fe2000f8e02ff */
[-C--:B------:R-:W-:Y:S01]  /*5a50*/  LEA.HI.X.SX32 R50, R35, R200.reuse, 0x1, P3 ;  /* 0x000000c823327211 */ /* 0x080fe200018f0eff */
[----:B------:R-:W-:Y:S01]  /*5a60*/  IMAD R26, R26, UR7, RZ ;  /* 0x000000071a1a7c24 */ /* 0x000fe2000f8e02ff */
[-C--:B------:R-:W-:Y:S01]  /*5a70*/  LEA.HI.X.SX32 R48, R48, R200.reuse, 0x1, P4 ;  /* 0x000000c830307211 */ /* 0x080fe200020f0eff */
[----:B0-----:R-:W-:Y:S01]  /*5a80*/  IMAD R5, R14, UR7, RZ ;  /* 0x000000070e057c24 */ /* 0x001fe2000f8e02ff */
[----:B------:R-:W-:-:S02]  /*5a90*/  LEA.HI.X.SX32 R46, R11, R200, 0x1, P2 ;  /* 0x000000c80b2e7211 */ /* 0x000fc400010f0eff */
[-C--:B------:R-:W-:Y:S02]  /*5aa0*/  IADD3 R45, P6, PT, R33, R201.reuse, RZ ;  /* 0x000000c9212d7210 */ /* 0x080fe40007fde0ff */
[-C--:B------:R-:W-:Y:S02]  /*5ab0*/  IADD3 R43, P5, PT, R42, R201.reuse, RZ ;  /* 0x000000c92a2b7210 */ /* 0x080fe40007fbe0ff */
[-C--:B------:R-:W-:Y:S02]  /*5ac0*/  IADD3 R41, P3, PT, R31, R201.reuse, RZ ;  /* 0x000000c91f297210 */ /* 0x080fe40007f7e0ff */
[-C--:B------:R-:W-:Y:S02]  /*5ad0*/  IADD3 R39, P4, PT, R13, R201.reuse, RZ ;  /* 0x000000c90d277210 */ /* 0x080fe40007f9e0ff */
[-C--:B------:R-:W-:Y:S01]  /*5ae0*/  IADD3 R37, P2, PT, R30, R201.reuse, RZ ;  /* 0x000000c91e257210 */ /* 0x080fe20007f5e0ff */
[----:B------:R-:W-:Y:S01]  /*5af0*/  @P0 IMAD.MOV.U32 R8, RZ, RZ, R78 ;  /* 0x000000ffff080224 */ /* 0x000fe200078e004e */
[----:B------:R-:W-:Y:S01]  /*5b00*/  PRMT R123, RZ, 0x7610, R123 ;  /* 0x00007610ff7b7816 */ /* 0x000fe2000000007b */
[----:B------:R-:W-:Y:S01]  /*5b10*/  @P0 IMAD.MOV.U32 R9, RZ, RZ, R76 ;  /* 0x000000ffff090224 */ /* 0x000fe200078e004c */
[-C--:B------:R-:W-:Y:S01]  /*5b20*/  LEA.HI.X.SX32 R44, R33, R200.reuse, 0x1, P6 ;  /* 0x000000c8212c7211 */ /* 0x080fe200030f0eff */
[----:B------:R-:W-:Y:S01]  /*5b30*/  IMAD R34, R29, UR7, RZ ;  /* 0x000000071d227c24 */ /* 0x000fe2000f8e02ff */
[-C--:B------:R-:W-:Y:S01]  /*5b40*/  LEA.HI.X.SX32 R42, R42, R200.reuse, 0x1, P5 ;  /* 0x000000c82a2a7211 */ /* 0x080fe200028f0eff */
[----:B------:R-:W-:Y:S01]  /*5b50*/  IMAD R73, R24, UR7, RZ ;  /* 0x0000000718497c24 */ /* 0x000fe2000f8e02ff */
[-C--:B------:R-:W-:Y:S01]  /*5b60*/  LEA.HI.X.SX32 R40, R31, R200.reuse, 0x1, P3 ;  /* 0x000000c81f287211 */ /* 0x080fe200018f0eff */
[----:B------:R-:W-:Y:S01]  /*5b70*/  IMAD R20, R20, UR7, RZ ;  /* 0x0000000714147c24 */ /* 0x000fe2000f8e02ff */
[-C--:B------:R-:W-:Y:S01]  /*5b80*/  LEA.HI.X.SX32 R38, R13, R200.reuse, 0x1, P4 ;  /* 0x000000c80d267211 */ /* 0x080fe200020f0eff */
[----:B------:R-:W-:Y:S01]  /*5b90*/  IMAD R72, R72, UR7, RZ ;  /* 0x0000000748487c24 */ /* 0x000fe2000f8e02ff */
[----:B------:R-:W-:Y:S01]  /*5ba0*/  LEA.HI.X.SX32 R36, R30, R200, 0x1, P2 ;  /* 0x000000c81e247211 */ /* 0x000fe200010f0eff */
[----:B------:R-:W-:Y:S01]  /*5bb0*/  IMAD R15, R15, UR7, RZ ;  /* 0x000000070f0f7c24 */ /* 0x000fe2000f8e02ff */
[-C--:B------:R-:W-:Y:S01]  /*5bc0*/  IADD3 R33, P5, PT, R32, R201.reuse, RZ ;  /* 0x000000c920217210 */ /* 0x080fe20007fbe0ff */
[----:B------:R0:W4:Y:S01]  /*5bd0*/  @P0 LDG.E.U8 R123, desc[UR18][R8.64] ;  /* 0x00000012087b0981 */ /* 0x000122000c1e1100 */
[----:B------:R-:W-:-:S02]  /*5be0*/  IADD3 R31, P3, PT, R5, R201, RZ ;  /* 0x000000c9051f7210 */ /* 0x000fc40007f7e0ff */
[-C--:B------:R-:W-:Y:S02]  /*5bf0*/  IADD3 R29, P4, PT, R28, R201.reuse, RZ ;  /* 0x000000c91c1d7210 */ /* 0x080fe40007f9e0ff */
[-C--:B------:R-:W-:Y:S01]  /*5c00*/  IADD3 R27, P2, PT, R26, R201.reuse, RZ ;  /* 0x000000c91a1b7210 */ /* 0x080fe20007f5e0ff */
[----:B-1----:R-:W-:Y:S01]  /*5c10*/  IMAD R2, R21, UR7, RZ ;  /* 0x0000000715027c24 */ /* 0x002fe2000f8e02ff */
[-C--:B------:R-:W-:Y:S01]  /*5c20*/  LEA.HI.X.SX32 R32, R32, R200.reuse, 0x1, P5 ;  /* 0x000000c820207211 */ /* 0x080fe200028f0eff */
[----:B------:R-:W-:Y:S01]  /*5c30*/  IMAD R16, R16, UR7, RZ ;  /* 0x0000000710107c24 */ /* 0x000fe2000f8e02ff */
[-C--:B------:R-:W-:Y:S01]  /*5c40*/  LEA.HI.X.SX32 R30, R5, R200.reuse, 0x1, P3 ;  /* 0x000000c8051e7211 */ /* 0x080fe200018f0eff */
[----:B0-----:R-:W-:Y:S01]  /*5c50*/  IMAD R8, R23, UR7, RZ ;  /* 0x0000000717087c24 */ /* 0x001fe2000f8e02ff */
[-C--:B------:R-:W-:Y:S01]  /*5c60*/  LEA.HI.X.SX32 R28, R28, R200.reuse, 0x1, P4 ;  /* 0x000000c81c1c7211 */ /* 0x080fe200020f0eff */
[----:B------:R-:W-:Y:S01]  /*5c70*/  IMAD R68, R68, UR7, RZ ;  /* 0x0000000744447c24 */ /* 0x000fe2000f8e02ff */
[----:B------:R-:W-:Y:S01]  /*5c80*/  LEA.HI.X.SX32 R26, R26, R200, 0x1, P2 ;  /* 0x000000c81a1a7211 */ /* 0x000fe200010f0eff */
[----:B------:R-:W-:Y:S01]  /*5c90*/  IMAD R14, R17, UR7, RZ ;  /* 0x00000007110e7c24 */ /* 0x000fe2000f8e02ff */
[----:B------:R-:W-:-:S02]  /*5ca0*/  IADD3 R23, P5, PT, R15, R201, RZ ;  /* 0x000000c90f177210 */ /* 0x000fc40007fbe0ff */
[-C--:B------:R-:W-:Y:S02]  /*5cb0*/  IADD3 R75, P3, PT, R73, R201.reuse, RZ ;  /* 0x000000c9494b7210 */ /* 0x080fe40007f7e0ff */
[-C--:B------:R-:W-:Y:S02]  /*5cc0*/  IADD3 R21, P4, PT, R20, R201.reuse, RZ ;  /* 0x000000c914157210 */ /* 0x080fe40007f9e0ff */
        /* <DEDUP_REMOVED lines=8> */
[----:B------:R-:W-:-:S02]  /*5d50*/  LEA.HI.X.SX32 R72, R72, R200, 0x1, P2 ;  /* 0x000000c848487211 */ /* 0x000fc400010f0eff */
        /* <DEDUP_REMOVED lines=19> */
[----:B------:R-:W-:Y:S01]  /*5e90*/  LEA.HI.X.SX32 R62, R62, R200, 0x1, P2 ;  /* 0x000000c83e3e7211 */ /* 0x000fe200010f0eff */
[----:B------:R-:W-:Y:S01]  /*5ea0*/  IMAD R18, R18, UR7, RZ ;  /* 0x0000000712127c24 */ /* 0x000fe2000f8e02ff */
[-C--:B------:R-:W-:Y:S02]  /*5eb0*/  IADD3 R25, P6, PT, R3, R201.reuse, RZ ;  /* 0x000000c903197210 */ /* 0x080fe40007fde0ff */
[-C--:B------:R-:W-:Y:S02]  /*5ec0*/  IADD3 R7, P3, PT, R6, R201.reuse, RZ ;  /* 0x000000c906077210 */ /* 0x080fe40007f7e0ff */
[-C--:B------:R-:W-:Y:S02]  /*5ed0*/  IADD3 R59, P4, PT, R58, R201.reuse, RZ ;  /* 0x000000c93a3b7210 */ /* 0x080fe40007f9e0ff */
[----:B------:R-:W-:Y:S01]  /*5ee0*/  IADD3 R5, P2, PT, R4, R201, RZ ;  /* 0x000000c904057210 */ /* 0x000fe20007f5e0ff */
[----:B------:R-:W-:-:S04]  /*5ef0*/  @!UP1 UIADD3 UR4, UPT, UPT, -UR4, 0x100000, URZ ;  /* 0x0010000004049890 */ /* 0x000fc8000fffe1ff */
[----:B------:R-:W-:Y:S02]  /*5f00*/  @!UP1 USHF.L.U32 UR5, UR4, 0xb, URZ ;  /* 0x0000000b04059899 */ /* 0x000fe400080006ff */
[----:B------:R-:W-:Y:S01]  /*5f10*/  @!UP1 USHF.L.U32 UR4, UR4, 0x1, URZ ;  /* 0x0000000104049899 */ /* 0x000fe200080006ff */
        /* <DEDUP_REMOVED lines=9> */
[----:B------:R-:W-:-:S02]  /*5fb0*/  IADD3 R71, P5, PT, R70, R201, RZ ;  /* 0x000000c946477210 */ /* 0x000fc40007fbe0ff */
[-C--:B------:R-:W-:Y:S02]  /*5fc0*/  IADD3 R57, P2, PT, R56, R201.reuse, RZ ;  /* 0x000000c938397210 */ /* 0x080fe40007f5e0ff */
[-C--:B------:R-:W-:Y:S02]  /*5fd0*/  IADD3 R3, P3, PT, R2, R201.reuse, RZ ;  /* 0x000000c902037210 */ /* 0x080fe40007f7e0ff */
[-C--:B------:R-:W-:Y:S02]  /*5fe0*/  IADD3 R55, P4, PT, R54, R201.reuse, RZ ;  /* 0x000000c936377210 */ /* 0x080fe40007f9e0ff */
[-C--:B------:R-:W-:Y:S01]  /*5ff0*/  IADD3 R19, P6, PT, R18, R201.reuse, RZ ;  /* 0x000000c912137210 */ /* 0x080fe20007fde0ff */
[----:B------:R-:W-:Y:S01]  /*6000*/  VOTEU.ALL UP1, P1 ;  /* 0x0000000000ff7886 */ /* 0x000fe20000820000 */
        /* <DEDUP_REMOVED lines=9> */
[----:B------:R0:W1:Y:S01]  /*60a0*/  @!UP1 SYNCS.EXCH.64 URZ, [UR16+0x6008], UR4 ;  /* 0x0060080410ff95b2 */ /* 0x0000620008000100 */
[----:B------:R-:W-:-:S02]  /*60b0*/  IADD3 R13, P5, PT, R12, R201, RZ ;  /* 0x000000c90c0d7210 */ /* 0x000fc40007fbe0ff */
[-C--:B------:R-:W-:Y:S02]  /*60c0*/  IADD3 R151, P2, PT, R149, R201.reuse, RZ ;  /* 0x000000c995977210 */ /* 0x080fe40007f5e0ff */
[-C--:B------:R-:W-:Y:S02]  /*60d0*/  IADD3 R162, P3, PT, R158, R201.reuse, RZ ;  /* 0x000000c99ea27210 */ /* 0x080fe40007f7e0ff */
[-C--:B------:R-:W-:Y:S02]  /*60e0*/  IADD3 R167, P4, PT, R163, R201.reuse, RZ ;  /* 0x000000c9a3a77210 */ /* 0x080fe40007f9e0ff */
[-C--:B------:R-:W-:Y:S01]  /*60f0*/  IADD3 R67, P6, PT, R66, R201.reuse, RZ ;  /* 0x000000c942437210 */ /* 0x080fe20007fde0ff */
[----:B--2---:R2:W-:Y:S01]  /*6100*/  STS.U8 [R206+UR16+0x4000], R61 ;  /* 0x0040003dce007988 */ /* 0x0045e20008000010 */
        /* <DEDUP_REMOVED lines=10> */
[----:B--2---:R-:W-:-:S02]  /*61b0*/  IADD3 R61, P5, PT, R60, R201, RZ ;  /* 0x000000c93c3d7210 */ /* 0x004fc40007fbe0ff */
[-C--:B------:R-:W-:Y:S02]  /*61c0*/  IADD3 R175, P2, PT, R171, R201.reuse, RZ ;  /* 0x000000c9abaf7210 */ /* 0x080fe40007f5e0ff */
[-C--:B------:R-:W-:Y:S02]  /*61d0*/  IADD3 R181, P3, PT, R179, R201.reuse, RZ ;  /* 0x000000c9b3b57210 */ /* 0x080fe40007f7e0ff */
[-C--:B------:R-:W-:Y:S02]  /*61e0*/  IADD3 R185, P4, PT, R183, R201.reuse, RZ ;  /* 0x000000c9b7b97210 */ /* 0x080fe40007f9e0ff */
[----:B------:R-:W-:Y:S02]  /*61f0*/  IADD3 R9, P6, PT, R8, R201, RZ ;  /* 0x000000c908097210 */ /* 0x000fe40007fde0ff */
[-C--:B------:R-:W-:Y:S02]  /*6200*/  LEA.HI.X.SX32 R60, R60, R200.reuse, 0x1, P5 ;  /* 0x000000c83c3c7211 */ /* 0x080fe400028f0eff */
[----:B------:R-:W-:-:S02]  /*6210*/  LEA.HI.X.SX32 R171, R171, R200, 0x1, P2 ;  /* 0x000000c8abab7211 */ /* 0x000fc400010f0eff */
[-C--:B------:R-:W-:Y:S02]  /*6220*/  LEA.HI.X.SX32 R179, R179, R200.reuse, 0x1, P3 ;  /* 0x000000c8b3b37211 */ /* 0x080fe400018f0eff */
[-C--:B------:R-:W-:Y:S02]  /*6230*/  LEA.HI.X.SX32 R183, R183, R200.reuse, 0x1, P4 ;  /* 0x000000c8b7b77211 */ /* 0x080fe400020f0eff */
[----:B------:R-:W-:Y:S02]  /*6240*/  LEA.HI.X.SX32 R8, R8, R200, 0x1, P6 ;  /* 0x000000c808087211 */ /* 0x000fe400030f0eff */
[-C--:B------:R-:W-:Y:S02]  /*6250*/  IADD3 R189, P2, PT, R187, R201.reuse, RZ ;  /* 0x000000c9bbbd7210 */ /* 0x080fe40007f5e0ff */
[-C--:B------:R-:W-:Y:S02]  /*6260*/  IADD3 R193, P3, PT, R191, R201.reuse, RZ ;  /* 0x000000c9bfc17210 */ /* 0x080fe40007f7e0ff */
[----:B------:R-:W-:-:S02]  /*6270*/  IADD3 R197, P4, PT, R195, R201, RZ ;  /* 0x000000c9c3c57210 */ /* 0x000fc40007f9e0ff */
[CC--:B------:R-:W-:Y:S02]  /*6280*/  IADD3 R199, P5, PT, R198.reuse, R201.reuse, RZ ;  /* 0x000000c9c6c77210 */ /* 0x0c0fe40007fbe0ff */
[----:B------:R-:W-:Y:S02]  /*6290*/  IADD3 R201, P6, PT, R109, R201, RZ ;  /* 0x000000c96dc97210 */ /* 0x000fe40007fde0ff */
[-C--:B------:R-:W-:Y:S02]  /*62a0*/  LEA.HI.X.SX32 R187, R187, R200.reuse, 0x1, P2 ;  /* 0x000000c8bbbb7211 */ /* 0x080fe400010f0eff */
[-C--:B------:R-:W-:Y:S02]  /*62b0*/  LEA.HI.X.SX32 R191, R191, R200.reuse, 0x1, P3 ;  /* 0x000000c8bfbf7211 */ /* 0x080fe400018f0eff */
[-C--:B------:R-:W-:Y:S02]  /*62c0*/  LEA.HI.X.SX32 R195, R195, R200.reuse, 0x1, P4 ;  /* 0x000000c8c3c37211 */ /* 0x080fe400020f0eff */
[----:B------:R-:W-:-:S02]  /*62d0*/  LEA.HI.X.SX32 R198, R198, R200, 0x1, P5 ;  /* 0x000000c8c6c67211 */ /* 0x000fc400028f0eff */
[----:B------:R-:W-:Y:S01]  /*62e0*/  LEA.HI.X.SX32 R200, R109, R200, 0x1, P6 ;  /* 0x000000c86dc87211 */ /* 0x000fe200030f0eff */
[----:B------:R-:W-:Y:S01]  /*62f0*/  @P0 IMAD.MOV.U32 R110, RZ, RZ, R75 ;  /* 0x000000ffff6e0224 */ /* 0x000fe200078e004b */
[----:B------:R-:W-:Y:S01]  /*6300*/  PRMT R109, RZ, 0x7610, R109 ;  /* 0x00007610ff6d7816 */ /* 0x000fe2000000006d */
[----:B------:R-:W-:Y:S01]  /*6310*/  @P0 IMAD.MOV.U32 R111, RZ, RZ, R73 ;  /* 0x000000ffff6f0224 */ /* 0x000fe200078e0049 */
[----:B------:R2:W-:Y:S04]  /*6320*/  STS.U8 [R206+UR16+0x4400], R112 ;  /* 0x00440070ce007988 */ /* 0x0005e80008000010 */
[----:B------:R0:W4:Y:S01]  /*6330*/  @P0 LDG.E.U8 R109, desc[UR18][R110.64] ;  /* 0x000000126e6d0981 */ /* 0x000122000c1e1100 */
[----:B--2---:R-:W-:Y:S01]  /*6340*/  PRMT R112, RZ, 0x7610, R112 ;  /* 0x00007610ff707816 */ /* 0x004fe20000000070 */
[----:B0-----:R-:W-:-:S02]  /*6350*/  @P0 IMAD.MOV.U32 R110, RZ, RZ, R74 ;  /* 0x000000ffff6e0224 */ /* 0x001fc400078e004a */
[----:B------:R-:W-:Y:S01]  /*6360*/  @P0 IMAD.MOV.U32 R111, RZ, RZ, R72 ;  /* 0x000000ffff6f0224 */ /* 0x000fe200078e0048 */
[----:B------:R0:W-:Y:S04]  /*6370*/  STS.U8 [R206+UR16+0x4800], R113 ;  /* 0x00480071ce007988 */ /* 0x0001e80008000010 */
[----:B------:R2:W-:Y:S04]  /*6380*/  STS.U8 [R206+UR16+0x4c00], R116 ;  /* 0x004c0074ce007988 */ /* 0x0005e80008000010 */
[----:B------:R1:W4:Y:S01]  /*6390*/  @P0 LDG.E.U8 R112, desc[UR18][R110.64] ;  /* 0x000000126e700981 */ /* 0x000322000c1e1100 */
[----:B0-----:R-:W-:-:S02]  /*63a0*/  PRMT R113, RZ, 0x7610, R113 ;  /* 0x00007610ff717816 */ /* 0x001fc40000000071 */
[----:B--2---:R-:W-:Y:S01]  /*63b0*/  LOP3.LUT R116, R206, 0x10, RZ, 0x3c, !PT ;  /* 0x00000010ce747812 */ /* 0x004fe200078e3cff */
[----:B-1----:R-:W-:Y:S02]  /*63c0*/  @P0 IMAD.MOV.U32 R110, RZ, RZ, R71 ;  /* 0x000000ffff6e0224 */ /* 0x002fe400078e0047 */
[----:B------:R-:W-:Y:S02]  /*63d0*/  @P0 IMAD.MOV.U32 R111, RZ, RZ, R70 ;  /* 0x000000ffff6f0224 */ /* 0x000fe400078e0046 */
[----:B---3--:R0:W-:Y:S04]  /*63e0*/  STS.U8 [R116+UR16+0x4080], R114 ;  /* 0x0040807274007988 */ /* 0x0081e80008000010 */
[----:B------:R1:W2:Y:S01]  /*63f0*/  @P0 LDG.E.U8 R113, desc[UR18][R110.64] ;  /* 0x000000126e710981 */ /* 0x0002a2000c1e1100 */
[----:B0-----:R-:W-:Y:S01]  /*6400*/  PRMT R114, RZ, 0x7610, R114 ;  /* 0x00007610ff727816 */ /* 0x001fe20000000072 */
[----:B-1----:R-:W-:-:S02]  /*6410*/  @P0 IMAD.MOV.U32 R110, RZ, RZ, R69 ;  /* 0x000000ffff6e0224 */ /* 0x002fc400078e0045 */
[----:B------:R-:W-:Y:S01]  /*6420*/  @P0 IMAD.MOV.U32 R111, RZ, RZ, R68 ;  /* 0x000000ffff6f0224 */ /* 0x000fe200078e0044 */
[----:B------:R0:W-:Y:S04]  /*6430*/  STS.U8 [R116+UR16+0x4480], R115 ;  /* 0x0044807374007988 */ /* 0x0001e80008000010 */
[----:B------:R1:W3:Y:S01]  /*6440*/  @P0 LDG.E.U8 R114, desc[UR18][R110.64] ;  /* 0x000000126e720981 */ /* 0x0002e2000c1e1100 */
[----:B0-----:R-:W-:Y:S01]  /*6450*/  PRMT R115, RZ, 0x7610, R115 ;  /* 0x00007610ff737816 */ /* 0x001fe20000000073 */
[----:B-1----:R-:W-:Y:S02]  /*6460*/  @P0 IMAD.MOV.U32 R110, RZ, RZ, R67 ;  /* 0x000000ffff6e0224 */ /* 0x002fe400078e0043 */
[----:B------:R-:W-:-:S05]  /*6470*/  @P0 IMAD.MOV.U32 R111, RZ, RZ, R66 ;  /* 0x000000ffff6f0224 */ /* 0x000fca00078e0042 */
[----:B------:R0:W2:Y:S01]  /*6480*/  @P0 LDG.E.U8 R115, desc[UR18][R110.64] ;  /* 0x000000126e730981 */ /* 0x0000a2000c1e1100 */
[----:B------:R-:W-:-:S03]  /*6490*/  LOP3.LUT R246, R206, 0x20, RZ, 0x3c, !PT ;  /* 0x00000020cef67812 */ /* 0x000fc600078e3cff */
[----:B------:R1:W-:Y:S01]  /*64a0*/  STS.U8 [R116+UR16+0x4880], R120 ;  /* 0x0048807874007988 */ /* 0x0003e20008000010 */
[----:B0-----:R-:W-:Y:S02]  /*64b0*/  @P0 IMAD.MOV.U32 R110, RZ, RZ, R65 ;  /* 0x000000ffff6e0224 */ /* 0x001fe400078e0041 */
[----:B------:R-:W-:Y:S01]  /*64c0*/  @P0 IMAD.MOV.U32 R111, RZ, RZ, R64 ;  /* 0x000000ffff6f0224 */ /* 0x000fe200078e0040 */
[----:B-1----:R-:W-:Y:S01]  /*64d0*/  PRMT R120, RZ, 0x7610, R120 ;  /* 0x00007610ff787816 */ /* 0x002fe20000000078 */
[----:B------:R-:W-:Y:S04]  /*64e0*/  STS.U8 [R116+UR16+0x4c80], R168 ;  /* 0x004c80a874007988 */ /* 0x000fe80008000010 */
[----:B-----5:R0:W-:Y:S04]  /*64f0*/  STS.U8 [R246+UR16+0x4100], R121 ;  /* 0x00410079f6007988 */ /* 0x0201e80008000010 */
[----:B------:R1:W5:Y:S01]  /*6500*/  @P0 LDG.E.U8 R120, desc[UR18][R110.64] ;  /* 0x000000126e780981 */ /* 0x000362000c1e1100 */
[----:B0-----:R-:W-:Y:S01]  /*6510*/  PRMT R121, RZ, 0x7610, R121 ;  /* 0x00007610ff797816 */ /* 0x001fe20000000079 */
[----:B-1----:R-:W-:-:S02]  /*6520*/  @P0 IMAD.MOV.U32 R110, RZ, RZ, R63 ;  /* 0x000000ffff6e0224 */ /* 0x002fc400078e003f */
[----:B------:R-:W-:Y:S01]  /*6530*/  @P0 IMAD.MOV.U32 R111, RZ, RZ, R62 ;  /* 0x000000ffff6f0224 */ /* 0x000fe200078e003e */
[----:B------:R0:W-:Y:S04]  /*6540*/  STS.U8 [R246+UR16+0x4500], R122 ;  /* 0x0045007af6007988 */ /* 0x0001e80008000010 */
[----:B------:R1:W2:Y:S01]  /*6550*/  @P0 LDG.E.U8 R121, desc[UR18][R110.64] ;  /* 0x000000126e790981 */ /* 0x0002a2000c1e1100 */
[----:B0-----:R-:W-:Y:S01]  /*6560*/  PRMT R122, RZ, 0x7610, R122 ;  /* 0x00007610ff7a7816 */ /* 0x001fe2000000007a */
[----:B-1----:R-:W-:Y:S02]  /*6570*/  @P0 IMAD.MOV.U32 R110, RZ, RZ, R61 ;  /* 0x000000ffff6e0224 */ /* 0x002fe400078e003d */
[----:B------:R-:W-:Y:S01]  /*6580*/  @P0 IMAD.MOV.U32 R111, RZ, RZ, R60 ;  /* 0x000000ffff6f0224 */ /* 0x000fe200078e003c */
[----:B------:R0:W-:Y:S01]  /*6590*/  STS.U8 [R246+UR16+0x4900], R124 ;  /* 0x0049007cf6007988 */ /* 0x0001e20008000010 */
[----:B------:R-:W-:-:S03]  /*65a0*/  LOP3.LUT R245, R206, 0x30, RZ, 0x3c, !PT ;  /* 0x00000030cef57812 */ /* 0x000fc600078e3cff */
[----:B------:R1:W2:Y:S01]  /*65b0*/  @P0 LDG.E.U8 R122, desc[UR18][R110.64] ;  /* 0x000000126e7a0981 */ /* 0x0002a2000c1e1100 */
[----:B0-----:R-:W-:-:S03]  /*65c0*/  PRMT R124, RZ, 0x7610, R124 ;  /* 0x00007610ff7c7816 */ /* 0x001fc6000000007c */
[----:B------:R-:W-:Y:S01]  /*65d0*/  STS.U8 [R246+UR16+0x4d00], R166 ;  /* 0x004d00a6f6007988 */ /* 0x000fe20008000010 */
[----:B-1----:R-:W-:Y:S02]  /*65e0*/  @P0 IMAD.MOV.U32 R110, RZ, RZ, R59 ;  /* 0x000000ffff6e0224 */ /* 0x002fe400078e003b */
[----:B------:R-:W-:Y:S01]  /*65f0*/  @P0 IMAD.MOV.U32 R111, RZ, RZ, R58 ;  /* 0x000000ffff6f0224 */ /* 0x000fe200078e003a */
[----:B------:R0:W-:Y:S04]  /*6600*/  STS.U8 [R245+UR16+0x4180], R126 ;  /* 0x0041807ef5007988 */ /* 0x0001e80008000010 */
[----:B------:R1:W2:Y:S01]  /*6610*/  @P0 LDG.E.U8 R124, desc[UR18][R110.64] ;  /* 0x000000126e7c0981 */ /* 0x0002a2000c1e1100 */
        /* <DEDUP_REMOVED lines=15> */
[----:B----4-:R0:W-:Y:S04]  /*6710*/  STS.U8 [R244+UR16+0x4200], R132 ;  /* 0x00420084f4007988 */ /* 0x0101e80008000010 */
[----:B------:R1:W4:Y:S01]  /*6720*/  @P0 LDG.E.U8 R130, desc[UR18][R110.64] ;  /* 0x000000126e820981 */ /* 0x000322000c1e1100 */
        /* <DEDUP_REMOVED lines=69> */
[----:B------:R0:W-:Y:S04]  /*6b80*/  STS.U8 [R206+UR16], R148 ;  /* 0x00000094ce007988 */ /* 0x0001e80008000010 */
        /* <DEDUP_REMOVED lines=8> */
[----:B------:R-:W-:Y:S01]  /*6c10*/  @P0 IMAD.MOV.U32 R111, RZ, RZ, R34 ;  /* 0x000000ffff6f0224 */ /* 0x000fe200078e0022 */
[----:B------:R0:W-:Y:S04]  /*6c20*/  STS.U8 [R206+UR16+0x200], R146 ;  /* 0x00020092ce007988 */ /* 0x0001e80008000010 */
[----:B------:R1:W4:Y:S01]  /*6c30*/  @P0 LDG.E.U8 R147, desc[UR18][R110.64] ;  /* 0x000000126e930981 */ /* 0x000322000c1e1100 */
[----:B0-----:R-:W-:Y:S01]  /*6c40*/  PRMT R146, RZ, 0x7610, R146 ;  /* 0x00007610ff927816 */ /* 0x001fe20000000092 */
[----:B-1----:R-:W-:-:S02]  /*6c50*/  @P0 IMAD.MOV.U32 R110, RZ, RZ, R33 ;  /* 0x000000ffff6e0224 */ /* 0x002fc400078e0021 */
[----:B------:R-:W-:Y:S01]  /*6c60*/  @P0 IMAD.MOV.U32 R111, RZ, RZ, R32 ;  /* 0x000000ffff6f0224 */ /* 0x000fe200078e0020 */
[----:B------:R0:W-:Y:S04]  /*6c70*/  STS.U8 [R206+UR16+0x300], R145 ;  /* 0x00030091ce007988 */ /* 0x0001e80008000010 */
[----:B------:R1:W4:Y:S01]  /*6c80*/  @P0 LDG.E.U8 R146, desc[UR18][R110.64] ;  /* 0x000000126e920981 */ /* 0x000322000c1e1100 */
        /* <DEDUP_REMOVED lines=73> */
[----:B--2---:R0:W-:Y:S04]  /*7120*/  STS.U8 [R206+UR16+0x1200], R113 ;  /* 0x00120071ce007988 */ /* 0x0041e80008000010 */
[----:B------:R1:W2:Y:S01]  /*7130*/  @P0 LDG.E.U8 R112, desc[UR18][R110.64] ;  /* 0x000000126e700981 */ /* 0x0002a2000c1e1100 */
[----:B0-----:R-:W-:Y:S01]  /*7140*/  PRMT R113, RZ, 0x7610, R113 ;  /* 0x00007610ff717816 */ /* 0x001fe20000000071 */
[----:B-1----:R-:W-:-:S02]  /*7150*/  @P0 IMAD.MOV.U32 R110, RZ, RZ, R151 ;  /* 0x000000ffff6e0224 */ /* 0x002fc400078e0097 */
[----:B------:R-:W-:Y:S01]  /*7160*/  @P0 IMAD.MOV.U32 R111, RZ, RZ, R149 ;  /* 0x000000ffff6f0224 */ /* 0x000fe200078e0095 */
[----:B---3--:R0:W-:Y:S04]  /*7170*/  STS.U8 [R206+UR16+0x1300], R114 ;  /* 0x00130072ce007988 */ /* 0x0081e80008000010 */
[----:B------:R1:W3:Y:S01]  /*7180*/  @P0 LDG.E.U8 R113, desc[UR18][R110.64] ;  /* 0x000000126e710981 */ /* 0x0002e2000c1e1100 */
[----:B0-----:R-:W-:Y:S01]  /*7190*/  PRMT R114, RZ, 0x7610, R114 ;  /* 0x00007610ff727816 */ /* 0x001fe20000000072 */
[----:B-1----:R-:W-:Y:S02]  /*71a0*/  @P0 IMAD.MOV.U32 R110, RZ, RZ, R167 ;  /* 0x000000ffff6e0224 */ /* 0x002fe400078e00a7 */
[----:B------:R-:W-:Y:S01]  /*71b0*/  @P0 IMAD.MOV.U32 R111, RZ, RZ, R163 ;  /* 0x000000ffff6f0224 */ /* 0x000fe200078e00a3 */
[----:B------:R0:W-:Y:S04]  /*71c0*/  STS.U8 [R206+UR16+0x1400], R115 ;  /* 0x00140073ce007988 */ /* 0x0001e80008000010 */
[----:B------:R1:W3:Y:S01]  /*71d0*/  @P0 LDG.E.U8 R114, desc[UR18][R110.64] ;  /* 0x000000126e720981 */ /* 0x0002e2000c1e1100 */
[----:B0-----:R-:W-:Y:S01]  /*71e0*/  PRMT R115, RZ, 0x7610, R115 ;  /* 0x00007610ff737816 */ /* 0x001fe20000000073 */
[----:B-1----:R-:W-:-:S02]  /*71f0*/  @P0 IMAD.MOV.U32 R110, RZ, RZ, R181 ;  /* 0x000000ffff6e0224 */ /* 0x002fc400078e00b5 */
[----:B------:R-:W-:Y:S01]  /*7200*/  @P0 IMAD.MOV.U32 R111, RZ, RZ, R179 ;  /* 0x000000ffff6f0224 */ /* 0x000fe200078e00b3 */
[----:B------:R-:W-:-:S04]  /*7210*/  PRMT R159, RZ, 0x7610, R159 ;  /* 0x00007610ff9f7816 */ /* 0x000fc8000000009f */
[----:B------:R0:W3:Y:S01]  /*7220*/  @P0 LDG.E.U8 R115, desc[UR18][R110.64] ;  /* 0x000000126e730981 */ /* 0x0000e2000c1e1100 */
[----:B------:R-:W-:Y:S01]  /*7230*/  PRMT R161, RZ, 0x7610, R161 ;  /* 0x00007610ffa17816 */ /* 0x000fe200000000a1 */
[----:B0-----:R-:W-:Y:S02]  /*7240*/  @P0 IMAD.MOV.U32 R110, RZ, RZ, R189 ;  /* 0x000000ffff6e0224 */ /* 0x001fe400078e00bd */
[----:B------:R-:W-:-:S05]  /*7250*/  @P0 IMAD.MOV.U32 R111, RZ, RZ, R187 ;  /* 0x000000ffff6f0224 */ /* 0x000fca00078e00bb */
[----:B------:R0:W3:Y:S02]  /*7260*/  @P0 LDG.E.U8 R159, desc[UR18][R110.64] ;  /* 0x000000126e9f0981 */ /* 0x0000e4000c1e1100 */
[----:B0-----:R-:W-:Y:S02]  /*7270*/  @P0 IMAD.MOV.U32 R110, RZ, RZ, R197 ;  /* 0x000000ffff6e0224 */ /* 0x001fe400078e00c5 */
[----:B------:R-:W-:-:S05]  /*7280*/  @P0 IMAD.MOV.U32 R111, RZ, RZ, R195 ;  /* 0x000000ffff6f0224 */ /* 0x000fca00078e00c3 */
[----:B------:R-:W3:Y:S04]  /*7290*/  @P0 LDG.E.U8 R161, desc[UR18][R110.64] ;  /* 0x000000126ea10981 */ /* 0x000ee8000c1e1100 */
[----:B-----5:R0:W-:Y:S04]  /*72a0*/  STS.U8 [R206+UR16+0x1500], R120 ;  /* 0x00150078ce007988 */ /* 0x0201e80008000010 */
[----:B------:R0:W-:Y:S04]  /*72b0*/  STS.U8 [R206+UR16+0x1600], R121 ;  /* 0x00160079ce007988 */ /* 0x0001e80008000010 */
[----:B------:R0:W-:Y:S04]  /*72c0*/  STS.U8 [R206+UR16+0x1700], R122 ;  /* 0x0017007ace007988 */ /* 0x0001e80008000010 */
[----:B------:R0:W-:Y:S04]  /*72d0*/  STS.U8 [R206+UR16+0x1800], R124 ;  /* 0x0018007cce007988 */ /* 0x0001e80008000010 */
[----:B------:R0:W-:Y:S04]  /*72e0*/  STS.U8 [R206+UR16+0x1900], R126 ;  /* 0x0019007ece007988 */ /* 0x0001e80008000010 */
[----:B------:R0:W-:Y:S04]  /*72f0*/  STS.U8 [R206+UR16+0x1a00], R128 ;  /* 0x001a0080ce007988 */ /* 0x0001e80008000010 */
[----:B----4-:R0:W-:Y:S04]  /*7300*/  STS.U8 [R206+UR16+0x1b00], R130 ;  /* 0x001b0082ce007988 */ /* 0x0101e80008000010 */
[----:B------:R0:W-:Y:S04]  /*7310*/  STS.U8 [R206+UR16+0x1c00], R132 ;  /* 0x001c0084ce007988 */ /* 0x0001e80008000010 */
        /* <DEDUP_REMOVED lines=24> */
[----:B------:R0:W-:Y:S01]  /*74a0*/  STS.U8 [R116+UR16+0x1480], R129 ;  /* 0x0014808174007988 */ /* 0x0001e20008000010 */
[----:B------:R-:W-:-:S03]  /*74b0*/  ISETP.NE.U32.AND P0, PT, RZ, UR6, PT ;  /* 0x00000006ff007c0c */ /* 0x000fc6000bf05070 */
[----:B------:R0:W-:Y:S01]  /*74c0*/  STS.U8 [R116+UR16+0x1580], R127 ;  /* 0x0015807f74007988 */ /* 0x0001e20008000010 */
[----:B------:R-:W-:-:S03]  /*74d0*/  ISETP.LT.OR P2, PT, R169, 0x20, P0 ;  /* 0x00000020a900780c */ /* 0x000fc60000741670 */
[----:B------:R0:W-:Y:S04]  /*74e0*/  STS.U8 [R116+UR16+0x1680], R125 ;  /* 0x0016807d74007988 */ /* 0x0001e80008000010 */
[----:B------:R0:W-:Y:S04]  /*74f0*/  STS.U8 [R116+UR16+0x1780], R123 ;  /* 0x0017807b74007988 */ /* 0x0001e80008000010 */
[----:B------:R0:W-:Y:S04]  /*7500*/  STS.U8 [R116+UR16+0x1880], R109 ;  /* 0x0018806d74007988 */ /* 0x0001e80008000010 */
[----:B--2---:R0:W-:Y:S04]  /*7510*/  STS.U8 [R116+UR16+0x1980], R112 ;  /* 0x0019807074007988 */ /* 0x0041e80008000010 */
[----:B---3--:R0:W-:Y:S04]  /*7520*/  STS.U8 [R116+UR16+0x1a80], R113 ;  /* 0x001a807174007988 */ /* 0x0081e80008000010 */
[----:B------:R0:W-:Y:S04]  /*7530*/  STS.U8 [R116+UR16+0x1b80], R114 ;  /* 0x001b807274007988 */ /* 0x0001e80008000010 */
[----:B------:R0:W-:Y:S04]  /*7540*/  STS.U8 [R116+UR16+0x1c80], R115 ;  /* 0x001c807374007988 */ /* 0x0001e80008000010 */
[----:B------:R0:W-:Y:S04]  /*7550*/  STS.U8 [R116+UR16+0x1d80], R159 ;  /* 0x001d809f74007988 */ /* 0x0001e80008000010 */
[----:B------:R0:W-:Y:S01]  /*7560*/  STS.U8 [R116+UR16+0x1e80], R161 ;  /* 0x001e80a174007988 */ /* 0x0001e20008000010 */
[----:B------:R1:W-:Y:S06]  /*7570*/  MEMBAR.ALL.CTA ;  /* 0x0000000000007992 */ /* 0x0003ec0000008000 */
[----:B-1----:R-:W1:Y:S02]  /*7580*/  FENCE.VIEW.ASYNC.S ;  /* 0x00000000000073c6 */ /* 0x002e640000000000 */
[----:B-1----:R-:W-:Y:S01]  /*7590*/  BAR.SYNC.DEFER_BLOCKING 0x0 ;  /* 0x0000000000007b1d */ /* 0x002fe20000010000 */
[----:B------:R-:W-:-:S05]  /*75a0*/  ISETP.GE.AND P3, PT, R169, 0x40, PT ;  /* 0x00000040a900780c */ /* 0x000fca0003f66270 */
[----:B------:R-:W-:Y:S08]  /*75b0*/  @P2 BRA `(.L_x_6) ;  /* 0x00000000003c2947 */ /* 0x000ff00003800000 */
[----:B------:R-:W-:Y:S02]  /*75c0*/  UIADD3 UR4, UPT, UPT, UR16, 0x4000, URZ ;  /* 0x0000400010047890 */ /* 0x000fe4000fffe0ff */
[----:B------:R-:W-:Y:S02]  /*75d0*/  USHF.R.U32.HI UR8, URZ, 0x4, UR16 ;  /* 0x00000004ff087899 */ /* 0x000fe40008011610 */
[----:B------:R-:W-:Y:S02]  /*75e0*/  USHF.R.U32.HI UR4, URZ, 0x4, UR4 ;  /* 0x00000004ff047899 */ /* 0x000fe40008011604 */
[----:B------:R-:W-:Y:S02]  /*75f0*/  USGXT.U32 UR8, UR8, 0xe ;  /* 0x0000000e0808789a */ /* 0x000fe40008000000 */
[----:B------:R-:W-:Y:S01]  /*7600*/  USGXT.U32 UR6, UR4, 0xe ;  /* 0x0000000e0406789a */ /* 0x000fe20008000000 */
[----:B------:R-:W-:Y:S02]  /*7610*/  UMOV UR5, URZ ;  /* 0x000000ff00057c82 */ /* 0x000fe40008000000 */
[----:B------:R-:W-:Y:S01]  /*7620*/  UMOV UR4, UR10 ;  /* 0x0000000a00047c82 */ /* 0x000fe20008000000 */
[----:B------:R-:W-:Y:S01]  /*7630*/  UMOV UR14, 0x0 ;  /* 0x00000000000e7882 */ /* 0x000fe20000000000 */
[----:B------:R-:W-:Y:S01]  /*7640*/  UMOV UR15, 0x8408010 ;  /* 0x08408010000f7882 */ /* 0x000fe20000000000 */
[----:B------:R-:W-:Y:S01]  /*7650*/  UMOV UR9, 0xc0004010 ;  /* 0xc000401000097882 */ /* 0x000fe20000000000 */
[----:B------:R-:W-:Y:S01]  /*7660*/  UMOV UR7, 0x40004040 ;  /* 0x4000404000077882 */ /* 0x000fe20000000000 */
[----:B------:R-:W-:Y:S01]  /*7670*/  UMOV UR4, UR4 ;  /* 0x0000000400047c82 */ /* 0x000fe20008000000 */
[----:B------:R1:W-:Y:S01]  /*7680*/  UTCQMMA gdesc[UR6], gdesc[UR8], tmem[UR17], tmem[UR14], idesc[UR15], !UPT ;  /* 0x00ff0e08060075ea */ /* 0x0003e2000f800311 */
[----:B------:R1:W-:Y:S01]  /*7690*/  UTCBAR [UR4], URZ ;  /* 0x000000ff040073e9 */ /* 0x0003e200080000ff */
[----:B------:R-:W-:-:S02]  /*76a0*/  NOP ;  /* 0x0000000000007918 */ /* 0x000fc40000000000 */
.L_x_6:
[----:B-1----:R-:W-:Y:S01]  /*76b0*/  UMOV UR4, URZ ;  /* 0x000000ff00047c82 */ /* 0x002fe20008000000 */
[----:B------:R-:W-:Y:S05]  /*76c0*/  @!P3 BRA `(.L_x_7) ;  /* 0x0000002c0054b947 */ /* 0x000fea0003800000 */
[----:B0-----:R-:W-:Y:S01]  /*76d0*/  SHF.R.S32.HI R109, RZ, 0x1f, R169 ;  /* 0x0000001fff6d7819 */ /* 0x001fe200000114a9 */
[----:B------:R-:W-:Y:S01]  /*76e0*/  IMAD.SHL.U32 R208, R118, 0x20, RZ ;  /* 0x0000002076d07824 */ /* 0x000fe200078e00ff */
[----:B------:R-:W-:Y:S01]  /*76f0*/  UIADD3 UR5, UPT, UPT, UR16, 0x2000, URZ ;  /* 0x0000200010057890 */ /* 0x000fe2000fffe0ff */
[----:B------:R-:W-:Y:S01]  /*7700*/  IMAD.SHL.U32 R119, R119, 0x20, RZ ;  /* 0x0000002077777824 */ /* 0x000fe200078e00ff */
[----:B------:R-:W-:Y:S01]  /*7710*/  LEA.HI R109, R109, R169, RZ, 0x5 ;  /* 0x000000a96d6d7211 */ /* 0x000fe200078f28ff */
[----:B------:R-:W-:Y:S01]  /*7720*/  UIADD3 UR4, UPT, UPT, UR16, 0x5000, URZ ;  /* 0x0000500010047890 */ /* 0x000fe2000fffe0ff */
[--C-:B------:R-:W-:Y:S01]  /*7730*/  IADD3 R117, P2, P3, R117, UR20, R208.reuse ;  /* 0x0000001475757c10 */ /* 0x100fe2000fb5e0d0 */
[----:B------:R-:W-:Y:S01]  /*7740*/  USHF.R.U32.HI UR5, URZ, 0x4, UR5 ;  /* 0x00000004ff057899 */ /* 0x000fe20008011605 */
[----:B------:R-:W-:Y:S01]  /*7750*/  SHF.R.S32.HI R109, RZ, 0x5, R109 ;  /* 0x00000005ff6d7819 */ /* 0x000fe2000001146d */
[----:B------:R-:W-:Y:S01]  /*7760*/  USHF.R.U32.HI UR4, URZ, 0x4, UR4 ;  /* 0x00000004ff047899 */ /* 0x000fe20008011604 */
[----:B------:R-:W-:Y:S01]  /*7770*/  SHF.R.S32.HI R248, RZ, 0x1f, R208 ;  /* 0x0000001ffff87819 */ /* 0x000fe200000114d0 */
[----:B------:R-:W-:Y:S01]  /*7780*/  IMAD.MOV.U32 R110, RZ, RZ, RZ ;  /* 0x000000ffff6e7224 */ /* 0x000fe200078e00ff */
[----:B------:R-:W-:Y:S01]  /*7790*/  VIMNMX R109, PT, PT, R109, 0x2, !PT ;  /* 0x000000026d6d7848 */ /* 0x000fe20007fe0100 */
[----:B------:R-:W-:Y:S01]  /*77a0*/  USGXT.U32 UR14, UR5, 0xe ;  /* 0x0000000e050e789a */ /* 0x000fe20008000000 */
[----:B------:R-:W-:Y:S01]  /*77b0*/  IADD3.X R118, PT, PT, R160, UR21, R248, P2, P3 ;  /* 0x00000015a0767c10 */ /* 0x000fe200097e64f8 */
[----:B------:R-:W0:Y:S01]  /*77c0*/  LDCU UR20, c[0x0][0x3a8] ;  /* 0x00007500ff1477ac */ /* 0x000e220008000800 */
[----:B------:R-:W-:Y:S01]  /*77d0*/  SHF.R.S32.HI R207, RZ, 0x1f, R119 ;  /* 0x0000001fffcf7819 */ /* 0x000fe20000011477 */
[----:B------:R-:W-:Y:S01]  /*77e0*/  VIADD R204, R109, 0xffffffff ;  /* 0xffffffff6dcc7836 */ /* 0x000fe20000000000 */
[----:B------:R-:W-:Y:S01]  /*77f0*/  USGXT.U32 UR8, UR4, 0xe ;  /* 0x0000000e0408789a */ /* 0x000fe20008000000 */
[----:B------:R-:W-:Y:S01]  /*7800*/  UMOV UR13, UR10 ;  /* 0x0000000a000d7c82 */ /* 0x000fe20008000000 */
[----:B------:R-:W-:Y:S01]  /*7810*/  UMOV UR15, 0x1 ;  /* 0x00000001000f7882 */ /* 0x000fe20000000000 */
[----:B------:R-:W-:-:S09]  /*7820*/  UMOV UR5, URZ ;  /* 0x000000ff00057c82 */ /* 0x000fd20008000000 */
.L_x_10:
[----:B------:R-:W-:Y:S01]  /*7830*/  IMAD.U32 R109, R110, -0x80000000, RZ ;  /* 0x800000006e6d7824 */ /* 0x000fe200078e00ff */
[----:B0-----:R-:W-:Y:S02]  /*7840*/  IADD3 R110, P5, PT, R117, UR20, RZ ;  /* 0x00000014756e7c10 */ /* 0x001fe4000ffbe0ff */
[C---:B------:R-:W-:Y:S01]  /*7850*/  ISETP.GT.AND P3, PT, R106.reuse, 0x1, PT ;  /* 0x000000016a00780c */ /* 0x040fe20003f64270 */
[----:B------:R-:W0:Y:S01]  /*7860*/  SYNCS.PHASECHK.TRANS64.TRYWAIT P4, [UR13], R109 ;  /* 0x0000006dff0075a7 */ /* 0x000e22000808110d */
[----:B------:R-:W-:Y:S01]  /*7870*/  ISETP.GT.AND P2, PT, R106, 0x2, PT ;  /* 0x000000026a00780c */ /* 0x000fe20003f44270 */
[----:B------:R-:W-:Y:S01]  /*7880*/  IMAD.X R111, R240, 0x1, R118, P5 ;  /* 0x00000001f06f7824 */ /* 0x000fe200028e0676 */
[----:B------:R-:W-:Y:S01]  /*7890*/  PRMT R144, RZ, 0x7610, R144 ;  /* 0x00007610ff907816 */ /* 0x000fe20000000090 */
[----:B0-----:R-:W-:Y:S10]  /*78a0*/  @!P4 BRA `(.L_x_8) ;  /* 0x000000c000b0c947 */ /* 0x001ff40003800000 */
.L_x_16:
[----:B------:R-:W-:Y:S01]  /*78b0*/  SHF.R.S32.HI R114, RZ, 0x1f, R239 ;  /* 0x0000001fff727819 */ /* 0x000fe200000114ef */
[----:B------:R0:W2:Y:S01]  /*78c0*/  @P3 LDG.E.U8 R144, desc[UR18][R110.64] ;  /* 0x000000126e903981 */ /* 0x0000a2000c1e1100 */
[-C--:B------:R-:W-:Y:S02]  /*78d0*/  IADD3 R112, P6, PT, R239, R117.reuse, RZ ;  /* 0x00000075ef707210 */ /* 0x080fe40007fde0ff */
[----:B------:R-:W-:Y:S02]  /*78e0*/  ISETP.GT.AND P5, PT, R106, 0x3, PT ;  /* 0x000000036a00780c */ /* 0x000fe40003fa4270 */
[----:B------:R-:W-:Y:S01]  /*78f0*/  PRMT R122, RZ, 0x7610, R122 ;  /* 0x00007610ff7a7816 */ /* 0x000fe2000000007a */
[----:B------:R-:W-:Y:S01]  /*7900*/  IMAD.X R113, R114, 0x1, R118, P6 ;  /* 0x0000000172717824 */ /* 0x000fe200030e0676 */
[----:B------:R-:W-:Y:S02]  /*7910*/  SHF.R.S32.HI R114, RZ, 0x1f, R238 ;  /* 0x0000001fff727819 */ /* 0x000fe400000114ee */
[----:B0-----:R-:W-:-:S02]  /*7920*/  IADD3 R110, P4, PT, R238, R117, RZ ;  /* 0x00000075ee6e7210 */ /* 0x001fc40007f9e0ff */
[----:B------:R0:W3:Y:S01]  /*7930*/  @P2 LDG.E.U8 R122, desc[UR18][R112.64] ;  /* 0x00000012707a2981 */ /* 0x0000e2000c1e1100 */
[----:B------:R-:W-:Y:S02]  /*7940*/  ISETP.GT.AND P3, PT, R106, 0x4, PT ;  /* 0x000000046a00780c */ /* 0x000fe40003f64270 */
[----:B------:R-:W-:Y:S01]  /*7950*/  PRMT R109, RZ, 0x7610, R109 ;  /* 0x00007610ff6d7816 */ /* 0x000fe2000000006d */
[----:B------:R-:W-:Y:S01]  /*7960*/  IMAD.X R111, R114, 0x1, R118, P4 ;  /* 0x00000001726f7824 */ /* 0x000fe200020e0676 */
[----:B------:R-:W-:Y:S02]  /*7970*/  SHF.R.S32.HI R124, RZ, 0x1f, R237 ;  /* 0x0000001fff7c7819 */ /* 0x000fe400000114ed */
[----:B------:R-:W-:Y:S02]  /*7980*/  IADD3 R114, P2, PT, R237, R117, RZ ;  /* 0x00000075ed727210 */ /* 0x000fe40007f5e0ff */
[----:B------:R-:W-:Y:S01]  /*7990*/  ISETP.GT.AND P4, PT, R106, 0x5, PT ;  /* 0x000000056a00780c */ /* 0x000fe20003f84270 */
[----:B------:R1:W4:Y:S01]  /*79a0*/  @P5 LDG.E.U8 R109, desc[UR18][R110.64] ;  /* 0x000000126e6d5981 */ /* 0x000322000c1e1100 */
[----:B0-----:R-:W-:Y:S01]  /*79b0*/  PRMT R112, RZ, 0x7610, R112 ;  /* 0x00007610ff707816 */ /* 0x001fe20000000070 */
[----:B------:R-:W-:Y:S01]  /*79c0*/  IMAD.X R115, R124, 0x1, R118, P2 ;  /* 0x000000017c737824 */ /* 0x000fe200010e0676 */
[----:B------:R-:W-:-:S02]  /*79d0*/  SHF.R.S32.HI R124, RZ, 0x1f, R236 ;  /* 0x0000001fff7c7819 */ /* 0x000fc400000114ec */
[----:B------:R-:W-:Y:S02]  /*79e0*/  ISETP.GT.AND P2, PT, R106, 0x6, PT ;  /* 0x000000066a00780c */ /* 0x000fe40003f44270 */
[----:B------:R-:W-:Y:S01]  /*79f0*/  PRMT R202, RZ, 0x7610, R202 ;  /* 0x00007610ffca7816 */ /* 0x000fe200000000ca */
[----:B------:R0:W5:Y:S01]  /*7a00*/  @P3 LDG.E.U8 R112, desc[UR18][R114.64] ;  /* 0x0000001272703981 */ /* 0x000162000c1e1100 */
[----:B-1----:R-:W-:-:S05]  /*7a10*/  IADD3 R110, P5, PT, R236, R117, RZ ;  /* 0x00000075ec6e7210 */ /* 0x002fca0007fbe0ff */
[--C-:B------:R-:W-:Y:S01]  /*7a20*/  IMAD.X R111, R124, 0x1, R118.reuse, P5 ;  /* 0x000000017c6f7824 */ /* 0x100fe200028e0676 */
[----:B------:R-:W-:Y:S02]  /*7a30*/  SHF.R.S32.HI R124, RZ, 0x1f, R235 ;  /* 0x0000001fff7c7819 */ /* 0x000fe400000114eb */
[----:B0-----:R-:W-:Y:S02]  /*7a40*/  IADD3 R114, P6, PT, R235, R117, RZ ;  /* 0x00000075eb727210 */ /* 0x001fe40007fde0ff */
[----:B------:R-:W-:Y:S01]  /*7a50*/  ISETP.GT.AND P3, PT, R106, 0x7, PT ;  /* 0x000000076a00780c */ /* 0x000fe20003f64270 */
[----:B------:R0:W2:Y:S01]  /*7a60*/  @P4 LDG.E.U8 R202, desc[UR18][R110.64] ;  /* 0x000000126eca4981 */ /* 0x0000a2000c1e1100 */
[----:B------:R-:W-:Y:S01]  /*7a70*/  PRMT R203, RZ, 0x7610, R203 ;  /* 0x00007610ffcb7816 */ /* 0x000fe200000000cb */
[----:B------:R-:W-:Y:S01]  /*7a80*/  IMAD.X R115, R124, 0x1, R118, P6 ;  /* 0x000000017c737824 */ /* 0x000fe200030e0676 */
[----:B------:R-:W-:Y:S02]  /*7a90*/  SHF.R.S32.HI R124, RZ, 0x1f, R234 ;  /* 0x0000001fff7c7819 */ /* 0x000fe400000114ea */
[----:B------:R-:W-:-:S02]  /*7aa0*/  PRMT R205, RZ, 0x7610, R205 ;  /* 0x00007610ffcd7816 */ /* 0x000fc400000000cd */
[----:B------:R1:W2:Y:S01]  /*7ab0*/  @P2 LDG.E.U8 R203, desc[UR18][R114.64] ;  /* 0x0000001272cb2981 */ /* 0x0002a2000c1e1100 */
[----:B0-----:R-:W-:Y:S02]  /*7ac0*/  IADD3 R110, P5, PT, R234, R117, RZ ;  /* 0x00000075ea6e7210 */ /* 0x001fe40007fbe0ff */
[----:B------:R-:W-:-:S03]  /*7ad0*/  ISETP.GT.AND P4, PT, R106, 0x8, PT ;  /* 0x000000086a00780c */ /* 0x000fc60003f84270 */
[--C-:B------:R-:W-:Y:S01]  /*7ae0*/  IMAD.X R111, R124, 0x1, R118.reuse, P5 ;  /* 0x000000017c6f7824 */ /* 0x100fe200028e0676 */
[----:B------:R-:W-:Y:S02]  /*7af0*/  SHF.R.S32.HI R124, RZ, 0x1f, R233 ;  /* 0x0000001fff7c7819 */ /* 0x000fe400000114e9 */
[----:B-1----:R-:W-:Y:S02]  /*7b00*/  IADD3 R114, P6, PT, R233, R117, RZ ;  /* 0x00000075e9727210 */ /* 0x002fe40007fde0ff */
[----:B------:R0:W2:Y:S03]  /*7b10*/  @P3 LDG.E.U8 R205, desc[UR18][R110.64] ;  /* 0x000000126ecd3981 */ /* 0x0000a6000c1e1100 */
[----:B------:R-:W-:Y:S01]  /*7b20*/  IMAD.X R115, R124, 0x1, R118, P6 ;  /* 0x000000017c737824 */ /* 0x000fe200030e0676 */
[----:B------:R-:W-:Y:S02]  /*7b30*/  SHF.R.S32.HI R124, RZ, 0x1f, R232 ;  /* 0x0000001fff7c7819 */ /* 0x000fe400000114e8 */
[----:B------:R-:W-:-:S02]  /*7b40*/  ISETP.GT.AND P2, PT, R106, 0x9, PT ;  /* 0x000000096a00780c */ /* 0x000fc40003f44270 */
[-C--:B0-----:R-:W-:Y:S02]  /*7b50*/  IADD3 R110, P5, PT, R232, R117.reuse, RZ ;  /* 0x00000075e86e7210 */ /* 0x081fe40007fbe0ff */
[----:B------:R-:W-:Y:S02]  /*7b60*/  PRMT R148, RZ, 0x7610, R148 ;  /* 0x00007610ff947816 */ /* 0x000fe40000000094 */
[----:B------:R-:W-:Y:S01]  /*7b70*/  ISETP.GT.AND P3, PT, R106, 0xa, PT ;  /* 0x0000000a6a00780c */ /* 0x000fe20003f64270 */
[----:B------:R-:W-:Y:S01]  /*7b80*/  IMAD.X R111, R124, 0x1, R118, P5 ;  /* 0x000000017c6f7824 */ /* 0x000fe200028e0676 */
[----:B------:R-:W-:Y:S02]  /*7b90*/  SHF.R.S32.HI R126, RZ, 0x1f, R231 ;  /* 0x0000001fff7e7819 */ /* 0x000fe400000114e7 */
[----:B------:R-:W-:Y:S01]  /*7ba0*/  IADD3 R124, P6, PT, R231, R117, RZ ;  /* 0x00000075e77c7210 */ /* 0x000fe20007fde0ff */
[----:B------:R0:W2:Y:S01]  /*7bb0*/  @P4 LDG.E.U8 R148, desc[UR18][R114.64] ;  /* 0x0000001272944981 */ /* 0x0000a2000c1e1100 */
[----:B------:R-:W-:-:S02]  /*7bc0*/  PRMT R130, RZ, 0x7610, R130 ;  /* 0x00007610ff827816 */ /* 0x000fc40000000082 */
[----:B------:R-:W-:Y:S01]  /*7bd0*/  ISETP.GT.AND P4, PT, R106, 0xb, PT ;  /* 0x0000000b6a00780c */ /* 0x000fe20003f84270 */
[----:B------:R-:W-:Y:S01]  /*7be0*/  IMAD.X R125, R126, 0x1, R118, P6 ;  /* 0x000000017e7d7824 */ /* 0x000fe200030e0676 */
[----:B------:R-:W-:Y:S02]  /*7bf0*/  PRMT R121, RZ, 0x7610, R121 ;  /* 0x00007610ff797816 */ /* 0x000fe40000000079 */
[----:B------:R-:W-:Y:S01]  /*7c00*/  SHF.R.S32.HI R126, RZ, 0x1f, R230 ;  /* 0x0000001fff7e7819 */ /* 0x000fe200000114e6 */
[----:B------:R1:W2:Y:S01]  /*7c10*/  @P2 LDG.E.U8 R130, desc[UR18][R110.64] ;  /* 0x000000126e822981 */ /* 0x0002a2000c1e1100 */
[----:B0-----:R-:W-:Y:S02]  /*7c20*/  IADD3 R114, P5, PT, R230, R117, RZ ;  /* 0x00000075e6727210 */ /* 0x001fe40007fbe0ff */
[----:B------:R-:W-:Y:S01]  /*7c30*/  ISETP.GT.AND P2, PT, R106, 0xc, PT ;  /* 0x0000000c6a00780c */ /* 0x000fe20003f44270 */
[----:B------:R0:W2:Y:S02]  /*7c40*/  @P3 LDG.E.U8 R121, desc[UR18][R124.64] ;  /* 0x000000127c793981 */ /* 0x0000a4000c1e1100 */
[----:B------:R-:W-:Y:S01]  /*7c50*/  IMAD.X R115, R126, 0x1, R118, P5 ;  /* 0x000000017e737824 */ /* 0x000fe200028e0676 */
[----:B------:R-:W-:-:S02]  /*7c60*/  SHF.R.S32.HI R126, RZ, 0x1f, R229 ;  /* 0x0000001fff7e7819 */ /* 0x000fc400000114e5 */
[----:B-1----:R-:W-:Y:S02]  /*7c70*/  PRMT R110, RZ, 0x7610, R110 ;  /* 0x00007610ff6e7816 */ /* 0x002fe4000000006e */
[----:B0-----:R-:W-:-:S04]  /*7c80*/  IADD3 R124, P6, PT, R229, R117, RZ ;  /* 0x00000075e57c7210 */ /* 0x001fc80007fde0ff */
[----:B------:R0:W2:Y:S01]  /*7c90*/  @P4 LDG.E.U8 R110, desc[UR18][R114.64] ;  /* 0x00000012726e4981 */ /* 0x0000a2000c1e1100 */
[----:B------:R-:W-:Y:S02]  /*7ca0*/  ISETP.GT.AND P3, PT, R106, 0xd, PT ;  /* 0x0000000d6a00780c */ /* 0x000fe40003f64270 */
[----:B------:R-:W-:Y:S01]  /*7cb0*/  PRMT R113, RZ, 0x7610, R113 ;  /* 0x00007610ff717816 */ /* 0x000fe20000000071 */
[----:B------:R-:W-:Y:S01]  /*7cc0*/  IMAD.X R125, R126, 0x1, R118, P6 ;  /* 0x000000017e7d7824 */ /* 0x000fe200030e0676 */
[----:B------:R-:W-:Y:S02]  /*7cd0*/  SHF.R.S32.HI R126, RZ, 0x1f, R228 ;  /* 0x0000001fff7e7819 */ /* 0x000fe400000114e4 */
[----:B0-----:R-:W-:Y:S02]  /*7ce0*/  IADD3 R114, P5, PT, R228, R117, RZ ;  /* 0x00000075e4727210 */ /* 0x001fe40007fbe0ff */
[----:B------:R0:W2:Y:S01]  /*7cf0*/  @P2 LDG.E.U8 R113, desc[UR18][R124.64] ;  /* 0x000000127c712981 */ /* 0x0000a2000c1e1100 */
[----:B------:R-:W-:-:S02]  /*7d00*/  ISETP.GT.AND P4, PT, R106, 0xe, PT ;  /* 0x0000000e6a00780c */ /* 0x000fc40003f84270 */
[----:B------:R-:W-:Y:S01]  /*7d10*/  PRMT R165, RZ, 0x7610, R165 ;  /* 0x00007610ffa57816 */ /* 0x000fe200000000a5 */
[--C-:B------:R-:W-:Y:S01]  /*7d20*/  IMAD.X R115, R126, 0x1, R118.reuse, P5 ;  /* 0x000000017e737824 */ /* 0x100fe200028e0676 */
[----:B------:R-:W-:Y:S02]  /*7d30*/  SHF.R.S32.HI R126, RZ, 0x1f, R227 ;  /* 0x0000001fff7e7819 */ /* 0x000fe400000114e3 */
[----:B0-----:R-:W-:Y:S02]  /*7d40*/  IADD3 R124, P6, PT, R227, R117, RZ ;  /* 0x00000075e37c7210 */ /* 0x001fe40007fde0ff */
[----:B------:R0:W2:Y:S01]  /*7d50*/  @P3 LDG.E.U8 R165, desc[UR18][R114.64] ;  /* 0x0000001272a53981 */ /* 0x0000a2000c1e1100 */
[----:B------:R-:W-:Y:S02]  /*7d60*/  ISETP.GT.AND P2, PT, R106, 0xf, PT ;  /* 0x0000000f6a00780c */ /* 0x000fe40003f44270 */
[----:B------:R-:W-:Y:S01]  /*7d70*/  PRMT R173, RZ, 0x7610, R173 ;  /* 0x00007610ffad7816 */ /* 0x000fe200000000ad */
[----:B------:R-:W-:Y:S01]  /*7d80*/  IMAD.X R125, R126, 0x1, R118, P6 ;  /* 0x000000017e7d7824 */ /* 0x000fe200030e0676 */
[----:B------:R-:W-:-:S02]  /*7d90*/  SHF.R.S32.HI R126, RZ, 0x1f, R226 ;  /* 0x0000001fff7e7819 */ /* 0x000fc400000114e2 */
[-C--:B0-----:R-:W-:Y:S02]  /*7da0*/  IADD3 R114, P5, PT, R226, R117.reuse, RZ ;  /* 0x00000075e2727210 */ /* 0x081fe40007fbe0ff */
        /* <DEDUP_REMOVED lines=9> */
[----:B------:R-:W-:Y:S01]  /*7e40*/  IMAD.X R125, R126, 0x1, R118, P6 ;  /* 0x000000017e7d7824 */ /* 0x000fe200030e0676 */
[----:B------:R-:W-:Y:S02]  /*7e50*/  SHF.R.S32.HI R126, RZ, 0x1f, R224 ;  /* 0x0000001fff7e7819 */ /* 0x000fe400000114e0 */
[----:B0-----:R-:W-:Y:S02]  /*7e60*/  IADD3 R114, P5, PT, R224, R117, RZ ;  /* 0x00000075e0727210 */ /* 0x001fe40007fbe0ff */
[----:B------:R0:W2:Y:S01]  /*7e70*/  @P3 LDG.E.U8 R145, desc[UR18][R124.64] ;  /* 0x000000127c913981 */ /* 0x0000a2000c1e1100 */
[----:B------:R-:W-:Y:S02]  /*7e80*/  PRMT R123, RZ, 0x7610, R123 ;  /* 0x00007610ff7b7816 */ /* 0x000fe4000000007b */
[----:B------:R-:W-:Y:S01]  /*7e90*/  IMAD.X R115, R126, 0x1, R118, P5 ;  /* 0x000000017e737824 */ /* 0x000fe200028e0676 */
[----:B------:R-:W-:-:S02]  /*7ea0*/  SHF.R.S32.HI R126, RZ, 0x1f, R223 ;  /* 0x0000001fff7e7819 */ /* 0x000fc400000114df */
[C---:B------:R-:W-:Y:S02]  /*7eb0*/  ISETP.GT.AND P2, PT, R106.reuse, 0x12, PT ;  /* 0x000000126a00780c */ /* 0x040fe40003f44270 */
[----:B------:R1:W2:Y:S01]  /*7ec0*/  @P4 LDG.E.U8 R123, desc[UR18][R114.64] ;  /* 0x00000012727b4981 */ /* 0x0002a2000c1e1100 */
[----:B0-----:R-:W-:Y:S02]  /*7ed0*/  IADD3 R124, P6, PT, R223, R117, RZ ;  /* 0x00000075df7c7210 */ /* 0x001fe40007fde0ff */
[----:B------:R-:W-:-:S03]  /*7ee0*/  ISETP.GT.AND P3, PT, R106, 0x13, PT ;  /* 0x000000136a00780c */ /* 0x000fc60003f64270 */
[----:B------:R-:W-:Y:S01]  /*7ef0*/  IMAD.X R125, R126, 0x1, R118, P6 ;  /* 0x000000017e7d7824 */ /* 0x000fe200030e0676 */
[----:B------:R-:W-:Y:S02]  /*7f00*/  SHF.R.S32.HI R126, RZ, 0x1f, R222 ;  /* 0x0000001fff7e7819 */ /* 0x000fe400000114de */
[-C--:B-1----:R-:W-:Y:S02]  /*7f10*/  IADD3 R114, P5, PT, R222, R117.reuse, RZ ;  /* 0x00000075de727210 */ /* 0x082fe40007fbe0ff */
[----:B------:R-:W-:Y:S02]  /*7f20*/  PRMT R120, RZ, 0x7610, R120 ;  /* 0x00007610ff787816 */ /* 0x000fe40000000078 */
[----:B------:R-:W-:Y:S01]  /*7f30*/  SHF.R.S32.HI R128, RZ, 0x1f, R221 ;  /* 0x0000001fff807819 */ /* 0x000fe200000114dd */
[----:B------:R-:W-:Y:S01]  /*7f40*/  IMAD.X R115, R126, 0x1, R118, P5 ;  /* 0x000000017e737824 */ /* 0x000fe200028e0676 */
[----:B------:R-:W-:Y:S02]  /*7f50*/  IADD3 R126, P6, PT, R221, R117, RZ ;  /* 0x00000075dd7e7210 */ /* 0x000fe40007fde0ff */
[----:B------:R0:W2:Y:S01]  /*7f60*/  @P2 LDG.E.U8 R120, desc[UR18][R124.64] ;  /* 0x000000127c782981 */ /* 0x0000a2000c1e1100 */
[----:B------:R-:W-:-:S02]  /*7f70*/  PRMT R111, RZ, 0x7610, R111 ;  /* 0x00007610ff6f7816 */ /* 0x000fc4000000006f */
[----:B------:R-:W-:Y:S01]  /*7f80*/  ISETP.GT.AND P2, PT, R106, 0x15, PT ;  /* 0x000000156a00780c */ /* 0x000fe20003f44270 */
[----:B------:R-:W-:Y:S01]  /*7f90*/  IMAD.X R127, R128, 0x1, R118, P6 ;  /* 0x00000001807f7824 */ /* 0x000fe200030e0676 */
[----:B------:R-:W-:Y:S02]  /*7fa0*/  ISETP.GT.AND P4, PT, R106, 0x14, PT ;  /* 0x000000146a00780c */ /* 0x000fe40003f84270 */
[----:B------:R-:W-:Y:S01]  /*7fb0*/  SHF.R.S32.HI R128, RZ, 0x1f, R220 ;  /* 0x0000001fff807819 */ /* 0x000fe200000114dc */
[----:B------:R1:W2:Y:S01]  /*7fc0*/  @P3 LDG.E.U8 R111, desc[UR18][R114.64] ;  /* 0x00000012726f3981 */ /* 0x0002a2000c1e1100 */
[----:B0-----:R-:W-:-:S05]  /*7fd0*/  IADD3 R124, P5, PT, R220, R117, RZ ;  /* 0x00000075dc7c7210 */ /* 0x001fca0007fbe0ff */
[----:B------:R-:W-:Y:S01]  /*7fe0*/  IMAD.X R125, R128, 0x1, R118, P5 ;  /* 0x00000001807d7824 */ /* 0x000fe200028e0676 */
[----:B-1----:R-:W-:Y:S02]  /*7ff0*/  PRMT R115, RZ, 0x7610, R115 ;  /* 0x00007610ff737816 */ /* 0x002fe40000000073 */
[----:B------:R-:W-:Y:S02]  /*8000*/  PRMT R114, RZ, 0x7610, R114 ;  /* 0x00007610ff727816 */ /* 0x000fe40000000072 */
[----:B------:R-:W-:Y:S02]  /*8010*/  IADD3 R128, P5, PT, R218, R117, RZ ;  /* 0x00000075da807210 */ /* 0x000fe40007fbe0ff */
[----:B------:R0:W2:Y:S01]  /*8020*/  @P2 LDG.E.U8 R115, desc[UR18][R124.64] ;  /* 0x000000127c732981 */ /* 0x0000a2000c1e1100 */
[----:B------:R-:W-:-:S03]  /*8030*/  ISETP.GT.AND P2, PT, R106, 0x18, PT ;  /* 0x000000186a00780c */ /* 0x000fc60003f44270 */
[----:B------:R1:W2:Y:S01]  /*8040*/  @P4 LDG.E.U8 R114, desc[UR18][R126.64] ;  /* 0x000000127e724981 */ /* 0x0002a2000c1e1100 */
[----:B------:R-:W-:Y:S02]  /*8050*/  ISETP.GT.AND P4, PT, R106, 0x17, PT ;  /* 0x000000176a00780c */ /* 0x000fe40003f84270 */
[----:B0-----:R-:W-:-:S05]  /*8060*/  SHF.R.S32.HI R125, RZ, 0x1f, R218 ;  /* 0x0000001fff7d7819 */ /* 0x001fca00000114da */
[--C-:B------:R-:W-:Y:S01]  /*8070*/  IMAD.X R129, R125, 0x1, R118.reuse, P5 ;  /* 0x000000017d817824 */ /* 0x100fe200028e0676 */
[-C--:B------:R-:W-:Y:S02]  /*8080*/  IADD3 R124, P5, PT, R217, R117.reuse, RZ ;  /* 0x00000075d97c7210 */ /* 0x080fe40007fbe0ff */
[----:B------:R-:W-:Y:S02]  /*8090*/  SHF.R.S32.HI R125, RZ, 0x1f, R217 ;  /* 0x0000001fff7d7819 */ /* 0x000fe400000114d9 */
[----:B------:R-:W-:Y:S02]  /*80a0*/  PRMT R161, RZ, 0x7610, R161 ;  /* 0x00007610ffa17816 */ /* 0x000fe400000000a1 */
[----:B------:R-:W-:Y:S01]  /*80b0*/  PRMT R155, RZ, 0x7610, R155 ;  /* 0x00007610ff9b7816 */ /* 0x000fe2000000009b */
[----:B------:R-:W-:Y:S01]  /*80c0*/  IMAD.X R125, R125, 0x1, R118, P5 ;  /* 0x000000017d7d7824 */ /* 0x000fe200028e0676 */
[----:B------:R-:W-:Y:S02]  /*80d0*/  ISETP.GT.AND P3, PT, R106, 0x16, PT ;  /* 0x000000166a00780c */ /* 0x000fe40003f64270 */
[----:B------:R0:W2:Y:S04]  /*80e0*/  @P4 LDG.E.U8 R161, desc[UR18][R128.64] ;  /* 0x0000001280a14981 */ /* 0x0000a8000c1e1100 */
[----:B------:R0:W2:Y:S01]  /*80f0*/  @P2 LDG.E.U8 R155, desc[UR18][R124.64] ;  /* 0x000000127c9b2981 */ /* 0x0000a2000c1e1100 */
[----:B-1----:R-:W-:-:S02]  /*8100*/  IADD3 R126, P6, PT, R219, R117, RZ ;  /* 0x00000075db7e7210 */ /* 0x002fc40007fde0ff */
[----:B------:R-:W-:Y:S02]  /*8110*/  SHF.R.S32.HI R127, RZ, 0x1f, R219 ;  /* 0x0000001fff7f7819 */ /* 0x000fe400000114db */
[----:B0-----:R-:W-:Y:S02]  /*8120*/  SHF.R.S32.HI R129, RZ, 0x1f, R215 ;  /* 0x0000001fff817819 */ /* 0x001fe400000114d7 */
[----:B------:R-:W-:Y:S02]  /*8130*/  IADD3 R124, P2, PT, R215, R117, RZ ;  /* 0x00000075d77c7210 */ /* 0x000fe40007f5e0ff */
[----:B------:R-:W-:-:S03]  /*8140*/  ISETP.GT.AND P5, PT, R106, 0x1a, PT ;  /* 0x0000001a6a00780c */ /* 0x000fc60003fa4270 */
[--C-:B------:R-:W-:Y:S01]  /*8150*/  IMAD.X R125, R129, 0x1, R118.reuse, P2 ;  /* 0x00000001817d7824 */ /* 0x100fe200010e0676 */
[----:B------:R-:W-:Y:S01]  /*8160*/  ISETP.GT.AND P2, PT, R106, RZ, PT ;  /* 0x000000ff6a00720c */ /* 0x000fe20003f44270 */
[----:B------:R-:W-:Y:S01]  /*8170*/  IMAD.X R127, R127, 0x1, R118, P6 ;  /* 0x000000017f7f7824 */ /* 0x000fe200030e0676 */
[----:B------:R-:W-:Y:S02]  /*8180*/  PRMT R157, RZ, 0x7610, R157 ;  /* 0x00007610ff9d7816 */ /* 0x000fe4000000009d */
[----:B------:R-:W-:Y:S02]  /*8190*/  PRMT R131, RZ, 0x7610, R131 ;  /* 0x00007610ff837816 */ /* 0x000fe40000000083 */
[----:B------:R-:W-:Y:S02]  /*81a0*/  SHF.R.S32.HI R128, RZ, 0x1f, R216 ;  /* 0x0000001fff807819 */ /* 0x000fe400000114d8 */
[----:B------:R0:W2:Y:S01]  /*81b0*/  @P3 LDG.E.U8 R157, desc[UR18][R126.64] ;  /* 0x000000127e9d3981 */ /* 0x0000a2000c1e1100 */
[----:B------:R-:W-:-:S03]  /*81c0*/  PRMT R169, RZ, 0x7610, R169 ;  /* 0x00007610ffa97816 */ /* 0x000fc600000000a9 */
[----:B------:R1:W2:Y:S01]  /*81d0*/  @P5 LDG.E.U8 R131, desc[UR18][R124.64] ;  /* 0x000000127c835981 */ /* 0x0002a2000c1e1100 */
[----:B0-----:R-:W-:Y:S01]  /*81e0*/  IADD3 R126, P3, PT, R216, R117, RZ ;  /* 0x00000075d87e7210 */ /* 0x001fe20007f7e0ff */
[----:B-1----:R-:W-:-:S04]  /*81f0*/  @P2 IMAD.MOV.U32 R124, RZ, RZ, R117 ;  /* 0x000000ffff7c2224 */ /* 0x002fc800078e0075 */
[--C-:B------:R-:W-:Y:S01]  /*8200*/  IMAD.X R127, R128, 0x1, R118.reuse, P3 ;  /* 0x00000001807f7824 */ /* 0x100fe200018e0676 */
[----:B------:R-:W-:Y:S01]  /*8210*/  ISETP.GT.AND P3, PT, R106, 0x1b, PT ;  /* 0x0000001b6a00780c */ /* 0x000fe20003f64270 */
[----:B------:R-:W-:Y:S01]  /*8220*/  @P2 IMAD.MOV.U32 R125, RZ, RZ, R118 ;  /* 0x000000ffff7d2224 */ /* 0x000fe200078e0076 */
[----:B------:R-:W-:Y:S02]  /*8230*/  IADD3 R128, P6, PT, R214, R117, RZ ;  /* 0x00000075d6807210 */ /* 0x000fe40007fde0ff */
[----:B------:R-:W-:Y:S02]  /*8240*/  SHF.R.S32.HI R129, RZ, 0x1f, R214 ;  /* 0x0000001fff817819 */ /* 0x000fe400000114d6 */
[----:B------:R0:W2:Y:S01]  /*8250*/  @P2 LDG.E.U8 R169, desc[UR18][R124.64] ;  /* 0x000000127ca92981 */ /* 0x0000a2000c1e1100 */
[----:B------:R-:W-:Y:S02]  /*8260*/  PRMT R132, RZ, 0x7610, R132 ;  /* 0x00007610ff847816 */ /* 0x000fe40000000084 */
[----:B------:R-:W-:-:S05]  /*8270*/  IMAD.X R129, R129, 0x1, R118, P6 ;  /* 0x0000000181817824 */ /* 0x000fca00030e0676 */
[----:B------:R1:W2:Y:S01]  /*8280*/  @P3 LDG.E.U8 R132, desc[UR18][R128.64] ;  /* 0x0000001280843981 */ /* 0x0002a2000c1e1100 */
[----:B------:R-:W-:Y:S02]  /*8290*/  ISETP.GT.AND P3, PT, R106, 0x1d, PT ;  /* 0x0000001d6a00780c */ /* 0x000fe40003f64270 */
[----:B0-----:R-:W-:-:S05]  /*82a0*/  IADD3 R124, P5, PT, R212, R117, RZ ;  /* 0x00000075d47c7210 */ /* 0x001fca0007fbe0ff */
[----:B------:R-:W-:Y:S01]  /*82b0*/  IMAD.X R125, R251, 0x1, R118, P5 ;  /* 0x00000001fb7d7824 */ /* 0x000fe200028e0676 */
[----:B-1----:R-:W-:Y:S02]  /*82c0*/  PRMT R129, RZ, 0x7610, R129 ;  /* 0x00007610ff817816 */ /* 0x002fe40000000081 */
[----:B------:R-:W-:-:S04]  /*82d0*/  ISETP.GT.AND P4, PT, R106, 0x19, PT ;  /* 0x000000196a00780c */ /* 0x000fc80003f84270 */
[----:B------:R0:W2:Y:S01]  /*82e0*/  @P3 LDG.E.U8 R129, desc[UR18][R124.64] ;  /* 0x000000127c813981 */ /* 0x0000a2000c1e1100 */
[----:B------:R-:W-:-:S08]  /*82f0*/  PRMT R152, RZ, 0x7610, R152 ;  /* 0x00007610ff987816 */ /* 0x000fd00000000098 */
[----:B------:R1:W2:Y:S01]  /*8300*/  @P4 LDG.E.U8 R152, desc[UR18][R126.64] ;  /* 0x000000127e984981 */ /* 0x0002a2000c1e1100 */
[----:B0-----:R-:W0:Y:S01]  /*8310*/  S2R R125, SR_TID.X ;  /* 0x00000000007d7919 */ /* 0x001e220000002100 */
[----:B------:R-:W-:Y:S02]  /*8320*/  ISETP.GT.AND P4, PT, R106, 0x1c, PT ;  /* 0x0000001c6a00780c */ /* 0x000fe40003f84270 */
[----:B-1----:R-:W-:Y:S02]  /*8330*/  IADD3 R126, P6, PT, R213, R117, RZ ;  /* 0x00000075d57e7210 */ /* 0x002fe40007fde0ff */
[----:B------:R-:W-:-:S03]  /*8340*/  PRMT R128, RZ, 0x7610, R128 ;  /* 0x00007610ff807816 */ /* 0x000fc60000000080 */
[----:B------:R-:W-:Y:S01]  /*8350*/  IMAD.X R127, R252, 0x1, R118, P6 ;  /* 0x00000001fc7f7824 */ /* 0x000fe200030e0676 */
[----:B------:R-:W-:-:S05]  /*8360*/  ISETP.GT.AND P2, PT, R106, 0x1e, PT ;  /* 0x0000001e6a00780c */ /* 0x000fca0003f44270 */
[----:B------:R1:W2:Y:S01]  /*8370*/  @P4 LDG.E.U8 R128, desc[UR18][R126.64] ;  /* 0x000000127e804981 */ /* 0x0002a2000c1e1100 */
[----:B------:R-:W-:Y:S02]  /*8380*/  ISETP.GT.AND P4, PT, R106, 0x1f, PT ;  /* 0x0000001f6a00780c */ /* 0x000fe40003f84270 */
[-C--:B------:R-:W-:Y:S02]  /*8390*/  IADD3 R124, P5, PT, R209, R117.reuse, RZ ;  /* 0x00000075d17c7210 */ /* 0x080fe40007fbe0ff */
[----:B------:R-:W-:Y:S02]  /*83a0*/  PRMT R133, RZ, 0x7610, R133 ;  /* 0x00007610ff857816 */ /* 0x000fe40000000085 */
[----:B-1----:R-:W-:Y:S02]  /*83b0*/  IADD3 R126, P6, PT, R210, R117, RZ ;  /* 0x00000075d27e7210 */ /* 0x002fe40007fde0ff */
[----:B------:R-:W-:Y:S02]  /*83c0*/  PRMT R134, RZ, 0x7610, R134 ;  /* 0x00007610ff867816 */ /* 0x000fe40000000086 */
[----:B0-----:R-:W-:Y:S01]  /*83d0*/  LOP3.LUT R125, R125, 0x1f, RZ, 0xc0, !PT ;  /* 0x0000001f7d7d7812 */ /* 0x001fe200078ec0ff */
[----:B------:R-:W-:-:S03]  /*83e0*/  IMAD.X R127, R250, 0x1, R118, P6 ;  /* 0x00000001fa7f7824 */ /* 0x000fc600030e0676 */
[----:B------:R-:W-:Y:S01]  /*83f0*/  ISETP.GE.AND P3, PT, R125, R106, PT ;  /* 0x0000006a7d00720c */ /* 0x000fe20003f66270 */
[----:B------:R-:W-:Y:S01]  /*8400*/  IMAD.X R125, R249, 0x1, R118, P5 ;  /* 0x00000001f97d7824 */ /* 0x000fe200028e0676 */
[----:B------:R0:W2:Y:S04]  /*8410*/  @P2 LDG.E.U8 R133, desc[UR18][R126.64] ;  /* 0x000000127e852981 */ /* 0x0000a8000c1e1100 */
[----:B------:R1:W2:Y:S01]  /*8420*/  @P4 LDG.E.U8 R134, desc[UR18][R124.64] ;  /* 0x000000127c864981 */ /* 0x0002a2000c1e1100 */
[----:B------:R-:W-:Y:S01]  /*8430*/  BAR.SYNC.DEFER_BLOCKING 0x0 ;  /* 0x0000000000007b1d */ /* 0x000fe20000010000 */
[C---:B------:R-:W-:Y:S02]  /*8440*/  IADD3 R201, P5, PT, R119.reuse, R201, RZ ;  /* 0x000000c977c97210 */ /* 0x040fe40007fbe0ff */
[----:B------:R-:W-:-:S03]  /*8450*/  IADD3 R107, P2, PT, R119, R107, RZ ;  /* 0x0000006b776b7210 */ /* 0x000fc60007f5e0ff */
[C---:B------:R-:W-:Y:S01]  /*8460*/  IMAD.X R200, R207.reuse, 0x1, R200, P5 ;  /* 0x00000001cfc87824 */ /* 0x040fe200028e06c8 */
[----:B0-----:R-:W-:Y:S01]  /*8470*/  PRMT R126, RZ, 0x7610, R126 ;  /* 0x00007610ff7e7816 */ /* 0x001fe2000000007e */
[----:B-1----:R-:W-:Y:S02]  /*8480*/  @!P3 IMAD.MOV.U32 R124, RZ, RZ, R201 ;  /* 0x000000ffff7cb224 */ /* 0x002fe400078e00c9 */
[----:B------:R-:W-:Y:S02]  /*8490*/  @!P3 IMAD.MOV.U32 R125, RZ, RZ, R200 ;  /* 0x000000ffff7db224 */ /* 0x000fe400078e00c8 */
[----:B------:R-:W-:Y:S01]  /*84a0*/  IMAD.X R108, R207, 0x1, R108, P2 ;  /* 0x00000001cf6c7824 */ /* 0x000fe200010e066c */
[C---:B------:R-:W-:Y:S02]  /*84b0*/  IADD3 R105, P2, PT, R119.reuse, R105, RZ ;  /* 0x0000006977697210 */ /* 0x040fe40007f5e0ff */
[----:B------:R-:W-:Y:S02]  /*84c0*/  PRMT R127, RZ, 0x7610, R127 ;  /* 0x00007610ff7f7816 */ /* 0x000fe4000000007f */
[----:B------:R-:W-:Y:S01]  /*84d0*/  IADD3 R104, P4, PT, R119, R104, RZ ;  /* 0x0000006877687210 */ /* 0x000fe20007f9e0ff */
[----:B------:R-:W-:Y:S01]  /*84e0*/  IMAD.X R103, R207, 0x1, R103, P2 ;  /* 0x00000001cf677824 */ /* 0x000fe200010e0667 */
[----:B------:R0:W2:Y:S01]  /*84f0*/  @!P3 LDG.E.U8 R126, desc[UR18][R124.64] ;  /* 0x000000127c7eb981 */ /* 0x0000a2000c1e1100 */
[----:B------:R-:W-:-:S02]  /*8500*/  PRMT R136, RZ, 0x7610, R136 ;  /* 0x00007610ff887816 */ /* 0x000fc40000000088 */
[----:B------:R-:W-:Y:S02]  /*8510*/  IMAD.X R101, R207, 0x1, R101, P4 ;  /* 0x00000001cf657824 */ /* 0x000fe400020e0665 */
[----:B0-----:R-:W-:Y:S02]  /*8520*/  @!P3 IMAD.MOV.U32 R124, RZ, RZ, R107 ;  /* 0x000000ffff7cb224 */ /* 0x001fe400078e006b */
[----:B------:R-:W-:Y:S01]  /*8530*/  @!P3 IMAD.MOV.U32 R125, RZ, RZ, R108 ;  /* 0x000000ffff7db224 */ /* 0x000fe200078e006c */
[----:B------:R-:W-:-:S04]  /*8540*/  IADD3 R102, P2, PT, R119, R102, RZ ;  /* 0x0000006677667210 */ /* 0x000fc80007f5e0ff */
[----:B------:R0:W2:Y:S01]  /*8550*/  @!P3 LDG.E.U8 R127, desc[UR18][R124.64] ;  /* 0x000000127c7fb981 */ /* 0x0000a2000c1e1100 */
[----:B------:R-:W-:Y:S01]  /*8560*/  PRMT R135, RZ, 0x7610, R135 ;  /* 0x00007610ff877816 */ /* 0x000fe20000000087 */
        /* <DEDUP_REMOVED lines=94> */
[----:B------:R0:W3:Y:S01]  /*8b50*/  @!P3 LDG.E.U8 R159, desc[UR18][R124.64] ;  /* 0x000000127c9fb981 */ /* 0x0000e2000c1e1100 */
        /* <DEDUP_REMOVED lines=53> */
[----:B------:R0:W4:Y:S01]  /*8eb0*/  @!P3 LDG.E.U8 R178, desc[UR18][R124.64] ;  /* 0x000000127cb2b981 */ /* 0x000122000c1e1100 */
        /* <DEDUP_REMOVED lines=23> */
[----:B------:R0:W5:Y:S01]  /*9030*/  @!P3 LDG.E.U8 R186, desc[UR18][R124.64] ;  /* 0x000000127cbab981 */ /* 0x000162000c1e1100 */
        /* <DEDUP_REMOVED lines=23> */
[----:B------:R0:W5:Y:S04]  /*91b0*/  @!P3 LDG.E.U8 R194, desc[UR18][R124.64] ;  /* 0x000000127cc2b981 */ /* 0x000168000c1e1100 */
[----:B--2---:R1:W-:Y:S01]  /*91c0*/  STS.U8 [R206+UR16+0x5000], R169 ;  /* 0x005000a9ce007988 */ /* 0x0043e20008000010 */
[----:B0-----:R-:W-:Y:S02]  /*91d0*/  @!P3 IMAD.MOV.U32 R124, RZ, RZ, R49 ;  /* 0x000000ffff7cb224 */ /* 0x001fe400078e0031 */
[----:B------:R-:W-:Y:S01]  /*91e0*/  @!P3 IMAD.MOV.U32 R125, RZ, RZ, R48 ;  /* 0x000000ffff7db224 */ /* 0x000fe200078e0030 */
[----:B-1----:R-:W-:-:S04]  /*91f0*/  PRMT R169, RZ, 0x7610, R169 ;  /* 0x00007610ffa97816 */ /* 0x002fc800000000a9 */
[----:B------:R0:W2:Y:S01]  /*9200*/  @!P3 LDG.E.U8 R196, desc[UR18][R124.64] ;  /* 0x000000127cc4b981 */ /* 0x0000a2000c1e1100 */
[----:B------:R-:W-:Y:S01]  /*9210*/  IMAD.X R44, R207, 0x1, R44, P2 ;  /* 0x00000001cf2c7824 */ /* 0x000fe200010e062c */
[----:B------:R-:W-:Y:S02]  /*9220*/  IADD3 R43, P2, PT, R119, R43, RZ ;  /* 0x0000002b772b7210 */ /* 0x000fe40007f5e0ff */
[----:B------:R1:W-:Y:S01]  /*9230*/  STS.U8 [R206+UR16+0x5400], R148 ;  /* 0x00540094ce007988 */ /* 0x0003e20008000010 */
        /* <DEDUP_REMOVED lines=34> */
[----:B------:R-:W-:Y:S01]  /*9460*/  PRMT R211, RZ, 0x7610, R211 ;  /* 0x00007610ffd37816 */ /* 0x000fe200000000d3 */
[----:B0-----:R-:W-:Y:S02]  /*9470*/  @!P3 IMAD.MOV.U32 R124, RZ, RZ, R37 ;  /* 0x000000ffff7cb224 */ /* 0x001fe400078e0025 */
[----:B------:R-:W-:Y:S02]  /*9480*/  @!P3 IMAD.MOV.U32 R125, RZ, RZ, R36 ;  /* 0x000000ffff7db224 */ /* 0x000fe400078e0024 */
[----:B------:R-:W-:-:S03]  /*9490*/  IMAD.X R32, R207, 0x1, R32, P2 ;  /* 0x00000001cf207824 */ /* 0x000fc600010e0620 */
[----:B------:R0:W2:Y:S01]  /*94a0*/  @!P3 LDG.E.U8 R130, desc[UR18][R124.64] ;  /* 0x000000127c82b981 */ /* 0x0000a2000c1e1100 */
[----:B------:R-:W-:-:S03]  /*94b0*/  IADD3 R31, P2, PT, R119, R31, RZ ;  /* 0x0000001f771f7210 */ /* 0x000fc60007f5e0ff */
        /* <DEDUP_REMOVED lines=10> */
[----:B---3--:R0:W-:Y:S01]  /*9560*/  STS.U8 [R246+UR16+0x5100], R122 ;  /* 0x0051007af6007988 */ /* 0x0081e20008000010 */
[----:B-1----:R-:W-:-:S03]  /*9570*/  @!P3 IMAD.MOV.U32 R123, RZ, RZ, R30 ;  /* 0x000000ffff7bb224 */ /* 0x002fc600078e001e */
[----:B------:R1:W3:Y:S01]  /*9580*/  @!P3 LDG.E.U8 R152, desc[UR18][R124.64] ;  /* 0x000000127c98b981 */ /* 0x0002e2000c1e1100 */
[----:B------:R-:W-:Y:S01]  /*9590*/  IMAD.X R28, R207, 0x1, R28, P2 ;  /* 0x00000001cf1c7824 */ /* 0x000fe200010e061c */
[----:B------:R-:W-:Y:S01]  /*95a0*/  IADD3 R27, P2, PT, R119, R27, RZ ;  /* 0x0000001b771b7210 */ /* 0x000fe20007f5e0ff */
[----:B0-----:R-:W-:Y:S01]  /*95b0*/  @!P3 IMAD.MOV.U32 R122, RZ, RZ, R31 ;  /* 0x000000ffff7ab224 */ /* 0x001fe200078e001f */
[----:B-1----:R-:W-:Y:S02]  /*95c0*/  PRMT R124, RZ, 0x7610, R124 ;  /* 0x00007610ff7c7816 */ /* 0x002fe4000000007c */
[----:B------:R-:W-:-:S04]  /*95d0*/  PRMT R125, RZ, 0x7610, R125 ;  /* 0x00007610ff7d7816 */ /* 0x000fc8000000007d */
[----:B------:R0:W2:Y:S01]  /*95e0*/  @!P3 LDG.E.U8 R124, desc[UR18][R122.64] ;  /* 0x000000127a7cb981 */ /* 0x0000a2000c1e1100 */
[----:B------:R-:W-:Y:S01]  /*95f0*/  IMAD.X R26, R207, 0x1, R26, P2 ;  /* 0x00000001cf1a7824 */ /* 0x000fe200010e061a */
[----:B------:R-:W-:Y:S02]  /*9600*/  IADD3 R25, P2, PT, R119, R25, RZ ;  /* 0x0000001977197210 */ /* 0x000fe40007f5e0ff */
[----:B------:R1:W-:Y:S01]  /*9610*/  STS.U8 [R246+UR16+0x5500], R121 ;  /* 0x00550079f6007988 */ /* 0x0003e20008000010 */
[----:B0-----:R-:W-:Y:S02]  /*9620*/  @!P3 IMAD.MOV.U32 R122, RZ, RZ, R29 ;  /* 0x000000ffff7ab224 */ /* 0x001fe400078e001d */
[----:B------:R-:W-:Y:S01]  /*9630*/  @!P3 IMAD.MOV.U32 R123, RZ, RZ, R28 ;  /* 0x000000ffff7bb224 */ /* 0x000fe200078e001c */
[----:B------:R0:W-:Y:S01]  /*9640*/  STS.U8 [R246+UR16+0x5900], R120 ;  /* 0x00590078f6007988 */ /* 0x0001e20008000010 */
[----:B-1----:R-:W-:-:S03]  /*9650*/  @!P3 IMAD.MOV.U32 R121, RZ, RZ, R26 ;  /* 0x000000ffff79b224 */ /* 0x002fc600078e001a */
[----:B------:R1:W2:Y:S01]  /*9660*/  @!P3 LDG.E.U8 R125, desc[UR18][R122.64] ;  /* 0x000000127a7db981 */ /* 0x0002a2000c1e1100 */
[----:B------:R-:W-:Y:S01]  /*9670*/  IMAD.X R24, R207, 0x1, R24, P2 ;  /* 0x00000001cf187824 */ /* 0x000fe200010e0618 */
[----:B------:R-:W-:Y:S01]  /*9680*/  IADD3 R23, P2, PT, R119, R23, RZ ;  /* 0x0000001777177210 */ /* 0x000fe20007f5e0ff */
[----:B0-----:R-:W-:Y:S01]  /*9690*/  @!P3 IMAD.MOV.U32 R120, RZ, RZ, R27 ;  /* 0x000000ffff78b224 */ /* 0x001fe200078e001b */
[----:B-1----:R-:W-:Y:S02]  /*96a0*/  PRMT R122, RZ, 0x7610, R122 ;  /* 0x00007610ff7a7816 */ /* 0x002fe4000000007a */
[----:B------:R-:W-:Y:S01]  /*96b0*/  PRMT R123, RZ, 0x7610, R123 ;  /* 0x00007610ff7b7816 */ /* 0x000fe2000000007b */
[----:B------:R-:W-:-:S03]  /*96c0*/  IMAD.X R22, R207, 0x1, R22, P2 ;  /* 0x00000001cf167824 */ /* 0x000fc600010e0616 */
[----:B------:R0:W2:Y:S01]  /*96d0*/  @!P3 LDG.E.U8 R122, desc[UR18][R120.64] ;  /* 0x00000012787ab981 */ /* 0x0000a2000c1e1100 */
[----:B------:R-:W-:-:S03]  /*96e0*/  IADD3 R21, P2, PT, R119, R21, RZ ;  /* 0x0000001577157210 */ /* 0x000fc60007f5e0ff */
[----:B------:R-:W-:Y:S01]  /*96f0*/  STS.U8 [R246+UR16+0x5d00], R131 ;  /* 0x005d0083f6007988 */ /* 0x000fe20008000010 */
[----:B0-----:R-:W-:Y:S02]  /*9700*/  @!P3 IMAD.MOV.U32 R120, RZ, RZ, R25 ;  /* 0x000000ffff78b224 */ /* 0x001fe400078e0019 */
[----:B------:R-:W-:Y:S01]  /*9710*/  @!P3 IMAD.MOV.U32 R121, RZ, RZ, R24 ;  /* 0x000000ffff79b224 */ /* 0x000fe200078e0018 */
[----:B----4-:R0:W-:Y:S01]  /*9720*/  STS.U8 [R245+UR16+0x5180], R109 ;  /* 0x0051806df5007988 */ /* 0x0101e20008000010 */
[----:B------:R-:W-:-:S03]  /*9730*/  IMAD.X R20, R207, 0x1, R20, P2 ;  /* 0x00000001cf147824 */ /* 0x000fc600010e0614 */
[----:B------:R1:W4:Y:S01]  /*9740*/  @!P3 LDG.E.U8 R123, desc[UR18][R120.64] ;  /* 0x00000012787bb981 */ /* 0x000322000c1e1100 */
[----:B------:R-:W-:Y:S02]  /*9750*/  IADD3 R19, P2, PT, R119, R19, RZ ;  /* 0x0000001377137210 */ /* 0x000fe40007f5e0ff */
[----:B0-----:R-:W-:Y:S01]  /*9760*/  PRMT R109, RZ, 0x7610, R109 ;  /* 0x00007610ff6d7816 */ /* 0x001fe2000000006d */
[----:B-1----:R-:W-:Y:S02]  /*9770*/  @!P3 IMAD.MOV.U32 R120, RZ, RZ, R23 ;  /* 0x000000ffff78b224 */ /* 0x002fe400078e0017 */
[----:B------:R-:W-:Y:S01]  /*9780*/  @!P3 IMAD.MOV.U32 R121, RZ, RZ, R22 ;  /* 0x000000ffff79b224 */ /* 0x000fe200078e0016 */
        /* <DEDUP_REMOVED lines=21> */
[----:B-----5:R0:W-:Y:S01]  /*98e0*/  STS.U8 [R244+UR16+0x5200], R112 ;  /* 0x00520070f4007988 */ /* 0x0201e20008000010 */
[----:B------:R-:W-:-:S03]  /*98f0*/  IMAD.X R12, R207, 0x1, R12, P2 ;  /* 0x00000001cf0c7824 */ /* 0x000fc600010e060c */
[----:B------:R1:W5:Y:S01]  /*9900*/  @!P3 LDG.E.U8 R121, desc[UR18][R110.64] ;  /* 0x000000126e79b981 */ /* 0x000362000c1e1100 */
[----:B------:R-:W-:Y:S02]  /*9910*/  IADD3 R11, P2, PT, R119, R11, RZ ;  /* 0x0000000b770b7210 */ /* 0x000fe40007f5e0ff */
[----:B0-----:R-:W-:Y:S01]  /*9920*/  PRMT R112, RZ, 0x7610, R112 ;  /* 0x00007610ff707816 */ /* 0x001fe20000000070 */
[----:B-1----:R-:W-:Y:S02]  /*9930*/  @!P3 IMAD.MOV.U32 R110, RZ, RZ, R15 ;  /* 0x000000ffff6eb224 */ /* 0x002fe400078e000f */
[----:B------:R-:W-:Y:S01]  /*9940*/  @!P3 IMAD.MOV.U32 R111, RZ, RZ, R14 ;  /* 0x000000ffff6fb224 */ /* 0x000fe200078e000e */
[----:B------:R0:W-:Y:S01]  /*9950*/  STS.U8 [R244+UR16+0x5600], R113 ;  /* 0x00560071f4007988 */ /* 0x0001e20008000010 */
[----:B------:R-:W-:-:S03]  /*9960*/  IMAD.X R10, R207, 0x1, R10, P2 ;  /* 0x00000001cf0a7824 */ /* 0x000fc600010e060a */
[----:B------:R1:W2:Y:S01]  /*9970*/  @!P3 LDG.E.U8 R112, desc[UR18][R110.64] ;  /* 0x000000126e70b981 */ /* 0x0002a2000c1e1100 */
        /* <DEDUP_REMOVED lines=18> */
[----:B------:R-:W-:Y:S01]  /*9aa0*/  PRMT R132, RZ, 0x7610, R132 ;  /* 0x00007610ff847816 */ /* 0x000fe20000000084 */
[----:B------:R-:W-:-:S03]  /*9ab0*/  IMAD.X R4, R207, 0x1, R4, P2 ;  /* 0x00000001cf047824 */ /* 0x000fc600010e0604 */
[----:B------:R0:W2:Y:S01]  /*9ac0*/  @!P3 LDG.E.U8 R128, desc[UR18][R110.64] ;  /* 0x000000126e80b981 */ /* 0x0000a2000c1e1100 */
[----:B------:R-:W-:-:S03]  /*9ad0*/  IADD3 R3, P2, PT, R119, R3, RZ ;  /* 0x0000000377037210 */ /* 0x000fc60007f5e0ff */
[----:B------:R1:W-:Y:S01]  /*9ae0*/  STS.U8 [R243+UR16+0x5680], R165 ;  /* 0x005680a5f3007988 */ /* 0x0003e20008000010 */
[----:B0-----:R-:W-:Y:S02]  /*9af0*/  @!P3 IMAD.MOV.U32 R110, RZ, RZ, R7 ;  /* 0x000000ffff6eb224 */ /* 0x001fe400078e0007 */
[----:B------:R-:W-:Y:S01]  /*9b00*/  @!P3 IMAD.MOV.U32 R111, RZ, RZ, R6 ;  /* 0x000000ffff6fb224 */ /* 0x000fe200078e0006 */
[----:B-1----:R-:W-:-:S04]  /*9b10*/  PRMT R165, RZ, 0x7610, R165 ;  /* 0x00007610ffa57816 */ /* 0x002fc800000000a5 */
[----:B------:R0:W3:Y:S01]  /*9b20*/  @!P3 LDG.E.U8 R132, desc[UR18][R110.64] ;  /* 0x000000126e84b981 */ /* 0x0000e2000c1e1100 */
[----:B------:R-:W-:Y:S01]  /*9b30*/  IMAD.X R2, R207, 0x1, R2, P2 ;  /* 0x00000001cf027824 */ /* 0x000fe200010e0602 */
[----:B------:R-:W-:Y:S02]  /*9b40*/  IADD3 R151, P2, PT, R119, R151, RZ ;  /* 0x0000009777977210 */ /* 0x000fe40007f5e0ff */
[----:B------:R1:W-:Y:S01]  /*9b50*/  STS.U8 [R243+UR16+0x5a80], R115 ;  /* 0x005a8073f3007988 */ /* 0x0003e20008000010 */
[----:B0-----:R-:W-:Y:S02]  /*9b60*/  @!P3 IMAD.MOV.U32 R110, RZ, RZ, R5 ;  /* 0x000000ffff6eb224 */ /* 0x001fe400078e0005 */
[----:B------:R-:W-:Y:S01]  /*9b70*/  @!P3 IMAD.MOV.U32 R111, RZ, RZ, R4 ;  /* 0x000000ffff6fb224 */ /* 0x000fe200078e0004 */
[----:B-1----:R-:W-:-:S04]  /*9b80*/  PRMT R115, RZ, 0x7610, R115 ;  /* 0x00007610ff737816 */ /* 0x002fc80000000073 */
[----:B------:R0:W4:Y:S01]  /*9b90*/  @!P3 LDG.E.U8 R165, desc[UR18][R110.64] ;  /* 0x000000126ea5b981 */ /* 0x000122000c1e1100 */
[----:B------:R-:W-:Y:S01]  /*9ba0*/  IMAD.X R149, R207, 0x1, R149, P2 ;  /* 0x00000001cf957824 */ /* 0x000fe200010e0695 */
[----:B------:R-:W-:Y:S02]  /*9bb0*/  IADD3 R167, P2, PT, R119, R167, RZ ;  /* 0x000000a777a77210 */ /* 0x000fe40007f5e0ff */
[----:B------:R1:W-:Y:S01]  /*9bc0*/  STS.U8 [R243+UR16+0x5e80], R129 ;  /* 0x005e8081f3007988 */ /* 0x0003e20008000010 */
[----:B0-----:R-:W-:Y:S02]  /*9bd0*/  @!P3 IMAD.MOV.U32 R110, RZ, RZ, R3 ;  /* 0x000000ffff6eb224 */ /* 0x001fe400078e0003 */
[----:B------:R-:W-:Y:S01]  /*9be0*/  @!P3 IMAD.MOV.U32 R111, RZ, RZ, R2 ;  /* 0x000000ffff6fb224 */ /* 0x000fe200078e0002 */
[----:B-1----:R-:W-:-:S04]  /*9bf0*/  PRMT R129, RZ, 0x7610, R129 ;  /* 0x00007610ff817816 */ /* 0x002fc80000000081 */
[----:B------:R0:W5:Y:S01]  /*9c00*/  @!P3 LDG.E.U8 R115, desc[UR18][R110.64] ;  /* 0x000000126e73b981 */ /* 0x000162000c1e1100 */
        /* <DEDUP_REMOVED lines=21> */
[----:B------:R-:W-:-:S03]  /*9d60*/  IMAD.X R195, R207, 0x1, R195, P2 ;  /* 0x00000001cfc37824 */ /* 0x000fc600010e06c3 */
[----:B------:R1:W-:Y:S01]  /*9d70*/  STS.U8 [R242+UR16+0x5f00], R133 ;  /* 0x005f0085f2007988 */ /* 0x0003e20008000010 */
[----:B0-----:R-:W-:Y:S02]  /*9d80*/  @!P3 IMAD.MOV.U32 R110, RZ, RZ, R189 ;  /* 0x000000ffff6eb224 */ /* 0x001fe400078e00bd */
[----:B------:R-:W-:Y:S01]  /*9d90*/  @!P3 IMAD.MOV.U32 R111, RZ, RZ, R187 ;  /* 0x000000ffff6fb224 */ /* 0x000fe200078e00bb */
[----:B-1----:R-:W-:-:S04]  /*9da0*/  PRMT R133, RZ, 0x7610, R133 ;  /* 0x00007610ff857816 */ /* 0x002fc80000000085 */
[----:B------:R0:W5:Y:S02]  /*9db0*/  @!P3 LDG.E.U8 R157, desc[UR18][R110.64] ;  /* 0x000000126e9db981 */ /* 0x000164000c1e1100 */
[----:B0-----:R-:W-:Y:S02]  /*9dc0*/  @!P3 IMAD.MOV.U32 R110, RZ, RZ, R197 ;  /* 0x000000ffff6eb224 */ /* 0x001fe400078e00c5 */
[----:B------:R-:W-:-:S05]  /*9dd0*/  @!P3 IMAD.MOV.U32 R111, RZ, RZ, R195 ;  /* 0x000000ffff6fb224 */ /* 0x000fca00078e00c3 */
[----:B------:R-:W5:Y:S04]  /*9de0*/  @!P3 LDG.E.U8 R133, desc[UR18][R110.64] ;  /* 0x000000126e85b981 */ /* 0x000f68000c1e1100 */
        /* <DEDUP_REMOVED lines=40> */
[----:B--2---:R0:W-:Y:S04]  /*a070*/  STS.U8 [R116+UR16+0x2280], R196 ;  /* 0x002280c474007988 */ /* 0x0041e80008000010 */
[----:B------:R0:W-:Y:S04]  /*a080*/  STS.U8 [R116+UR16+0x2380], R169 ;  /* 0x002380a974007988 */ /* 0x0001e80008000010 */
[----:B------:R0:W-:Y:S04]  /*a090*/  STS.U8 [R116+UR16+0x2480], R148 ;  /* 0x0024809474007988 */ /* 0x0001e80008000010 */
[----:B------:R0:W-:Y:S04]  /*a0a0*/  STS.U8 [R116+UR16+0x2580], R145 ;  /* 0x0025809174007988 */ /* 0x0001e80008000010 */
[----:B------:R0:W-:Y:S04]  /*a0b0*/  STS.U8 [R116+UR16+0x2680], R155 ;  /* 0x0026809b74007988 */ /* 0x0001e80008000010 */
[----:B------:R0:W-:Y:S04]  /*a0c0*/  STS.U8 [R116+UR16+0x2780], R144 ;  /* 0x0027809074007988 */ /* 0x0001e80008000010 */
[----:B------:R0:W-:Y:S04]  /*a0d0*/  STS.U8 [R116+UR16+0x2880], R130 ;  /* 0x0028808274007988 */ /* 0x0001e80008000010 */
[----:B------:R0:W-:Y:S04]  /*a0e0*/  STS.U8 [R116+UR16+0x2980], R211 ;  /* 0x002980d374007988 */ /* 0x0001e80008000010 */
[----:B---3--:R0:W-:Y:S04]  /*a0f0*/  STS.U8 [R116+UR16+0x2a80], R152 ;  /* 0x002a809874007988 */ /* 0x0081e80008000010 */
[----:B------:R0:W-:Y:S04]  /*a100*/  STS.U8 [R116+UR16+0x2b80], R124 ;  /* 0x002b807c74007988 */ /* 0x0001e80008000010 */
[----:B------:R0:W-:Y:S04]  /*a110*/  STS.U8 [R116+UR16+0x2c80], R125 ;  /* 0x002c807d74007988 */ /* 0x0001e80008000010 */
[----:B------:R0:W-:Y:S04]  /*a120*/  STS.U8 [R116+UR16+0x2d80], R122 ;  /* 0x002d807a74007988 */ /* 0x0001e80008000010 */
[----:B----4-:R0:W-:Y:S04]  /*a130*/  STS.U8 [R116+UR16+0x2e80], R123 ;  /* 0x002e807b74007988 */ /* 0x0101e80008000010 */
[----:B------:R0:W-:Y:S04]  /*a140*/  STS.U8 [R116+UR16+0x2f80], R109 ;  /* 0x002f806d74007988 */ /* 0x0001e80008000010 */
[----:B------:R0:W-:Y:S04]  /*a150*/  STS.U8 [R116+UR16+0x3080], R131 ;  /* 0x0030808374007988 */ /* 0x0001e80008000010 */
[----:B------:R0:W-:Y:S04]  /*a160*/  STS.U8 [R116+UR16+0x3180], R120 ;  /* 0x0031807874007988 */ /* 0x0001e80008000010 */
[----:B-----5:R0:W-:Y:S04]  /*a170*/  STS.U8 [R116+UR16+0x3280], R121 ;  /* 0x0032807974007988 */ /* 0x0201e80008000010 */
        /* <DEDUP_REMOVED lines=12> */
[----:B------:R1:W-:Y:S06]  /*a240*/  MEMBAR.ALL.CTA ;  /* 0x0000000000007992 */ /* 0x0003ec0000008000 */
[----:B-1----:R-:W1:Y:S01]  /*a250*/  FENCE.VIEW.ASYNC.S ;  /* 0x00000000000073c6 */ /* 0x002e620000000000 */
[----:B------:R-:W-:Y:S01]  /*a260*/  ULEA UR13, UR15, UR16, 0x3 ;  /* 0x000000100f0d7291 */ /* 0x000fe2000f8e18ff */
[----:B------:R-:W-:-:S03]  /*a270*/  UMOV UR4, UR5 ;  /* 0x0000000500047c82 */ /* 0x000fc60008000000 */
[----:B------:R-:W-:Y:S01]  /*a280*/  UIADD3 UR13, UPT, UPT, UR13, 0x6000, URZ ;  /* 0x000060000d0d7890 */ /* 0x000fe2000fffe0ff */
[----:B-1----:R-:W-:Y:S06]  /*a290*/  BAR.SYNC.DEFER_BLOCKING 0x0 ;  /* 0x0000000000007b1d */ /* 0x002fec0000010000 */
[----:B0-----:R-:W-:Y:S05]  /*a2a0*/  @P0 BRA `(.L_x_9) ;  /* 0x00000000002c0947 */ /* 0x001fea0003800000 */
[----:B------:R-:W-:Y:S01]  /*a2b0*/  UMOV UR6, UR13 ;  /* 0x0000000d00067c82 */ /* 0x000fe20008000000 */
[----:B------:R-:W-:Y:S01]  /*a2c0*/  UMOV UR7, URZ ;  /* 0x000000ff00077c82 */ /* 0x000fe20008000000 */
[----:B------:R-:W-:Y:S01]  /*a2d0*/  UMOV UR9, 0x40004040 ;  /* 0x4000404000097882 */ /* 0x000fe20000000000 */
[----:B------:R-:W-:Y:S01]  /*a2e0*/  UMOV UR10, UR14 ;  /* 0x0000000e000a7c82 */ /* 0x000fe20008000000 */
[----:B------:R-:W-:Y:S01]  /*a2f0*/  UMOV UR11, 0xc0004010 ;  /* 0xc0004010000b7882 */ /* 0x000fe20000000000 */
[----:B------:R-:W-:Y:S01]  /*a300*/  UMOV UR22, 0x0 ;  /* 0x0000000000167882 */ /* 0x000fe20000000000 */
[----:B------:R-:W-:Y:S01]  /*a310*/  UMOV UR23, 0x8408010 ;  /* 0x0840801000177882 */ /* 0x000fe20000000000 */
[----:B------:R-:W-:Y:S01]  /*a320*/  UMOV UR5, UR6 ;  /* 0x0000000600057c82 */ /* 0x000fe20008000000 */
[----:B------:R0:W-:Y:S01]  /*a330*/  UTCQMMA gdesc[UR8], gdesc[UR10], tmem[UR17], tmem[UR22], idesc[UR23], UPT ;  /* 0x00ff160a080075ea */ /* 0x0001e2000b800311 */
[----:B------:R0:W-:Y:S01]  /*a340*/  UTCBAR [UR5], URZ ;  /* 0x000000ff050073e9 */ /* 0x0001e200080000ff */
[----:B------:R-:W-:-:S02]  /*a350*/  NOP ;  /* 0x0000000000007918 */ /* 0x000fc40000000000 */
.L_x_9:
[----:B------:R-:W-:Y:S01]  /*a360*/  VIADD R204, R204, 0xffffffff ;  /* 0xffffffffcccc7836 */ /* 0x000fe20000000000 */
[----:B------:R-:W-:Y:S01]  /*a370*/  UIADD3 UR15, UPT, UPT, UR15, 0x1, URZ ;  /* 0x000000010f0f7890 */ /* 0x000fe2000fffe0ff */
[----:B------:R-:W-:Y:S01]  /*a380*/  IADD3 R117, P3, PT, R208, R117, RZ ;  /* 0x00000075d0757210 */ /* 0x000fe20007f7e0ff */
[----:B------:R-:W-:Y:S02]  /*a390*/  IMAD.U32 R110, RZ, RZ, UR4 ;  /* 0x00000004ff6e7e24 */ /* 0x000fe4000f8e00ff */
[----:B------:R-:W-:Y:S01]  /*a3a0*/  ISETP.NE.U32.AND P2, PT, R204, RZ, PT ;  /* 0x000000ffcc00720c */ /* 0x000fe20003f45070 */
[----:B------:R-:W-:Y:S01]  /*a3b0*/  UISETP.GT.AND UP1, UPT, UR15, 0x1, UPT ;  /* 0x000000010f00788c */ /* 0x000fe2000bf24270 */
[----:B------:R-:W-:Y:S02]  /*a3c0*/  VIADD R106, R106, 0xffffffe0 ;  /* 0xffffffe06a6a7836 */ /* 0x000fe40000000000 */
[----:B------:R-:W-:Y:S01]  /*a3d0*/  IMAD.X R118, R248, 0x1, R118, P3 ;  /* 0x00000001f8767824 */ /* 0x000fe200018e0676 */
[----:B0-----:R-:W-:-:S02]  /*a3e0*/  USEL UR5, URZ, 0x1, !UP1 ;  /* 0x00000001ff057887 */ /* 0x001fc4000c800000 */
[----:B------:R-:W-:Y:S02]  /*a3f0*/  USEL UR15, UR15, URZ, !UP1 ;  /* 0x000000ff0f0f7287 */ /* 0x000fe4000c800000 */
[----:B------:R-:W-:-:S04]  /*a400*/  ULOP3.LUT UR5, UR4, UR5, URZ, 0x3c, !UPT ;  /* 0x0000000504057292 */ /* 0x000fc8000f8e3cff */
[----:B------:R-:W-:Y:S08]  /*a410*/  @P2 BRA `(.L_x_10) ;  /* 0xffffffd400042947 */ /* 0x000ff0000383ffff */
.L_x_7:
[----:B------:R-:W1:Y:S01]  /*a420*/  LDCU UR5, c[0x0][0x3b8] ;  /* 0x00007700ff0577ac */ /* 0x000e620008000800 */
[----:B0-----:R-:W0:Y:S01]  /*a430*/  LDC R109, c[0x0][0x3a0] ;  /* 0x0000e800ff6d7b82 */ /* 0x001e220000000800 */
[C---:B------:R-:W-:Y:S01]  /*a440*/  VIADD R2, R0.reuse, 0x1 ;  /* 0x0000000100027836 */ /* 0x040fe20000000000 */
[----:B------:R-:W2:Y:S01]  /*a450*/  LDCU.128 UR8, c[0x0][0x390] ;  /* 0x00007200ff0877ac */ /* 0x000ea20008000c00 */
[C---:B------:R-:W-:Y:S02]  /*a460*/  VIADD R10, R0.reuse, 0x2 ;  /* 0x00000002000a7836 */ /* 0x040fe40000000000 */
[C---:B------:R-:W-:Y:S01]  /*a470*/  VIADD R9, R0.reuse, 0x3 ;  /* 0x0000000300097836 */ /* 0x040fe20000000000 */
[----:B------:R-:W3:Y:S01]  /*a480*/  LDCU UR7, c[0x0][0x39c] ;  /* 0x00007380ff0777ac */ /* 0x000ee20008000800 */
[----:B------:R-:W4:Y:S01]  /*a490*/  LDCU UR6, c[0x0][0x3b4] ;  /* 0x00007680ff0677ac */ /* 0x000f220008000800 */
[----:B------:R-:W5:Y:S01]  /*a4a0*/  LDCU UR14, c[0x0][0x39c] ;  /* 0x00007380ff0e77ac */ /* 0x000f620008000800 */
[----:B-1----:R-:W-:Y:S01]  /*a4b0*/  IMAD R4, R0, UR5, RZ ;  /* 0x0000000500047c24 */ /* 0x002fe2000f8e02ff */
[----:B------:R-:W1:Y:S03]  /*a4c0*/  LDCU UR15, c[0x0][0x39c] ;  /* 0x00007380ff0f77ac */ /* 0x000e660008000800 */
[----:B------:R-:W-:Y:S01]  /*a4d0*/  VIADD R5, R4, UR5 ;  /* 0x0000000504057c36 */ /* 0x000fe20008000000 */
[----:B--2---:R-:W-:Y:S01]  /*a4e0*/  ISETP.GE.AND P0, PT, R247, UR10, PT ;  /* 0x0000000af7007c0c */ /* 0x004fe2000bf06270 */
[----:B0-----:R-:W-:-:S02]  /*a4f0*/  VIADD R109, R109, 0x1f ;  /* 0x0000001f6d6d7836 */ /* 0x001fc40000000000 */
[----:B------:R-:W-:Y:S01]  /*a500*/  VIADD R6, R5, UR5 ;  /* 0x0000000505067c36 */ /* 0x000fe20008000000 */
[----:B---3--:R-:W-:Y:S02]  /*a510*/  ISETP.LT.AND P6, PT, R2, UR7, !P0 ;  /* 0x0000000702007c0c */ /* 0x008fe4000c7c1270 */
[----:B------:R-:W-:Y:S01]  /*a520*/  ISETP.GE.AND P4, PT, R109, 0x20, PT ;  /* 0x000000206d00780c */ /* 0x000fe20003f86270 */
[----:B------:R-:W-:Y:S02]  /*a530*/  VIADD R7, R6, UR5 ;  /* 0x0000000506077c36 */ /* 0x000fe40008000000 */
[----:B----4-:R-:W-:Y:S01]  /*a540*/  IMAD R2, R247, UR6, RZ ;  /* 0x00000006f7027c24 */ /* 0x010fe2000f8e02ff */
[----:B------:R-:W0:Y:S01]  /*a550*/  LDCU UR6, c[0x0][0x39c] ;  /* 0x00007380ff0677ac */ /* 0x000e220008000800 */
[----:B------:R-:W-:Y:S01]  /*a560*/  VIADD R8, R7, UR5 ;  /* 0x0000000507087c36 */ /* 0x000fe20008000000 */
[----:B-----5:R-:W-:Y:S02]  /*a570*/  ISETP.LT.AND P3, PT, R10, UR14, !P0 ;  /* 0x0000000e0a007c0c */ /* 0x020fe4000c761270 */
[----:B------:R-:W-:Y:S01]  /*a580*/  IADD3 R3, P2, PT, R2, UR8, RZ ;  /* 0x0000000802037c10 */ /* 0x000fe2000ff5e0ff */
[----:B------:R-:W-:Y:S01]  /*a590*/  VIADD R68, R8, UR5 ;  /* 0x0000000508447c36 */ /* 0x000fe20008000000 */
[----:B-1----:R-:W-:Y:S01]  /*a5a0*/  ISETP.LT.AND P5, PT, R9, UR15, !P0 ;  /* 0x0000000f09007c0c */ /* 0x002fe2000c7a1270 */
[----:B------:R-:W-:Y:S01]  /*a5b0*/  VIADD R9, R0, 0x4 ;  /* 0x0000000400097836 */ /* 0x000fe20000000000 */
[----:B------:R-:W-:Y:S01]  /*a5c0*/  LEA.HI.X.SX32 R2, R2, UR9, 0x1, P2 ;  /* 0x0000000902027c11 */ /* 0x000fe200090f0eff */
[----:B------:R-:W-:Y:S01]  /*a5d0*/  VIADD R69, R68, UR5 ;  /* 0x0000000544457c36 */ /* 0x000fe20008000000 */
[----:B------:R-:W-:-:S03]  /*a5e0*/  IADD3 R246, P2, PT, R4, R3, RZ ;  /* 0x0000000304f67210 */ /* 0x000fc60007f5e0ff */
[----:B------:R-:W-:-:S04]  /*a5f0*/  VIADD R70, R69, UR5 ;  /* 0x0000000545467c36 */ /* 0x000fc80008000000 */
[----:B------:R-:W-:-:S04]  /*a600*/  VIADD R71, R70, UR5 ;  /* 0x0000000546477c36 */ /* 0x000fc80008000000 */
[----:B------:R-:W-:-:S04]  /*a610*/  VIADD R72, R71, UR5 ;  /* 0x0000000547487c36 */ /* 0x000fc80008000000 */
[----:B------:R-:W-:-:S04]  /*a620*/  VIADD R73, R72, UR5 ;  /* 0x0000000548497c36 */ /* 0x000fc80008000000 */
[----:B------:R-:W-:-:S04]  /*a630*/  VIADD R74, R73, UR5 ;  /* 0x00000005494a7c36 */ /* 0x000fc80008000000 */
[----:B------:R-:W-:-:S04]  /*a640*/  VIADD R75, R74, UR5 ;  /* 0x000000054a4b7c36 */ /* 0x000fc80008000000 */
[----:B------:R-:W-:-:S04]  /*a650*/  VIADD R76, R75, UR5 ;  /* 0x000000054b4c7c36 */ /* 0x000fc80008000000 */
[----:B------:R-:W-:-:S04]  /*a660*/  VIADD R77, R76, UR5 ;  /* 0x000000054c4d7c36 */ /* 0x000fc80008000000 */
[----:B------:R-:W-:Y:S01]  /*a670*/  VIADD R78, R77, UR5 ;  /* 0x000000054d4e7c36 */ /* 0x000fe20008000000 */
[----:B0-----:R-:W-:Y:S06]  /*a680*/  @!P4 BRA `(.L_x_11) ;  /* 0x000000000010c947 */ /* 0x001fec0003800000 */
[----:B------:R-:W-:-:S06]  /*a690*/  USHF.L.U32 UR4, UR4, 0x1f, URZ ;  /* 0x0000001f04047899 */ /* 0x000fcc00080006ff */
[----:B------:R-:W-:-:S04]  /*a6a0*/  IMAD.U32 R10, RZ, RZ, UR4 ;  /* 0x00000004ff0a7e24 */ /* 0x000fc8000f8e00ff */
[----:B------:R-:W0:Y:S02]  /*a6b0*/  SYNCS.PHASECHK.TRANS64.TRYWAIT P4, [UR13], R10 ;  /* 0x0000000aff0075a7 */ /* 0x000e24000808110d */
[----:B0-----:R-:W-:Y:S05]  /*a6c0*/  @!P4 BRA `(.L_x_12) ;  /* 0x000000940034c947 */ /* 0x001fea0003800000 */
.L_x_11:
[----:B------:R-:W-:Y:S01]  /*a6d0*/  BAR.SYNC.DEFER_BLOCKING 0x0 ;  /* 0x0000000000007b1d */ /* 0x000fe20000010000 */
[CC--:B------:R-:W-:Y:S01]  /*a6e0*/  IADD3 R88, P4, PT, R5.reuse, R3.reuse, RZ ;  /* 0x0000000305587210 */ /* 0x0c0fe20007f9e0ff */
[----:B------:R-:W-:Y:S01]  /*a6f0*/  VIADD R79, R78, UR5 ;  /* 0x000000054e4f7c36 */ /* 0x000fe20008000000 */
[-C--:B------:R-:W-:Y:S01]  /*a700*/  LEA.HI.X.SX32 R247, R4, R2.reuse, 0x1, P2 ;  /* 0x0000000204f77211 */ /* 0x080fe200010f0eff */
[----:B------:R-:W-:Y:S01]  /*a710*/  VIADD R86, R0, 0x5 ;  /* 0x0000000500567836 */ /* 0x000fe20000000000 */
[-C--:B------:R-:W-:Y:S01]  /*a720*/  LEA.HI.X.SX32 R89, R5, R2.reuse, 0x1, P4 ;  /* 0x0000000205597211 */ /* 0x080fe200020f0eff */
[----:B------:R-:W-:Y:S01]  /*a730*/  VIADD R80, R79, UR5 ;  /* 0x000000054f507c36 */ /* 0x000fe20008000000 */
[-C--:B------:R-:W-:Y:S01]  /*a740*/  IADD3 R10, P4, PT, R6, R3.reuse, RZ ;  /* 0x00000003060a7210 */ /* 0x080fe20007f9e0ff */
[----:B------:R-:W0:Y:S01]  /*a750*/  LDCU UR4, c[0x0][0x39c] ;  /* 0x00007380ff0477ac */ /* 0x000e220008000800 */
[----:B------:R-:W-:Y:S01]  /*a760*/  ISETP.LT.AND P2, PT, R9, UR6, !P0 ;  /* 0x0000000609007c0c */ /* 0x000fe2000c741270 */
[----:B------:R-:W-:Y:S01]  /*a770*/  VIADD R81, R80, UR5 ;  /* 0x0000000550517c36 */ /* 0x000fe20008000000 */
[-C--:B------:R-:W-:Y:S01]  /*a780*/  LEA.HI.X.SX32 R11, R6, R2.reuse, 0x1, P4 ;  /* 0x00000002060b7211 */ /* 0x080fe200020f0eff */
[----:B------:R-:W1:Y:S01]  /*a790*/  LDCU UR6, c[0x0][0x39c] ;  /* 0x00007380ff0677ac */ /* 0x000e620008000800 */
[CC--:B------:R-:W-:Y:S01]  /*a7a0*/  IADD3 R4, P4, PT, R8.reuse, R3.reuse, RZ ;  /* 0x0000000308047210 */ /* 0x0c0fe20007f9e0ff */
[----:B------:R-:W-:Y:S01]  /*a7b0*/  VIADD R82, R81, UR5 ;  /* 0x0000000551527c36 */ /* 0x000fe20008000000 */
[----:B------:R-:W-:Y:S01]  /*a7c0*/  P2R R87, PR, RZ, 0x20 ;  /* 0x00000020ff577803 */ /* 0x000fe20000000000 */
[----:B------:R2:W-:Y:S01]  /*a7d0*/  STL.64 [R1+0x100], R10 ;  /* 0x0001000a01007387 */ /* 0x0005e20000100a00 */
[-C--:B------:R-:W-:Y:S01]  /*a7e0*/  LEA.HI.X.SX32 R5, R8, R2.reuse, 0x1, P4 ;  /* 0x0000000208057211 */ /* 0x080fe200020f0eff */
[----:B------:R-:W-:Y:S01]  /*a7f0*/  VIADD R83, R82, UR5 ;  /* 0x0000000552537c36 */ /* 0x000fe20008000000 */
[C---:B------:R-:W-:Y:S01]  /*a800*/  IADD3 R92, P4, PT, R68.reuse, R3, RZ ;  /* 0x00000003445c7210 */ /* 0x040fe20007f9e0ff */
[----:B------:R-:W3:Y:S02]  /*a810*/  LDCU UR7, c[0x0][0x39c] ;  /* 0x00007380ff0777ac */ /* 0x000ee40008000800 */
[----:B------:R-:W-:Y:S01]  /*a820*/  VIADD R84, R83, UR5 ;  /* 0x0000000553547c36 */ /* 0x000fe20008000000 */
[----:B------:R-:W-:Y:S01]  /*a830*/  LEA.HI.X.SX32 R93, R68, R2, 0x1, P4 ;  /* 0x00000002445d7211 */ /* 0x000fe200020f0eff */
[----:B------:R-:W4:Y:S02]  /*a840*/  @!P1 SYNCS.CCTL.IV [UR16+0x6000] ;  /* 0x00600000ff0099b1 */ /* 0x000f240008000010 */
[----:B----4-:R-:W-:Y:S01]  /*a850*/  BAR.SYNC.DEFER_BLOCKING 0x0 ;  /* 0x0000000000007b1d */ /* 0x010fe20000010000 */
[----:B------:R-:W-:-:S04]  /*a860*/  VIADD R85, R84, UR5 ;  /* 0x0000000554557c36 */ /* 0x000fc80008000000 */
[----:B------:R-:W-:Y:S01]  /*a870*/  VIADD R68, R85, UR5 ;  /* 0x0000000555447c36 */ /* 0x000fe20008000000 */
[----:B------:R-:W4:Y:S01]  /*a880*/  LDCU UR8, c[0x0][0x39c] ;  /* 0x00007380ff0877ac */ /* 0x000f220008000800 */
[----:B------:R-:W5:Y:S01]  /*a890*/  @!P1 SYNCS.CCTL.IV [UR16+0x6008] ;  /* 0x00600800ff0099b1 */ /* 0x000f620008000010 */
[----:B--2---:R-:W-:-:S04]  /*a8a0*/  IADD3 R10, P1, PT, R7, R3, RZ ;  /* 0x00000003070a7210 */ /* 0x004fc80007f3e0ff */
[----:B------:R-:W-:Y:S02]  /*a8b0*/  LEA.HI.X.SX32 R11, R7, R2, 0x1, P1 ;  /* 0x00000002070b7211 */ /* 0x000fe400008f0eff */
[----:B------:R-:W-:-:S03]  /*a8c0*/  IADD3 R90, P1, PT, R69, R3, RZ ;  /* 0x00000003455a7210 */ /* 0x000fc60007f3e0ff */
[----:B------:R-:W-:Y:S01]  /*a8d0*/  STL.64 [R1+0xf8], R10 ;  /* 0x0000f80a01007387 */ /* 0x000fe20000100a00 */
[----:B------:R-:W-:Y:S01]  /*a8e0*/  LEA.HI.X.SX32 R91, R69, R2, 0x1, P1 ;  /* 0x00000002455b7211 */ /* 0x000fe200008f0eff */
[----:B------:R-:W-:Y:S02]  /*a8f0*/  VIADD R69, R68, UR5 ;  /* 0x0000000544457c36 */ /* 0x000fe40008000000 */
[----:B------:R2:W-:Y:S04]  /*a900*/  STL.64 [R1+0xf0], R4 ;  /* 0x0000f00401007387 */ /* 0x0005e80000100a00 */
[----:B------:R0:W-:Y:S04]  /*a910*/  STL.64 [R1+0xe8], R92 ;  /* 0x0000e85c01007387 */ /* 0x0001e80000100a00 */
[----:B------:R1:W-:Y:S01]  /*a920*/  STL.64 [R1+0xe0], R90 ;  /* 0x0000e05a01007387 */ /* 0x0003e20000100a00 */
[----:B--2---:R-:W2:Y:S01]  /*a930*/  LDTM.x64 R4, tmem[UR12] ;  /* 0x0000000c000479ee */ /* 0x004ea20008340000 */
[----:B------:R-:W2:Y:S01]  /*a940*/  LDTM.x64 R132, tmem[UR12+0x40] ;  /* 0x0000400c008479ee */ /* 0x000ea20008340000 */
[----:B0-----:R-:W-:-:S02]  /*a950*/  IADD3 R92, P4, PT, R70, R3, RZ ;  /* 0x00000003465c7210 */ /* 0x001fc40007f9e0ff */
[----:B-1----:R-:W-:Y:S02]  /*a960*/  IADD3 R90, P1, PT, R71, R3, RZ ;  /* 0x00000003475a7210 */ /* 0x002fe40007f3e0ff */
[-C--:B------:R-:W-:Y:S01]  /*a970*/  LEA.HI.X.SX32 R93, R70, R2.reuse, 0x1, P4 ;  /* 0x00000002465d7211 */ /* 0x080fe200020f0eff */
[----:B------:R-:W-:Y:S01]  /*a980*/  VIADD R70, R69, UR5 ;  /* 0x0000000545467c36 */ /* 0x000fe20008000000 */
[----:B------:R-:W-:-:S03]  /*a990*/  LEA.HI.X.SX32 R91, R71, R2, 0x1, P1 ;  /* 0x00000002475b7211 */ /* 0x000fc600008f0eff */
[----:B------:R0:W-:Y:S01]  /*a9a0*/  STL.64 [R1+0xd8], R92 ;  /* 0x0000d85c01007387 */ /* 0x0001e20000100a00 */
[----:B------:R-:W-:-:S03]  /*a9b0*/  VIADD R71, R70, UR5 ;  /* 0x0000000546477c36 */ /* 0x000fc60008000000 */
[----:B------:R1:W-:Y:S01]  /*a9c0*/  STL.64 [R1+0xd0], R90 ;  /* 0x0000d05a01007387 */ /* 0x0003e20000100a00 */
[CC--:B0-----:R-:W-:Y:S02]  /*a9d0*/  IADD3 R92, P4, PT, R72.reuse, R3.reuse, RZ ;  /* 0x00000003485c7210 */ /* 0x0c1fe40007f9e0ff */
        /* <DEDUP_REMOVED lines=16> */
[C---:B-1----:R-:W-:Y:S02]  /*aae0*/  IADD3 R90, P1, PT, R77.reuse, R3, RZ ;  /* 0x000000034d5a7210 */ /* 0x042fe40007f3e0ff */
[-C--:B------:R-:W-:Y:S02]  /*aaf0*/  LEA.HI.X.SX32 R93, R76, R2.reuse, 0x1, P4 ;  /* 0x000000024c5d7211 */ /* 0x080fe400020f0eff */
[----:B------:R-:W-:-:S03]  /*ab00*/  LEA.HI.X.SX32 R91, R77, R2, 0x1, P1 ;  /* 0x000000024d5b7211 */ /* 0x000fc600008f0eff */
[----:B------:R0:W-:Y:S04]  /*ab10*/  STL.64 [R1+0xa8], R92 ;  /* 0x0000a85c01007387 */ /* 0x0001e80000100a00 */
[----:B------:R1:W-:Y:S01]  /*ab20*/  STL.64 [R1+0xa0], R90 ;  /* 0x0000a05a01007387 */ /* 0x0003e20000100a00 */
[CC--:B0-----:R-:W-:Y:S02]  /*ab30*/  IADD3 R92, P4, PT, R78.reuse, R3.reuse, RZ ;  /* 0x000000034e5c7210 */ /* 0x0c1fe40007f9e0ff */
[C---:B-1----:R-:W-:Y:S02]  /*ab40*/  IADD3 R90, P1, PT, R79.reuse, R3, RZ ;  /* 0x000000034f5a7210 */ /* 0x042fe40007f3e0ff */
[-C--:B------:R-:W-:Y:S02]  /*ab50*/  LEA.HI.X.SX32 R93, R78, R2.reuse, 0x1, P4 ;  /* 0x000000024e5d7211 */ /* 0x080fe400020f0eff */
[----:B------:R-:W-:-:S02]  /*ab60*/  LEA.HI.X.SX32 R91, R79, R2, 0x1, P1 ;  /* 0x000000024f5b7211 */ /* 0x000fc400008f0eff */
[CC--:B------:R-:W-:Y:S01]  /*ab70*/  IADD3 R76, P4, PT, R80.reuse, R3.reuse, RZ ;  /* 0x00000003504c7210 */ /* 0x0c0fe20007f9e0ff */
[----:B------:R0:W-:Y:S03]  /*ab80*/  STL.64 [R1+0x98], R92 ;  /* 0x0000985c01007387 */ /* 0x0001e60000100a00 */
[----:B------:R-:W-:Y:S01]  /*ab90*/  LEA.HI.X.SX32 R77, R80, R2, 0x1, P4 ;  /* 0x00000002504d7211 */ /* 0x000fe200020f0eff */
[----:B------:R1:W-:Y:S04]  /*aba0*/  STL.64 [R1+0x90], R90 ;  /* 0x0000905a01007387 */ /* 0x0003e80000100a00 */
[----:B------:R2:W-:Y:S01]  /*abb0*/  STL.64 [R1+0x88], R76 ;  /* 0x0000884c01007387 */ /* 0x0005e20000100a00 */
[----:B0-----:R-:W-:-:S02]  /*abc0*/  IADD3 R92, P1, PT, R81, R3, RZ ;  /* 0x00000003515c7210 */ /* 0x001fc40007f3e0ff */
[CC--:B-1----:R-:W-:Y:S02]  /*abd0*/  IADD3 R90, P4, PT, R82.reuse, R3.reuse, RZ ;  /* 0x00000003525a7210 */ /* 0x0c2fe40007f9e0ff */
[-C--:B------:R-:W-:Y:S02]  /*abe0*/  LEA.HI.X.SX32 R93, R81, R2.reuse, 0x1, P1 ;  /* 0x00000002515d7211 */ /* 0x080fe400008f0eff */
[-C--:B------:R-:W-:Y:S01]  /*abf0*/  LEA.HI.X.SX32 R91, R82, R2.reuse, 0x1, P4 ;  /* 0x00000002525b7211 */ /* 0x080fe200020f0eff */
[----:B--2---:R-:W-:Y:S01]  /*ac00*/  VIADD R76, R75, UR5 ;  /* 0x000000054b4c7c36 */ /* 0x004fe20008000000 */
[CC--:B------:R-:W-:Y:S01]  /*ac10*/  IADD3 R78, P1, PT, R83.reuse, R3.reuse, RZ ;  /* 0x00000003534e7210 */ /* 0x0c0fe20007f3e0ff */
[----:B------:R-:W-:Y:S02]  /*ac20*/  STL.64 [R1+0x80], R92 ;  /* 0x0000805c01007387 */ /* 0x000fe40000100a00 */
[----:B------:R-:W-:Y:S01]  /*ac30*/  VIADD R77, R76, UR5 ;  /* 0x000000054c4d7c36 */ /* 0x000fe20008000000 */
[----:B------:R-:W-:Y:S01]  /*ac40*/  LEA.HI.X.SX32 R79, R83, R2, 0x1, P1 ;  /* 0x00000002534f7211 */ /* 0x000fe200008f0eff */
[----:B------:R0:W-:Y:S01]  /*ac50*/  STL.64 [R1+0x78], R90 ;  /* 0x0000785a01007387 */ /* 0x0001e20000100a00 */
[----:B------:R-:W-:-:S03]  /*ac60*/  IADD3 R80, P1, PT, R85, R3, RZ ;  /* 0x0000000355507210 */ /* 0x000fc60007f3e0ff */
[----:B------:R1:W-:Y:S01]  /*ac70*/  STL.64 [R1+0x70], R78 ;  /* 0x0000704e01007387 */ /* 0x0003e20000100a00 */
[----:B------:R-:W-:Y:S02]  /*ac80*/  LEA.HI.X.SX32 R81, R85, R2, 0x1, P1 ;  /* 0x0000000255517211 */ /* 0x000fe400008f0eff */
[----:B0-----:R-:W-:-:S04]  /*ac90*/  IADD3 R90, P4, PT, R84, R3, RZ ;  /* 0x00000003545a7210 */ /* 0x001fc80007f9e0ff */
[----:B------:R-:W-:Y:S01]  /*aca0*/  LEA.HI.X.SX32 R91, R84, R2, 0x1, P4 ;  /* 0x00000002545b7211 */ /* 0x000fe200020f0eff */
[----:B-1----:R-:W-:Y:S01]  /*acb0*/  VIADD R78, R77, UR5 ;  /* 0x000000054d4e7c36 */ /* 0x002fe20008000000 */
[----:B------:R-:W-:-:S03]  /*acc0*/  IADD3 R82, P4, PT, R68, R3, RZ ;  /* 0x0000000344527210 */ /* 0x000fc60007f9e0ff */
[----:B------:R-:W-:Y:S01]  /*acd0*/  STL.64 [R1+0x68], R90 ;  /* 0x0000685a01007387 */ /* 0x000fe20000100a00 */
[----:B------:R-:W-:Y:S01]  /*ace0*/  LEA.HI.X.SX32 R83, R68, R2, 0x1, P4 ;  /* 0x0000000244537211 */ /* 0x000fe200020f0eff */
[----:B------:R-:W-:Y:S02]  /*acf0*/  VIADD R79, R78, UR5 ;  /* 0x000000054e4f7c36 */ /* 0x000fe40008000000 */
[----:B------:R0:W-:Y:S02]  /*ad00*/  STL.64 [R1+0x60], R80 ;  /* 0x0000605001007387 */ /* 0x0001e40000100a00 */
[----:B------:R-:W-:Y:S02]  /*ad10*/  VIADD R68, R79, UR5 ;  /* 0x000000054f447c36 */ /* 0x000fe40008000000 */
[----:B------:R1:W-:Y:S01]  /*ad20*/  STL.64 [R1+0x58], R82 ;  /* 0x0000585201007387 */ /* 0x0003e20000100a00 */
[----:B0-----:R-:W-:-:S04]  /*ad30*/  IADD3 R80, P1, PT, R69, R3, RZ ;  /* 0x0000000345507210 */ /* 0x001fc80007f3e0ff */
[----:B------:R-:W-:Y:S01]  /*ad40*/  LEA.HI.X.SX32 R81, R69, R2, 0x1, P1 ;  /* 0x0000000245517211 */ /* 0x000fe200008f0eff */
[----:B------:R-:W-:Y:S01]  /*ad50*/  VIADD R69, R68, UR5 ;  /* 0x0000000544457c36 */ /* 0x000fe20008000000 */
[----:B-1----:R-:W-:-:S03]  /*ad60*/  IADD3 R82, P4, PT, R70, R3, RZ ;  /* 0x0000000346527210 */ /* 0x002fc60007f9e0ff */
[----:B------:R0:W-:Y:S01]  /*ad70*/  STL.64 [R1+0x50], R80 ;  /* 0x0000505001007387 */ /* 0x0001e20000100a00 */
[----:B------:R-:W-:Y:S01]  /*ad80*/  LEA.HI.X.SX32 R83, R70, R2, 0x1, P4 ;  /* 0x0000000246537211 */ /* 0x000fe200020f0eff */
[----:B------:R-:W-:-:S04]  /*ad90*/  VIADD R70, R69, UR5 ;  /* 0x0000000545467c36 */ /* 0x000fc80008000000 */
        /* <DEDUP_REMOVED lines=22> */
[----:B------:R-:W-:-:S05]  /*af00*/  LEA.HI.X.SX32 R83, R76, R2, 0x1, P4 ;  /* 0x000000024c537211 */ /* 0x000fca00020f0eff */
[----:B------:R1:W-:Y:S01]  /*af10*/  STL.64 [R1+0x18], R82 ;  /* 0x0000185201007387 */ /* 0x0003e20000100a00 */
[----:B0-----:R-:W-:-:S04]  /*af20*/  IADD3 R80, P1, PT, R77, R3, RZ ;  /* 0x000000034d507210 */ /* 0x001fc80007f3e0ff */
[----:B------:R-:W-:Y:S02]  /*af30*/  LEA.HI.X.SX32 R81, R77, R2, 0x1, P1 ;  /* 0x000000024d517211 */ /* 0x000fe400008f0eff */
[----:B-1----:R-:W-:-:S03]  /*af40*/  IADD3 R82, P4, PT, R78, R3, RZ ;  /* 0x000000034e527210 */ /* 0x002fc60007f9e0ff */
[----:B------:R0:W-:Y:S01]  /*af50*/  STL.64 [R1+0x10], R80 ;  /* 0x0000105001007387 */ /* 0x0001e20000100a00 */
[----:B------:R-:W-:Y:S02]  /*af60*/  LEA.HI.X.SX32 R83, R78, R2, 0x1, P4 ;  /* 0x000000024e537211 */ /* 0x000fe400020f0eff */
[----:B------:R-:W-:-:S03]  /*af70*/  IADD3 R250, P4, PT, R68, R3, RZ ;  /* 0x0000000344fa7210 */ /* 0x000fc60007f9e0ff */
[----:B------:R-:W-:Y:S01]  /*af80*/  STL.64 [R1+0x8], R82 ;  /* 0x0000085201007387 */ /* 0x000fe20000100a00 */
[-C--:B------:R-:W-:Y:S01]  /*af90*/  LEA.HI.X.SX32 R251, R68, R2.reuse, 0x1, P4 ;  /* 0x0000000244fb7211 */ /* 0x080fe200020f0eff */
[----:B------:R-:W-:Y:S01]  /*afa0*/  VIADD R68, R75, UR5 ;  /* 0x000000054b447c36 */ /* 0x000fe20008000000 */
[CC--:B------:R-:W-:Y:S02]  /*afb0*/  IADD3 R244, P4, PT, R70.reuse, R3.reuse, RZ ;  /* 0x0000000346f47210 */ /* 0x0c0fe40007f9e0ff */
[CC--:B0-----:R-:W-:Y:S02]  /*afc0*/  IADD3 R80, P1, PT, R79.reuse, R3.reuse, RZ ;  /* 0x000000034f507210 */ /* 0x0c1fe40007f3e0ff */
[-C--:B------:R-:W-:Y:S02]  /*afd0*/  LEA.HI.X.SX32 R245, R70, R2.reuse, 0x1, P4 ;  /* 0x0000000246f57211 */ /* 0x080fe400020f0eff */
[----:B------:R-:W-:Y:S02]  /*afe0*/  LEA.HI.X.SX32 R81, R79, R2, 0x1, P1 ;  /* 0x000000024f517211 */ /* 0x000fe400008f0eff */
[----:B------:R-:W-:-:S02]  /*aff0*/  IADD3 R248, P1, PT, R69, R3, RZ ;  /* 0x0000000345f87210 */ /* 0x000fc40007f3e0ff */
[-C--:B------:R-:W-:Y:S01]  /*b000*/  IADD3 R240, P4, PT, R72, R3.reuse, RZ ;  /* 0x0000000348f07210 */ /* 0x080fe20007f9e0ff */
[----:B------:R-:W-:Y:S01]  /*b010*/  STL.64 [R1], R80 ;  /* 0x0000005001007387 */ /* 0x000fe20000100a00 */
[-C--:B------:R-:W-:Y:S01]  /*b020*/  LEA.HI.X.SX32 R249, R69, R2.reuse, 0x1, P1 ;  /* 0x0000000245f97211 */ /* 0x080fe200008f0eff */
[----:B------:R-:W-:Y:S01]  /*b030*/  VIADD R69, R68, UR5 ;  /* 0x0000000544457c36 */ /* 0x000fe20008000000 */
[-C--:B------:R-:W-:Y:S01]  /*b040*/  IADD3 R242, P1, PT, R71, R3.reuse, RZ ;  /* 0x0000000347f27210 */ /* 0x080fe20007f3e0ff */
[----:B------:R-:W-:Y:S01]  /*b050*/  STL [R1+0x150], R250 ;  /* 0x000150fa01007387 */ /* 0x000fe20000100800 */
[-C--:B------:R-:W-:Y:S01]  /*b060*/  LEA.HI.X.SX32 R241, R72, R2.reuse, 0x1, P4 ;  /* 0x0000000248f17211 */ /* 0x080fe200020f0eff */
[----:B------:R-:W-:Y:S01]  /*b070*/  VIADD R70, R69, UR5 ;  /* 0x0000000545467c36 */ /* 0x000fe20008000000 */
[-C--:B------:R-:W-:Y:S01]  /*b080*/  LEA.HI.X.SX32 R243, R71, R2.reuse, 0x1, P1 ;  /* 0x0000000247f37211 */ /* 0x080fe200008f0eff */
[----:B------:R-:W-:Y:S01]  /*b090*/  STL [R1+0x144], R251 ;  /* 0x000144fb01007387 */ /* 0x000fe20000100800 */
[CC--:B------:R-:W-:Y:S01]  /*b0a0*/  IADD3 R238, P1, PT, R73.reuse, R3.reuse, RZ ;  /* 0x0000000349ee7210 */ /* 0x0c0fe20007f3e0ff */
[----:B------:R-:W-:Y:S01]  /*b0b0*/  VIADD R71, R70, UR5 ;  /* 0x0000000546477c36 */ /* 0x000fe20008000000 */
[CC--:B------:R-:W-:Y:S01]  /*b0c0*/  IADD3 R236, P4, PT, R74.reuse, R3.reuse, RZ ;  /* 0x000000034aec7210 */ /* 0x0c0fe20007f9e0ff */
[----:B------:R-:W-:Y:S01]  /*b0d0*/  STL [R1+0x168], R248 ;  /* 0x000168f801007387 */ /* 0x000fe20000100800 */
[-C--:B------:R-:W-:Y:S01]  /*b0e0*/  LEA.HI.X.SX32 R239, R73, R2.reuse, 0x1, P1 ;  /* 0x0000000249ef7211 */ /* 0x080fe200008f0eff */
[----:B------:R-:W-:Y:S01]  /*b0f0*/  VIADD R72, R71, UR5 ;  /* 0x0000000547487c36 */ /* 0x000fe20008000000 */
[----:B------:R-:W-:Y:S01]  /*b100*/  IADD3 R234, P1, PT, R75, R3, RZ ;  /* 0x000000034bea7210 */ /* 0x000fe20007f3e0ff */
[----:B------:R-:W-:Y:S01]  /*b110*/  STL [R1+0x140], R249 ;  /* 0x000140f901007387 */ /* 0x000fe20000100800 */
[----:B------:R-:W-:-:S02]  /*b120*/  LEA.HI.X.SX32 R237, R74, R2, 0x1, P4 ;  /* 0x000000024aed7211 */ /* 0x000fc400020f0eff */
[----:B------:R-:W-:Y:S01]  /*b130*/  LEA.HI.X.SX32 R235, R75, R2, 0x1, P1 ;  /* 0x000000024beb7211 */ /* 0x000fe200008f0eff */
[----:B------:R-:W-:Y:S01]  /*b140*/  STL.64 [R1+0x148], R244 ;  /* 0x000148f401007387 */ /* 0x000fe20000100a00 */
[----:B------:R-:W-:-:S03]  /*b150*/  IADD3 R232, P4, PT, R68, R3, RZ ;  /* 0x0000000344e87210 */ /* 0x000fc60007f9e0ff */
[----:B------:R-:W-:Y:S04]  /*b160*/  STL.64 [R1+0x158], R242 ;  /* 0x000158f201007387 */ /* 0x000fe80000100a00 */
[----:B------:R-:W-:Y:S04]  /*b170*/  STL [R1+0x180], R240 ;  /* 0x000180f001007387 */ /* 0x000fe80000100800 */
[----:B------:R-:W-:Y:S04]  /*b180*/  STL [R1+0x13c], R241 ;  /* 0x00013cf101007387 */ /* 0x000fe80000100800 */
[----:B------:R-:W-:Y:S04]  /*b190*/  STL.64 [R1+0x160], R238 ;  /* 0x000160ee01007387 */ /* 0x000fe80000100a00 */
[----:B------:R-:W-:Y:S04]  /*b1a0*/  STL [R1+0x138], R237 ;  /* 0x000138ed01007387 */ /* 0x000fe80000100800 */
[----:B------:R0:W-:Y:S04]  /*b1b0*/  STL.64 [R1+0x170], R234 ;  /* 0x000170ea01007387 */ /* 0x0001e80000100a00 */
[----:B0-----:R-:W2:Y:S01]  /*b1c0*/  LDL.LU.64 R234, [R1+0x100] ;  /* 0x0001000001ea7983 */ /* 0x001ea20000300a00 */
[----:B------:R-:W-:-:S02]  /*b1d0*/  IADD3 R230, P1, PT, R69, R3, RZ ;  /* 0x0000000345e67210 */ /* 0x000fc40007f3e0ff */
[-C--:B------:R-:W-:Y:S01]  /*b1e0*/  LEA.HI.X.SX32 R233, R68, R2.reuse, 0x1, P4 ;  /* 0x0000000244e97211 */ /* 0x080fe200020f0eff */
[----:B------:R-:W-:Y:S01]  /*b1f0*/  VIADD R68, R72, UR5 ;  /* 0x0000000548447c36 */ /* 0x000fe20008000000 */
[-C--:B------:R-:W-:Y:S02]  /*b200*/  IADD3 R228, P4, PT, R70, R3.reuse, RZ ;  /* 0x0000000346e47210 */ /* 0x080fe40007f9e0ff */
[-C--:B------:R-:W-:Y:S01]  /*b210*/  LEA.HI.X.SX32 R231, R69, R2.reuse, 0x1, P1 ;  /* 0x0000000245e77211 */ /* 0x080fe200008f0eff */
[----:B------:R-:W-:Y:S01]  /*b220*/  VIADD R69, R68, UR5 ;  /* 0x0000000544457c36 */ /* 0x000fe20008000000 */
[-C--:B------:R-:W-:Y:S02]  /*b230*/  IADD3 R226, P1, PT, R71, R3.reuse, RZ ;  /* 0x0000000347e27210 */ /* 0x080fe40007f3e0ff */
[----:B------:R-:W-:Y:S01]  /*b240*/  LEA.HI.X.SX32 R229, R70, R2, 0x1, P4 ;  /* 0x0000000246e57211 */ /* 0x000fe200020f0eff */
[----:B------:R-:W-:Y:S01]  /*b250*/  VIADD R70, R69, UR5 ;  /* 0x0000000545467c36 */ /* 0x000fe20008000000 */
[----:B------:R-:W-:-:S02]  /*b260*/  IADD3 R224, P4, PT, R72, R3, RZ ;  /* 0x0000000348e07210 */ /* 0x000fc40007f9e0ff */
[-C--:B------:R-:W-:Y:S01]  /*b270*/  LEA.HI.X.SX32 R227, R71, R2.reuse, 0x1, P1 ;  /* 0x0000000247e37211 */ /* 0x080fe200008f0eff */
[----:B------:R-:W-:Y:S01]  /*b280*/  VIADD R71, R70, UR5 ;  /* 0x0000000546477c36 */ /* 0x000fe20008000000 */
[-C--:B------:R-:W-:Y:S02]  /*b290*/  IADD3 R222, P1, PT, R68, R3.reuse, RZ ;  /* 0x0000000344de7210 */ /* 0x080fe40007f3e0ff */
[-C--:B------:R-:W-:Y:S02]  /*b2a0*/  LEA.HI.X.SX32 R225, R72, R2.reuse, 0x1, P4 ;  /* 0x0000000248e17211 */ /* 0x080fe400020f0eff */
[-C--:B------:R-:W-:Y:S02]  /*b2b0*/  IADD3 R220, P4, PT, R69, R3.reuse, RZ ;  /* 0x0000000345dc7210 */ /* 0x080fe40007f9e0ff */
[----:B------:R-:W-:Y:S01]  /*b2c0*/  LEA.HI.X.SX32 R223, R68, R2, 0x1, P1 ;  /* 0x0000000244df7211 */ /* 0x000fe200008f0eff */
[----:B------:R-:W-:Y:S01]  /*b2d0*/  VIADD R68, R71, UR5 ;  /* 0x0000000547447c36 */ /* 0x000fe20008000000 */
[----:B------:R-:W-:-:S02]  /*b2e0*/  IADD3 R216, P1, PT, R70, R3, RZ ;  /* 0x0000000346d87210 */ /* 0x000fc40007f3e0ff */
[-C--:B------:R-:W-:Y:S01]  /*b2f0*/  LEA.HI.X.SX32 R221, R69, R2.reuse, 0x1, P4 ;  /* 0x0000000245dd7211 */ /* 0x080fe200020f0eff */
[----:B------:R-:W-:Y:S01]  /*b300*/  VIADD R69, R68, UR5 ;  /* 0x0000000544457c36 */ /* 0x000fe20008000000 */
[CC--:B------:R-:W-:Y:S02]  /*b310*/  IADD3 R212, P4, PT, R71.reuse, R3.reuse, RZ ;  /* 0x0000000347d47210 */ /* 0x0c0fe40007f9e0ff */
[-C--:B------:R-:W-:Y:S02]  /*b320*/  LEA.HI.X.SX32 R217, R70, R2.reuse, 0x1, P1 ;  /* 0x0000000246d97211 */ /* 0x080fe400008f0eff */
[----:B------:R-:W-:Y:S02]  /*b330*/  LEA.HI.X.SX32 R213, R71, R2, 0x1, P4 ;  /* 0x0000000247d57211 */ /* 0x000fe400020f0eff */
[----:B------:R-:W-:Y:S02]  /*b340*/  IADD3 R208, P4, PT, R68, R3, RZ ;  /* 0x0000000344d07210 */ /* 0x000fe40007f9e0ff */
[----:B------:R-:W-:-:S02]  /*b350*/  F2FP.SATFINITE.E4M3.F32.PACK_AB_MERGE_C R245, R17, R16, RZ ;  /* 0x0000001011f5723e */ /* 0x000fc400048070ff */
[----:B------:R-:W-:Y:S02]  /*b360*/  LEA.HI.X.SX32 R209, R68, R2, 0x1, P4 ;  /* 0x0000000244d17211 */ /* 0x000fe400020f0eff */
[----:B------:R-:W-:Y:S02]  /*b370*/  IADD3 R204, P4, PT, R69, R3, RZ ;  /* 0x0000000345cc7210 */ /* 0x000fe40007f9e0ff */
[----:B------:R-:W-:Y:S02]  /*b380*/  F2FP.SATFINITE.E4M3.F32.PACK_AB_MERGE_C R244, R11, R10, RZ ;  /* 0x0000000a0bf4723e */ /* 0x000fe400048070ff */
[----:B------:R-:W-:Y:S02]  /*b390*/  LEA.HI.X.SX32 R205, R69, R2, 0x1, P4 ;  /* 0x0000000245cd7211 */ /* 0x000fe400020f0eff */
[----:B------:R-:W-:Y:S01]  /*b3a0*/  ISETP.LT.AND P1, PT, R86, UR4, !P0 ;  /* 0x0000000456007c0c */ /* 0x000fe2000c721270 */
[----:B------:R-:W0:Y:S01]  /*b3b0*/  LDCU UR4, c[0x0][0x39c] ;  /* 0x00007380ff0477ac */ /* 0x000e220008000800 */
[----:B------:R-:W-:-:S02]  /*b3c0*/  F2FP.SATFINITE.E4M3.F32.PACK_AB_MERGE_C R238, R23, R22, RZ ;  /* 0x0000001617ee723e */ /* 0x000fc400048070ff */
[----:B------:R-:W-:Y:S02]  /*b3d0*/  F2FP.SATFINITE.E4M3.F32.PACK_AB_MERGE_C R239, R25, R24, RZ ;  /* 0x0000001819ef723e */ /* 0x000fe400048070ff */
[----:B------:R-:W-:Y:S02]  /*b3e0*/  F2FP.SATFINITE.E4M3.F32.PACK_AB_MERGE_C R240, R27, R26, RZ ;  /* 0x0000001a1bf0723e */ /* 0x000fe400048070ff */
[----:B------:R-:W-:Y:S02]  /*b3f0*/  F2FP.SATFINITE.E4M3.F32.PACK_AB_MERGE_C R242, R29, R28, RZ ;  /* 0x0000001c1df2723e */ /* 0x000fe400048070ff */
[----:B------:R-:W-:Y:S02]  /*b400*/  F2FP.SATFINITE.E4M3.F32.PACK_AB_MERGE_C R243, R31, R30, RZ ;  /* 0x0000001e1ff3723e */ /* 0x000fe400048070ff */
[----:B------:R-:W-:Y:S02]  /*b410*/  F2FP.SATFINITE.E4M3.F32.PACK_AB_MERGE_C R248, R33, R32, RZ ;  /* 0x0000002021f8723e */ /* 0x000fe400048070ff */
[----:B------:R-:W-:-:S02]  /*b420*/  F2FP.SATFINITE.E4M3.F32.PACK_AB_MERGE_C R251, R35, R34, RZ ;  /* 0x0000002223fb723e */ /* 0x000fc400048070ff */
[----:B------:R-:W-:Y:S02]  /*b430*/  F2FP.SATFINITE.E4M3.F32.PACK_AB_MERGE_C R250, R37, R36, RZ ;  /* 0x0000002425fa723e */ /* 0x000fe400048070ff */
[----:B------:R-:W-:Y:S02]  /*b440*/  F2FP.SATFINITE.E4M3.F32.PACK_AB_MERGE_C R249, R39, R38, RZ ;  /* 0x0000002627f9723e */ /* 0x000fe400048070ff */
[----:B------:R-:W-:Y:S02]  /*b450*/  F2FP.SATFINITE.E4M3.F32.PACK_AB_MERGE_C R241, R41, R40, RZ ;  /* 0x0000002829f1723e */ /* 0x000fe400048070ff */
[----:B------:R-:W-:Y:S01]  /*b460*/  F2FP.SATFINITE.E4M3.F32.PACK_AB_MERGE_C R237, R43, R42, RZ ;  /* 0x0000002a2bed723e */ /* 0x000fe200048070ff */
[----:B--2---:R1:W-:Y:S04]  /*b470*/  STL.64 [R1+0x1c8], R234 ;  /* 0x0001c8ea01007387 */ /* 0x0043e80000100a00 */
[----:B------:R2:W-:Y:S04]  /*b480*/  STL [R1+0x134], R233 ;  /* 0x000134e901007387 */ /* 0x0005e80000100800 */
[----:B------:R0:W-:Y:S04]  /*b490*/  STL.64 [R1+0x178], R230 ;  /* 0x000178e601007387 */ /* 0x0001e80000100a00 */
[----:B------:R3:W-:Y:S01]  /*b4a0*/  STL [R1+0x130], R229 ;  /* 0x000130e501007387 */ /* 0x0007e20000100800 */
[----:B-1----:R-:W-:Y:S01]  /*b4b0*/  IMAD.MOV.U32 R234, RZ, RZ, R88 ;  /* 0x000000ffffea7224 */ /* 0x002fe200078e0058 */
[----:B--2---:R-:W-:Y:S01]  /*b4c0*/  F2FP.SATFINITE.E4M3.F32.PACK_AB_MERGE_C R233, R45, R44, RZ ;  /* 0x0000002c2de9723e */ /* 0x004fe200048070ff */
[----:B------:R-:W-:Y:S01]  /*b4d0*/  IMAD.MOV.U32 R235, RZ, RZ, R89 ;  /* 0x000000ffffeb7224 */ /* 0x000fe200078e0059 */
[----:B------:R1:W-:Y:S04]  /*b4e0*/  STL.64 [R1+0x188], R226 ;  /* 0x000188e201007387 */ /* 0x0003e80000100a00 */
[----:B------:R2:W-:Y:S01]  /*b4f0*/  STL [R1+0x12c], R225 ;  /* 0x00012ce101007387 */ /* 0x0005e20000100800 */
[----:B0-----:R-:W-:-:S02]  /*b500*/  F2FP.SATFINITE.E4M3.F32.PACK_AB_MERGE_C R230, R19, R18, RZ ;  /* 0x0000001213e6723e */ /* 0x001fc400048070ff */
[----:B------:R-:W-:Y:S01]  /*b510*/  F2FP.SATFINITE.E4M3.F32.PACK_AB_MERGE_C R231, R21, R20, RZ ;  /* 0x0000001415e7723e */ /* 0x000fe200048070ff */
[----:B------:R-:W-:Y:S01]  /*b520*/  STL.64 [R1+0x190], R222 ;  /* 0x000190de01007387 */ /* 0x000fe20000100a00 */
[----:B---3--:R-:W-:-:S03]  /*b530*/  F2FP.SATFINITE.E4M3.F32.PACK_AB_MERGE_C R229, R47, R46, RZ ;  /* 0x0000002e2fe5723e */ /* 0x008fc600048070ff */
[----:B------:R0:W-:Y:S01]  /*b540*/  STL [R1+0x128], R221 ;  /* 0x000128dd01007387 */ /* 0x0001e20000100800 */
[----:B-1----:R-:W-:Y:S02]  /*b550*/  F2FP.SATFINITE.E4M3.F32.PACK_AB_MERGE_C R226, R13, R12, RZ ;  /* 0x0000000c0de2723e */ /* 0x002fe400048070ff */
[----:B------:R-:W-:Y:S01]  /*b560*/  F2FP.SATFINITE.E4M3.F32.PACK_AB_MERGE_C R227, R15, R14, RZ ;  /* 0x0000000e0fe3723e */ /* 0x000fe200048070ff */
[----:B------:R1:W-:Y:S01]  /*b570*/  STL.64 [R1+0x198], R216 ;  /* 0x000198d801007387 */ /* 0x0003e20000100a00 */
[----:B--2---:R-:W-:-:S03]  /*b580*/  F2FP.SATFINITE.E4M3.F32.PACK_AB_MERGE_C R225, R49, R48, RZ ;  /* 0x0000003031e1723e */ /* 0x004fc600048070ff */
[----:B------:R-:W-:Y:S01]  /*b590*/  STL [R1+0x124], R213 ;  /* 0x000124d501007387 */ /* 0x000fe20000100800 */
[----:B0-----:R-:W-:-:S03]  /*b5a0*/  F2FP.SATFINITE.E4M3.F32.PACK_AB_MERGE_C R221, R51, R50, RZ ;  /* 0x0000003233dd723e */ /* 0x001fc600048070ff */
[----:B------:R0:W-:Y:S01]  /*b5b0*/  STL.64 [R1+0x1a0], R208 ;  /* 0x0001a0d001007387 */ /* 0x0001e20000100a00 */
[----:B-1----:R-:W-:Y:S01]  /*b5c0*/  F2FP.SATFINITE.E4M3.F32.PACK_AB_MERGE_C R216, R5, R4, RZ ;  /* 0x0000000405d8723e */ /* 0x002fe200048070ff */
[----:B------:R-:W-:Y:S02]  /*b5d0*/  VIADD R4, R69, UR5 ;  /* 0x0000000545047c36 */ /* 0x000fe40008000000 */
[----:B------:R1:W-:Y:S01]  /*b5e0*/  STL [R1+0x120], R205 ;  /* 0x000120cd01007387 */ /* 0x0003e20000100800 */
[----:B------:R-:W-:Y:S01]  /*b5f0*/  F2FP.SATFINITE.E4M3.F32.PACK_AB_MERGE_C R217, R7, R6, RZ ;  /* 0x0000000607d9723e */ /* 0x000fe200048070ff */
[C---:B------:R-:W-:Y:S01]  /*b600*/  VIADD R5, R4.reuse, UR5 ;  /* 0x0000000504057c36 */ /* 0x040fe20008000000 */
[----:B------:R-:W-:Y:S01]  /*b610*/  IADD3 R200, P4, PT, R4, R3, RZ ;  /* 0x0000000304c87210 */ /* 0x000fe20007f9e0ff */
[----:B------:R-:W-:Y:S01]  /*b620*/  STL.64 [R1+0x1b8], R226 ;  /* 0x0001b8e201007387 */ /* 0x000fe20000100a00 */
[----:B0-----:R-:W-:Y:S01]  /*b630*/  IMAD.MOV.U32 R208, RZ, RZ, R87 ;  /* 0x000000ffffd07224 */ /* 0x001fe200078e0057 */
[----:B------:R-:W-:-:S02]  /*b640*/  F2FP.SATFINITE.E4M3.F32.PACK_AB_MERGE_C R209, R9, R8, RZ ;  /* 0x0000000809d1723e */ /* 0x000fc400048070ff */
[----:B------:R-:W-:Y:S01]  /*b650*/  LEA.HI.X.SX32 R201, R4, R2, 0x1, P4 ;  /* 0x0000000204c97211 */ /* 0x000fe200020f0eff */
[C---:B------:R-:W-:Y:S01]  /*b660*/  VIADD R4, R5.reuse, UR5 ;  /* 0x0000000505047c36 */ /* 0x040fe20008000000 */
[-C--:B------:R-:W-:Y:S01]  /*b670*/  IADD3 R196, P4, PT, R5, R3.reuse, RZ ;  /* 0x0000000305c47210 */ /* 0x080fe20007f9e0ff */
[----:B------:R-:W0:Y:S01]  /*b680*/  LDTM.x64 R68, tmem[UR12+0x80] ;  /* 0x0000800c004479ee */ /* 0x000e220008340000 */
[----:B------:R-:W-:Y:S01]  /*b690*/  F2FP.SATFINITE.E4M3.F32.PACK_AB_MERGE_C R213, R53, R52, RZ ;  /* 0x0000003435d5723e */ /* 0x000fe200048070ff */
[----:B------:R-:W-:Y:S01]  /*b6a0*/  STL.64 [R1+0x1a8], R200 ;  /* 0x0001a8c801007387 */ /* 0x000fe20000100a00 */
[----:B------:R-:W-:Y:S01]  /*b6b0*/  LEA.HI.X.SX32 R197, R5, R2, 0x1, P4 ;  /* 0x0000000205c57211 */ /* 0x000fe200020f0eff */
[C---:B------:R-:W-:Y:S01]  /*b6c0*/  VIADD R5, R4.reuse, UR5 ;  /* 0x0000000504057c36 */ /* 0x040fe20008000000 */
[----:B------:R-:W-:Y:S01]  /*b6d0*/  IADD3 R198, P4, PT, R4, R3, RZ ;  /* 0x0000000304c67210 */ /* 0x000fe20007f9e0ff */
[----:B------:R-:W-:Y:S01]  /*b6e0*/  STL [R1+0x1b0], R245 ;  /* 0x0001b0f501007387 */ /* 0x000fe20000100800 */
[----:B-1----:R-:W-:-:S02]  /*b6f0*/  F2FP.SATFINITE.E4M3.F32.PACK_AB_MERGE_C R205, R55, R54, RZ ;  /* 0x0000003637cd723e */ /* 0x002fc400048070ff */
[-C--:B------:R-:W-:Y:S01]  /*b700*/  LEA.HI.X.SX32 R199, R4, R2.reuse, 0x1, P4 ;  /* 0x0000000204c77211 */ /* 0x080fe200020f0eff */
[C---:B------:R-:W-:Y:S01]  /*b710*/  VIADD R4, R5.reuse, UR5 ;  /* 0x0000000505047c36 */ /* 0x040fe20008000000 */
[CC--:B------:R-:W-:Y:S01]  /*b720*/  IADD3 R202, P4, PT, R5.reuse, R3.reuse, RZ ;  /* 0x0000000305ca7210 */ /* 0x0c0fe20007f9e0ff */
[----:B------:R-:W-:Y:S03]  /*b730*/  STL [R1+0x1c0], R244 ;  /* 0x0001c0f401007387 */ /* 0x000fe60000100800 */
[-C--:B------:R-:W-:Y:S01]  /*b740*/  LEA.HI.X.SX32 R203, R5, R2.reuse, 0x1, P4 ;  /* 0x0000000205cb7211 */ /* 0x080fe200020f0eff */
[C---:B------:R-:W-:Y:S01]  /*b750*/  VIADD R5, R4.reuse, UR5 ;  /* 0x0000000504057c36 */ /* 0x040fe20008000000 */
[CC--:B------:R-:W-:Y:S01]  /*b760*/  IADD3 R206, P4, PT, R4.reuse, R3.reuse, RZ ;  /* 0x0000000304ce7210 */ /* 0x0c0fe20007f9e0ff */
[----:B------:R1:W-:Y:S03]  /*b770*/  STL [R1+0x11c], R197 ;  /* 0x00011cc501007387 */ /* 0x0003e60000100800 */
[-C--:B------:R-:W-:Y:S01]  /*b780*/  LEA.HI.X.SX32 R207, R4, R2.reuse, 0x1, P4 ;  /* 0x0000000204cf7211 */ /* 0x080fe200020f0eff */
[C---:B------:R-:W-:Y:S01]  /*b790*/  VIADD R4, R5.reuse, UR5 ;  /* 0x0000000505047c36 */ /* 0x040fe20008000000 */
[CC--:B------:R-:W-:Y:S01]  /*b7a0*/  IADD3 R210, P4, PT, R5.reuse, R3.reuse, RZ ;  /* 0x0000000305d27210 */ /* 0x0c0fe20007f9e0ff */
[----:B------:R2:W-:Y:S02]  /*b7b0*/  STL [R1+0x118], R203 ;  /* 0x000118cb01007387 */ /* 0x0005e40000100800 */
[C---:B------:R-:W-:Y:S01]  /*b7c0*/  VIADD R252, R4.reuse, UR5 ;  /* 0x0000000504fc7c36 */ /* 0x040fe20008000000 */
[----:B------:R-:W-:Y:S01]  /*b7d0*/  LEA.HI.X.SX32 R211, R5, R2, 0x1, P4 ;  /* 0x0000000205d37211 */ /* 0x000fe200020f0eff */
[----:B------:R3:W-:Y:S01]  /*b7e0*/  STL [R1+0x114], R207 ;  /* 0x000114cf01007387 */ /* 0x0007e20000100800 */
[----:B------:R-:W-:-:S02]  /*b7f0*/  IADD3 R214, P4, PT, R4, R3, RZ ;  /* 0x0000000304d67210 */ /* 0x000fc40007f9e0ff */
[----:B------:R-:W-:Y:S02]  /*b800*/  F2FP.SATFINITE.E4M3.F32.PACK_AB_MERGE_C R5, R65, R64, RZ ;  /* 0x000000404105723e */ /* 0x000fe400048070ff */
[----:B------:R-:W-:Y:S02]  /*b810*/  LEA.HI.X.SX32 R215, R4, R2, 0x1, P4 ;  /* 0x0000000204d77211 */ /* 0x000fe400020f0eff */
[C---:B------:R-:W-:Y:S02]  /*b820*/  IADD3 R218, P4, PT, R252.reuse, R3, RZ ;  /* 0x00000003fcda7210 */ /* 0x040fe40007f9e0ff */
[----:B------:R-:W-:Y:S02]  /*b830*/  F2FP.SATFINITE.E4M3.F32.PACK_AB_MERGE_C R4, R67, R66, RZ ;  /* 0x000000424304723e */ /* 0x000fe400048070ff */
[----:B------:R-:W-:Y:S02]  /*b840*/  LEA.HI.X.SX32 R219, R252, R2, 0x1, P4 ;  /* 0x00000002fcdb7211 */ /* 0x000fe400020f0eff */
[----:B------:R-:W-:-:S02]  /*b850*/  ISETP.LT.AND P4, PT, R0, UR11, !P0 ;  /* 0x0000000b00007c0c */ /* 0x000fc4000c781270 */
[----:B-1----:R-:W-:Y:S01]  /*b860*/  F2FP.SATFINITE.E4M3.F32.PACK_AB_MERGE_C R197, R57, R56, RZ ;  /* 0x0000003839c5723e */ /* 0x002fe200048070ff */
[----:B------:R1:W-:Y:S01]  /*b870*/  STL [R1+0x110], R219 ;  /* 0x000110db01007387 */ /* 0x0003e20000100800 */
[----:B--2---:R-:W-:Y:S02]  /*b880*/  F2FP.SATFINITE.E4M3.F32.PACK_AB_MERGE_C R203, R59, R58, RZ ;  /* 0x0000003a3bcb723e */ /* 0x004fe400048070ff */
[----:B---3--:R-:W-:Y:S01]  /*b890*/  F2FP.SATFINITE.E4M3.F32.PACK_AB_MERGE_C R207, R61, R60, RZ ;  /* 0x0000003c3dcf723e */ /* 0x008fe200048070ff */
[----:B------:R-:W2:Y:S04]  /*b8a0*/  LDL.LU.64 R244, [R1+0xf8] ;  /* 0x0000f80001f47983 */ /* 0x000ea80000300a00 */
[----:B------:R-:W-:Y:S01]  /*b8b0*/  STL [R1+0x10c], R5 ;  /* 0x00010c0501007387 */ /* 0x000fe20000100800 */
[----:B-1----:R-:W-:-:S03]  /*b8c0*/  F2FP.SATFINITE.E4M3.F32.PACK_AB_MERGE_C R219, R63, R62, RZ ;  /* 0x0000003e3fdb723e */ /* 0x002fc600048070ff */
[----:B------:R-:W3:Y:S04]  /*b8d0*/  LDL.LU.64 R222, [R1+0xf0] ;  /* 0x0000f00001de7983 */ /* 0x000ee80000300a00 */
[----:B------:R1:W-:Y:S01]  /*b8e0*/  STL [R1+0x108], R4 ;  /* 0x0001080401007387 */ /* 0x0003e20000100800 */
[----:B------:R-:W-:Y:S01]  /*b8f0*/  VIADD R252, R252, UR5 ;  /* 0x00000005fcfc7c36 */ /* 0x000fe20008000000 */
[----:B------:R-:W-:Y:S02]  /*b900*/  PRMT R200, R216, 0x9910, RZ ;  /* 0x00009910d8c87816 */ /* 0x000fe400000000ff */
[----:B------:R-:W2:Y:S01]  /*b910*/  LDL.LU.64 R226, [R1+0xe8] ;  /* 0x0000e80001e27983 */ /* 0x000ea20000300a00 */
[----:B-1----:R-:W1:Y:S01]  /*b920*/  LDTM.x64 R4, tmem[UR12+0xc0] ;  /* 0x0000c00c000479ee */ /* 0x002e620008340000 */
[----:B------:R-:W-:-:S02]  /*b930*/  NOP ;  /* 0x0000000000007918 */ /* 0x000fc40000000000 */
[----:B------:R0:W-:Y:S02]  /*b940*/  @P4 STG.E.U8 desc[UR18][R246.64], R216 ;  /* 0x000000d8f6004986 */ /* 0x0001e4000c101112 */
[----:B0-----:R-:W-:-:S05]  /*b950*/  VIADD R246, R0, 0x6 ;  /* 0x0000000600f67836 */ /* 0x001fca0000000000 */
[----:B------:R-:W-:Y:S01]  /*b960*/  ISETP.LT.AND P4, PT, R246, UR4, !P0 ;  /* 0x00000004f6007c0c */ /* 0x000fe2000c781270 */
[----:B------:R-:W0:Y:S01]  /*b970*/  LDCU UR4, c[0x0][0x39c] ;  /* 0x00007380ff0477ac */ /* 0x000e220008000800 */
[----:B------:R-:W-:-:S04]  /*b980*/  IADD3 R246, P5, PT, R252, R3, RZ ;  /* 0x00000003fcf67210 */ /* 0x000fc80007fbe0ff */
[----:B------:R-:W-:Y:S02]  /*b990*/  LEA.HI.X.SX32 R247, R252, R2, 0x1, P5 ;  /* 0x00000002fcf77211 */ /* 0x000fe400028f0eff */
[----:B------:R-:W-:Y:S02]  /*b9a0*/  ISETP.NE.AND P5, PT, R208, RZ, PT ;  /* 0x000000ffd000720c */ /* 0x000fe40003fa5270 */
[----:B------:R-:W-:Y:S02]  /*b9b0*/  SHF.R.S32.HI R208, RZ, 0x8, R200 ;  /* 0x00000008ffd07819 */ /* 0x000fe400000114c8 */
[----:B------:R-:W2:Y:S04]  /*b9c0*/  LDL.LU.64 R200, [R1+0xe0] ;  /* 0x0000e00001c87983 */ /* 0x000ea80000300a00 */
[----:B------:R0:W-:Y:S04]  /*b9d0*/  @P6 STG.E.U8 desc[UR18][R234.64], R208 ;  /* 0x000000d0ea006986 */ /* 0x0001e8000c101112 */
[----:B0-----:R-:W2:Y:S01]  /*b9e0*/  LDL.LU.64 R234, [R1+0x1c8] ;  /* 0x0001c80001ea7983 */ /* 0x001ea20000300a00 */
[----:B------:R-:W-:-:S05]  /*b9f0*/  VIADD R208, R0, 0x7 ;  /* 0x0000000700d07836 */ /* 0x000fca0000000000 */
[----:B------:R-:W-:Y:S01]  /*ba00*/  ISETP.LT.AND P6, PT, R208, UR4, !P0 ;  /* 0x00000004d0007c0c */ /* 0x000fe2000c7c1270 */
[----:B------:R-:W0:Y:S01]  /*ba10*/  LDCU UR4, c[0x0][0x39c] ;  /* 0x00007380ff0477ac */ /* 0x000e220008000800 */
[----:B------:R-:W-:Y:S01]  /*ba20*/  VIADD R208, R0, 0x8 ;  /* 0x0000000800d07836 */ /* 0x000fe20000000000 */
[----:B--2---:R2:W-:Y:S04]  /*ba30*/  @P3 STG.E.U8 desc[UR18][R234.64], R217 ;  /* 0x000000d9ea003986 */ /* 0x0045e8000c101112 */
[----:B0-----:R-:W-:Y:S01]  /*ba40*/  ISETP.LT.AND P3, PT, R208, UR4, !P0 ;  /* 0x00000004d0007c0c */ /* 0x001fe2000c761270 */
[----:B------:R-:W0:Y:S01]  /*ba50*/  LDCU UR4, c[0x0][0x39c] ;  /* 0x00007380ff0477ac */ /* 0x000e220008000800 */
[----:B------:R-:W-:-:S04]  /*ba60*/  PRMT R208, R217, 0x9910, RZ ;  /* 0x00009910d9d07816 */ /* 0x000fc800000000ff */
[----:B------:R-:W-:Y:S01]  /*ba70*/  SHF.R.S32.HI R208, RZ, 0x8, R208 ;  /* 0x00000008ffd07819 */ /* 0x000fe200000114d0 */
[----:B--2---:R-:W2:Y:S04]  /*ba80*/  LDL.LU.64 R234, [R1+0xd8] ;  /* 0x0000d80001ea7983 */ /* 0x004ea80000300a00 */
[----:B------:R-:W2:Y:S04]  /*ba90*/  LDL.LU.64 R216, [R1+0xd0] ;  /* 0x0000d00001d87983 */ /* 0x000ea80000300a00 */
[----:B------:R0:W-:Y:S04]  /*baa0*/  @P5 STG.E.U8 desc[UR18][R244.64], R208 ;  /* 0x000000d0f4005986 */ /* 0x0001e8000c101112 */
[----:B0-----:R-:W2:Y:S01]  /*bab0*/  LDL.LU R244, [R1+0x1c0] ;  /* 0x0001c00001f47983 */ /* 0x001ea20000300800 */
[----:B------:R-:W-:-:S05]  /*bac0*/  VIADD R208, R0, 0x9 ;  /* 0x0000000900d07836 */ /* 0x000fca0000000000 */
[----:B------:R-:W-:Y:S01]  /*bad0*/  ISETP.LT.AND P5, PT, R208, UR4, !P0 ;  /* 0x00000004d0007c0c */ /* 0x000fe2000c7a1270 */
[----:B------:R-:W0:Y:S01]  /*bae0*/  LDCU UR4, c[0x0][0x39c] ;  /* 0x00007380ff0477ac */ /* 0x000e220008000800 */
[----:B------:R-:W-:Y:S01]  /*baf0*/  VIADD R208, R0, 0xa ;  /* 0x0000000a00d07836 */ /* 0x000fe20000000000 */
[----:B---3--:R3:W-:Y:S04]  /*bb00*/  @P2 STG.E.U8 desc[UR18][R222.64], R209 ;  /* 0x000000d1de002986 */ /* 0x0087e8000c101112 */
[----:B---3--:R-:W3:Y:S01]  /*bb10*/  LDL.LU.64 R222, [R1+0xc8] ;  /* 0x0000c80001de7983 */ /* 0x008ee20000300a00 */
[----:B0-----:R-:W-:Y:S01]  /*bb20*/  ISETP.LT.AND P2, PT, R208, UR4, !P0 ;  /* 0x00000004d0007c0c */ /* 0x001fe2000c741270 */
[----:B------:R-:W0:Y:S01]  /*bb30*/  LDCU UR4, c[0x0][0x39c] ;  /* 0x00007380ff0477ac */ /* 0x000e220008000800 */
[----:B------:R-:W-:-:S04]  /*bb40*/  PRMT R208, R209, 0x9910, RZ ;  /* 0x00009910d1d07816 */ /* 0x000fc800000000ff */
[----:B------:R-:W-:-:S05]  /*bb50*/  SHF.R.S32.HI R208, RZ, 0x8, R208 ;  /* 0x00000008ffd07819 */ /* 0x000fca00000114d0 */
[----:B------:R0:W-:Y:S04]  /*bb60*/  @P1 STG.E.U8 desc[UR18][R226.64], R208 ;  /* 0x000000d0e2001986 */ /* 0x0001e8000c101112 */
[----:B0-----:R-:W3:Y:S01]  /*bb70*/  LDL.LU.64 R226, [R1+0x1b8] ;  /* 0x0001b80001e27983 */ /* 0x001ee20000300a00 */
[----:B------:R-:W-:-:S03]  /*bb80*/  VIADD R245, R0, 0xb ;  /* 0x0000000b00f57836 */ /* 0x000fc60000000000 */
[----:B------:R-:W4:Y:S02]  /*bb90*/  LDL.LU.64 R208, [R1+0xc0] ;  /* 0x0000c00001d07983 */ /* 0x000f240000300a00 */
[----:B------:R-:W-:Y:S01]  /*bba0*/  ISETP.LT.AND P1, PT, R245, UR4, !P0 ;  /* 0x00000004f5007c0c */ /* 0x000fe2000c721270 */
[----:B------:R-:W0:Y:S01]  /*bbb0*/  LDCU UR4, c[0x0][0x39c] ;  /* 0x00007380ff0477ac */ /* 0x000e220008000800 */
[----:B--2---:R2:W-:Y:S02]  /*bbc0*/  @P4 STG.E.U8 desc[UR18][R200.64], R244 ;  /* 0x000000f4c8004986 */ /* 0x0045e4000c101112 */
[----:B--2---:R-:W-:-:S05]  /*bbd0*/  VIADD R200, R0, 0xc ;  /* 0x0000000c00c87836 */ /* 0x004fca0000000000 */
[----:B0-----:R-:W-:Y:S01]  /*bbe0*/  ISETP.LT.AND P4, PT, R200, UR4, !P0 ;  /* 0x00000004c8007c0c */ /* 0x001fe2000c781270 */
[----:B------:R-:W0:Y:S01]  /*bbf0*/  LDCU UR4, c[0x0][0x39c] ;  /* 0x00007380ff0477ac */ /* 0x000e220008000800 */
[----:B------:R-:W-:Y:S02]  /*bc00*/  PRMT R200, R244, 0x9910, RZ ;  /* 0x00009910f4c87816 */ /* 0x000fe400000000ff */
[----:B------:R-:W2:Y:S02]  /*bc10*/  LDL.LU.64 R244, [R1+0xb8] ;  /* 0x0000b80001f47983 */ /* 0x000ea40000300a00 */
[----:B------:R-:W-:-:S05]  /*bc20*/  SHF.R.S32.HI R200, RZ, 0x8, R200 ;  /* 0x00000008ffc87819 */ /* 0x000fca00000114c8 */
[----:B------:R0:W-:Y:S02]  /*bc30*/  @P6 STG.E.U8 desc[UR18][R234.64], R200 ;  /* 0x000000c8ea006986 */ /* 0x0001e4000c101112 */
[----:B0-----:R-:W-:Y:S02]  /*bc40*/  VIADD R200, R0, 0xd ;  /* 0x0000000d00c87836 */ /* 0x001fe40000000000 */
[----:B------:R-:W5:Y:S03]  /*bc50*/  LDL.LU.64 R234, [R1+0xb0] ;  /* 0x0000b00001ea7983 */ /* 0x000f660000300a00 */
        /* <DEDUP_REMOVED lines=9> */
[----:B------:R0:W-:Y:S02]  /*bcf0*/  @P5 STG.E.U8 desc[UR18][R222.64], R200 ;  /* 0x000000c8de005986 */ /* 0x0001e4000c101112 */
[----:B0-----:R-:W-:Y:S02]  /*bd00*/  VIADD R200, R0, 0xf ;  /* 0x0000000f00c87836 */ /* 0x001fe40000000000 */
[----:B------:R-:W3:Y:S03]  /*bd10*/  LDL.LU.64 R222, [R1+0xa0] ;  /* 0x0000a00001de7983 */ /* 0x000ee60000300a00 */
[----:B------:R-:W-:Y:S01]  /*bd20*/  ISETP.LT.AND P5, PT, R200, UR4, !P0 ;  /* 0x00000004c8007c0c */ /* 0x000fe2000c7a1270 */
[----:B------:R-:W0:Y:S01]  /*bd30*/  LDCU UR4, c[0x0][0x39c] ;  /* 0x00007380ff0477ac */ /* 0x000e220008000800 */
[----:B----4-:R4:W-:Y:S01]  /*bd40*/  @P2 STG.E.U8 desc[UR18][R208.64], R227 ;  /* 0x000000e3d0002986 */ /* 0x0109e2000c101112 */
[----:B------:R-:W-:Y:S01]  /*bd50*/  VIADD R200, R0, 0x10 ;  /* 0x0000001000c87836 */ /* 0x000fe20000000000 */
[----:B----4-:R-:W-:-:S04]  /*bd60*/  PRMT R208, R227, 0x9910, RZ ;  /* 0x00009910e3d07816 */ /* 0x010fc800000000ff */
[----:B------:R-:W-:Y:S02]  /*bd70*/  SHF.R.S32.HI R209, RZ, 0x8, R208 ;  /* 0x00000008ffd17819 */ /* 0x000fe400000114d0 */
[----:B0-----:R-:W-:Y:S01]  /*bd80*/  ISETP.LT.AND P2, PT, R200, UR4, !P0 ;  /* 0x00000004c8007c0c */ /* 0x001fe2000c741270 */
[----:B------:R-:W0:Y:S01]  /*bd90*/  LDCU UR4, c[0x0][0x39c] ;  /* 0x00007380ff0477ac */ /* 0x000e220008000800 */
[----:B------:R-:W4:Y:S04]  /*bda0*/  LDL.LU.64 R200, [R1+0x98] ;  /* 0x0000980001c87983 */ /* 0x000f280000300a00 */
[----:B------:R-:W3:Y:S04]  /*bdb0*/  LDL.LU.64 R226, [R1+0x90] ;  /* 0x0000900001e27983 */ /* 0x000ee80000300a00 */
[----:B--2---:R2:W-:Y:S04]  /*bdc0*/  @P1 STG.E.U8 desc[UR18][R244.64], R209 ;  /* 0x000000d1f4001986 */ /* 0x0045e8000c101112 */
[----:B--2---:R-:W5:Y:S01]  /*bdd0*/  LDL.LU R245, [R1+0x1b0] ;  /* 0x0001b00001f57983 */ /* 0x004f620000300800 */
[----:B------:R-:W-:-:S05]  /*bde0*/  VIADD R208, R0, 0x11 ;  /* 0x0000001100d07836 */ /* 0x000fca0000000000 */
[----:B0-----:R-:W-:Y:S01]  /*bdf0*/  ISETP.LT.AND P1, PT, R208, UR4, !P0 ;  /* 0x00000004d0007c0c */ /* 0x001fe2000c721270 */
[----:B------:R-:W0:Y:S01]  /*be00*/  LDCU UR4, c[0x0][0x39c] ;  /* 0x00007380ff0477ac */ /* 0x000e220008000800 */
[----:B------:R-:W-:Y:S01]  /*be10*/  VIADD R208, R0, 0x12 ;  /* 0x0000001200d07836 */ /* 0x000fe20000000000 */
[----:B-----5:R2:W-:Y:S04]  /*be20*/  @P4 STG.E.U8 desc[UR18][R234.64], R245 ;  /* 0x000000f5ea004986 */ /* 0x0205e8000c101112 */
[----:B0-----:R-:W-:Y:S01]  /*be30*/  ISETP.LT.AND P4, PT, R208, UR4, !P0 ;  /* 0x00000004d0007c0c */ /* 0x001fe2000c781270 */
[----:B------:R-:W0:Y:S01]  /*be40*/  LDCU UR4, c[0x0][0x39c] ;  /* 0x00007380ff0477ac */ /* 0x000e220008000800 */
[----:B------:R-:W-:Y:S01]  /*be50*/  PRMT R208, R245, 0x9910, RZ ;  /* 0x00009910f5d07816 */ /* 0x000fe200000000ff */
[----:B--2---:R-:W2:Y:S04]  /*be60*/  LDL.LU.64 R234, [R1+0x88] ;  /* 0x0000880001ea7983 */ /* 0x004ea80000300a00 */
[----:B------:R-:W5:Y:S01]  /*be70*/  LDL.LU.64 R244, [R1+0x80] ;  /* 0x0000800001f47983 */ /* 0x000f620000300a00 */
[----:B------:R-:W-:Y:S01]  /*be80*/  SHF.R.S32.HI R209, RZ, 0x8, R208 ;  /* 0x00000008ffd17819 */ /* 0x000fe200000114d0 */
[----:B------:R-:W-:-:S04]  /*be90*/  VIADD R208, R0, 0x13 ;  /* 0x0000001300d07836 */ /* 0x000fc80000000000 */
[----:B---3--:R3:W-:Y:S01]  /*bea0*/  @P6 STG.E.U8 desc[UR18][R216.64], R209 ;  /* 0x000000d1d8006986 */ /* 0x0087e2000c101112 */
[----:B0-----:R-:W-:Y:S01]  /*beb0*/  ISETP.LT.AND P6, PT, R208, UR4, !P0 ;  /* 0x00000004d0007c0c */ /* 0x001fe2000c7c1270 */
[----:B------:R-:W0:Y:S01]  /*bec0*/  LDCU UR4, c[0x0][0x39c] ;  /* 0x00007380ff0477ac */ /* 0x000e220008000800 */
[----:B------:R-:W-:Y:S01]  /*bed0*/  VIADD R208, R0, 0x14 ;  /* 0x0000001400d07836 */ /* 0x000fe20000000000 */
[----:B------:R0:W-:Y:S04]  /*bee0*/  @P3 STG.E.U8 desc[UR18][R222.64], R230 ;  /* 0x000000e6de003986 */ /* 0x0001e8000c101112 */
[----:B0-----:R-:W-:Y:S01]  /*bef0*/  ISETP.LT.AND P3, PT, R208, UR4, !P0 ;  /* 0x00000004d0007c0c */ /* 0x001fe2000c761270 */
[----:B------:R-:W0:Y:S01]  /*bf00*/  LDCU UR4, c[0x0][0x39c] ;  /* 0x00007380ff0477ac */ /* 0x000e220008000800 */
[----:B---3--:R-:W3:Y:S04]  /*bf10*/  LDL.LU.64 R208, [R1+0x78] ;  /* 0x0000780001d07983 */ /* 0x008ee80000300a00 */
[----:B------:R-:W3:Y:S01]  /*bf20*/  LDL.LU.64 R222, [R1+0x70] ;  /* 0x0000700001de7983 */ /* 0x000ee20000300a00 */
[----:B------:R-:W-:-:S04]  /*bf30*/  PRMT R216, R230, 0x9910, RZ ;  /* 0x00009910e6d87816 */ /* 0x000fc800000000ff */
[----:B------:R-:W-:Y:S01]  /*bf40*/  SHF.R.S32.HI R217, RZ, 0x8, R216 ;  /* 0x00000008ffd97819 */ /* 0x000fe200000114d8 */
[----:B------:R-:W-:-:S04]  /*bf50*/  VIADD R216, R0, 0x15 ;  /* 0x0000001500d87836 */ /* 0x000fc80000000000 */
[----:B----4-:R4:W-:Y:S01]  /*bf60*/  @P5 STG.E.U8 desc[UR18][R200.64], R217 ;  /* 0x000000d9c8005986 */ /* 0x0109e2000c101112 */
[----:B0-----:R-:W-:Y:S01]  /*bf70*/  ISETP.LT.AND P5, PT, R216, UR4, !P0 ;  /* 0x00000004d8007c0c */ /* 0x001fe2000c7a1270 */
[----:B------:R-:W0:Y:S02]  /*bf80*/  LDCU UR4, c[0x0][0x39c] ;  /* 0x00007380ff0477ac */ /* 0x000e240008000800 */
[----:B------:R1:W-:Y:S04]  /*bf90*/  @P2 STG.E.U8 desc[UR18][R226.64], R231 ;  /* 0x000000e7e2002986 */ /* 0x0003e8000c101112 */
[----:B----4-:R-:W4:Y:S04]  /*bfa0*/  LDL.LU.64 R200, [R1+0x1a8] ;  /* 0x0001a80001c87983 */ /* 0x010f280000300a00 */
[----:B-1----:R-:W4:Y:S01]  /*bfb0*/  LDL.LU.64 R226, [R1+0x68] ;  /* 0x0000680001e27983 */ /* 0x002f220000300a00 */
[----:B------:R-:W-:-:S05]  /*bfc0*/  VIADD R216, R0, 0x16 ;  /* 0x0000001600d87836 */ /* 0x000fca0000000000 */
[----:B0-----:R-:W-:Y:S01]  /*bfd0*/  ISETP.LT.AND P2, PT, R216, UR4, !P0 ;  /* 0x00000004d8007c0c */ /* 0x001fe2000c741270 */
[----:B------:R-:W0:Y:S01]  /*bfe0*/  LDCU UR4, c[0x0][0x39c] ;  /* 0x00007380ff0477ac */ /* 0x000e220008000800 */
[----:B------:R-:W-:Y:S02]  /*bff0*/  PRMT R216, R231, 0x9910, RZ ;  /* 0x00009910e7d87816 */ /* 0x000fe400000000ff */
[----:B------:R-:W4:Y:S02]  /*c000*/  LDL.LU.64 R230, [R1+0x60] ;  /* 0x0000600001e67983 */ /* 0x000f240000300a00 */
[----:B------:R-:W-:Y:S01]  /*c010*/  SHF.R.S32.HI R217, RZ, 0x8, R216 ;  /* 0x00000008ffd97819 */ /* 0x000fe200000114d8 */
[----:B------:R-:W-:-:S04]  /*c020*/  VIADD R216, R0, 0x17 ;  /* 0x0000001700d87836 */ /* 0x000fc80000000000 */
[----:B--2---:R-:W-:Y:S04]  /*c030*/  @P1 STG.E.U8 desc[UR18][R234.64], R217 ;  /* 0x000000d9ea001986 */ /* 0x004fe8000c101112 */
[----:B-----5:R1:W-:Y:S04]  /*c040*/  @P4 STG.E.U8 desc[UR18][R244.64], R238 ;  /* 0x000000eef4004986 */ /* 0x0203e8000c101112 */
[----:B-1----:R-:W2:Y:S01]  /*c050*/  LDL.LU.64 R244, [R1+0x58] ;  /* 0x0000580001f47983 */ /* 0x002ea20000300a00 */
[----:B0-----:R-:W-:Y:S01]  /*c060*/  ISETP.LT.AND P1, PT, R216, UR4, !P0 ;  /* 0x00000004d8007c0c */ /* 0x001fe2000c721270 */
[----:B------:R-:W0:Y:S01]  /*c070*/  LDCU UR4, c[0x0][0x39c] ;  /* 0x00007380ff0477ac */ /* 0x000e220008000800 */
[----:B------:R-:W-:Y:S01]  /*c080*/  VIADD R216, R0, 0x18 ;  /* 0x0000001800d87836 */ /* 0x000fe20000000000 */
[----:B------:R-:W5:Y:S04]  /*c090*/  LDL.LU.64 R234, [R1+0x50] ;  /* 0x0000500001ea7983 */ /* 0x000f680000300a00 */
[----:B0-----:R-:W-:Y:S01]  /*c0a0*/  ISETP.LT.AND P4, PT, R216, UR4, !P0 ;  /* 0x00000004d8007c0c */ /* 0x001fe2000c781270 */
[----:B------:R-:W0:Y:S01]  /*c0b0*/  LDCU UR4, c[0x0][0x39c] ;  /* 0x00007380ff0477ac */ /* 0x000e220008000800 */
[----:B------:R-:W-:-:S04]  /*c0c0*/  PRMT R216, R238, 0x9910, RZ ;  /* 0x00009910eed87816 */ /* 0x000fc800000000ff */
[----:B------:R-:W-:Y:S01]  /*c0d0*/  SHF.R.S32.HI R217, RZ, 0x8, R216 ;  /* 0x00000008ffd97819 */ /* 0x000fe200000114d8 */
[----:B------:R-:W-:-:S04]  /*c0e0*/  VIADD R216, R0, 0x19 ;  /* 0x0000001900d87836 */ /* 0x000fc80000000000 */
[----:B---3--:R1:W-:Y:S01]  /*c0f0*/  @P6 STG.E.U8 desc[UR18][R208.64], R217 ;  /* 0x000000d9d0006986 */ /* 0x0083e2000c101112 */
[----:B0-----:R-:W-:Y:S01]  /*c100*/  ISETP.LT.AND P6, PT, R216, UR4, !P0 ;  /* 0x00000004d8007c0c */ /* 0x001fe2000c7c1270 */
[----:B------:R-:W0:Y:S01]  /*c110*/  LDCU UR4, c[0x0][0x39c] ;  /* 0x00007380ff0477ac */ /* 0x000e220008000800 */
[----:B------:R-:W-:Y:S01]  /*c120*/  VIADD R216, R0, 0x1a ;  /* 0x0000001a00d87836 */ /* 0x000fe20000000000 */
[----:B------:R3:W-:Y:S04]  /*c130*/  @P3 STG.E.U8 desc[UR18][R222.64], R239 ;  /* 0x000000efde003986 */ /* 0x0007e8000c101112 */
[----:B-1----:R-:W5:Y:S01]  /*c140*/  LDL.LU.64 R208, [R1+0x1a0] ;  /* 0x0001a00001d07983 */ /* 0x002f620000300a00 */
[----:B0-----:R-:W-:Y:S01]  /*c150*/  ISETP.LT.AND P3, PT, R216, UR4, !P0 ;  /* 0x00000004d8007c0c */ /* 0x001fe2000c761270 */
[----:B------:R-:W0:Y:S02]  /*c160*/  LDCU UR4, c[0x0][0x39c] ;  /* 0x00007380ff0477ac */ /* 0x000e240008000800 */
[----:B------:R-:W5:Y:S01]  /*c170*/  LDL.LU.64 R216, [R1+0x48] ;  /* 0x0000480001d87983 */ /* 0x000f620000300a00 */
[----:B---3--:R-:W-:-:S03]  /*c180*/  PRMT R222, R239, 0x9910, RZ ;  /* 0x00009910efde7816 */ /* 0x008fc600000000ff */
[----:B------:R-:W3:Y:S01]  /*c190*/  LDL.LU.64 R238, [R1+0x40] ;  /* 0x0000400001ee7983 */ /* 0x000ee20000300a00 */
[----:B------:R-:W-:Y:S01]  /*c1a0*/  SHF.R.S32.HI R223, RZ, 0x8, R222 ;  /* 0x00000008ffdf7819 */ /* 0x000fe200000114de */
[----:B------:R-:W-:-:S04]  /*c1b0*/  VIADD R222, R0, 0x1b ;  /* 0x0000001b00de7836 */ /* 0x000fc80000000000 */
[----:B----4-:R1:W-:Y:S01]  /*c1c0*/  @P5 STG.E.U8 desc[UR18][R226.64], R223 ;  /* 0x000000dfe2005986 */ /* 0x0103e2000c101112 */
[----:B0-----:R-:W-:Y:S01]  /*c1d0*/  ISETP.LT.AND P5, PT, R222, UR4, !P0 ;  /* 0x00000004de007c0c */ /* 0x001fe2000c7a1270 */
[----:B------:R-:W0:Y:S01]  /*c1e0*/  LDCU UR4, c[0x0][0x39c] ;  /* 0x00007380ff0477ac */ /* 0x000e220008000800 */
[----:B------:R-:W-:Y:S01]  /*c1f0*/  VIADD R222, R0, 0x1c ;  /* 0x0000001c00de7836 */ /* 0x000fe20000000000 */
[----:B------:R-:W-:Y:S01]  /*c200*/  @P2 STG.E.U8 desc[UR18][R230.64], R240 ;  /* 0x000000f0e6002986 */ /* 0x000fe2000c101112 */
[----:B-1----:R-:W-:-:S03]  /*c210*/  PRMT R226, R240, 0x9910, RZ ;  /* 0x00009910f0e27816 */ /* 0x002fc600000000ff */
[----:B0-----:R-:W-:Y:S01]  /*c220*/  ISETP.LT.AND P2, PT, R222, UR4, !P0 ;  /* 0x00000004de007c0c */ /* 0x001fe2000c741270 */
[----:B------:R-:W0:Y:S01]  /*c230*/  LDCU UR4, c[0x0][0x39c] ;  /* 0x00007380ff0477ac */ /* 0x000e220008000800 */
[----:B------:R-:W4:Y:S01]  /*c240*/  LDL.LU.64 R222, [R1+0x38] ;  /* 0x0000380001de7983 */ /* 0x000f220000300a00 */
[----:B------:R-:W-:Y:S01]  /*c250*/  SHF.R.S32.HI R227, RZ, 0x8, R226 ;  /* 0x00000008ffe37819 */ /* 0x000fe200000114e2 */
[----:B------:R-:W-:-:S04]  /*c260*/  VIADD R226, R0, 0x1d ;  /* 0x0000001d00e27836 */ /* 0x000fc80000000000 */
[----:B--2---:R1:W-:Y:S04]  /*c270*/  @P1 STG.E.U8 desc[UR18][R244.64], R227 ;  /* 0x000000e3f4001986 */ /* 0x0043e8000c101112 */
[----:B-1----:R-:W2:Y:S01]  /*c280*/  LDL.LU.64 R244, [R1+0x30] ;  /* 0x0000300001f47983 */ /* 0x002ea20000300a00 */
[----:B0-----:R-:W-:Y:S01]  /*c290*/  ISETP.LT.AND P1, PT, R226, UR4, !P0 ;  /* 0x00000004e2007c0c */ /* 0x001fe2000c721270 */
[----:B------:R-:W0:Y:S01]  /*c2a0*/  LDCU UR4, c[0x0][0x39c] ;  /* 0x00007380ff0477ac */ /* 0x000e220008000800 */
[----:B------:R-:W-:Y:S01]  /*c2b0*/  VIADD R226, R0, 0x1e ;  /* 0x0000001e00e27836 */ /* 0x000fe20000000000 */
[----:B-----5:R1:W-:Y:S01]  /*c2c0*/  @P4 STG.E.U8 desc[UR18][R234.64], R242 ;  /* 0x000000f2ea004986 */ /* 0x0203e2000c101112 */
[----:B------:R-:W-:-:S03]  /*c2d0*/  PRMT R230, R242, 0x9910, RZ ;  /* 0x00009910f2e67816 */ /* 0x000fc600000000ff */
[----:B0-----:R-:W-:Y:S01]  /*c2e0*/  ISETP.LT.AND P4, PT, R226, UR4, !P0 ;  /* 0x00000004e2007c0c */ /* 0x001fe2000c781270 */
[----:B------:R-:W0:Y:S01]  /*c2f0*/  LDCU UR4, c[0x0][0x39c] ;  /* 0x00007380ff0477ac */ /* 0x000e220008000800 */
[----:B------:R-:W5:Y:S01]  /*c300*/  LDL.LU.64 R226, [R1+0x28] ;  /* 0x0000280001e27983 */ /* 0x000f620000300a00 */
[----:B-1----:R-:W-:Y:S01]  /*c310*/  SHF.R.S32.HI R235, RZ, 0x8, R230 ;  /* 0x00000008ffeb7819 */ /* 0x002fe200000114e6 */
[----:B------:R-:W-:Y:S02]  /*c320*/  VIADD R234, R0, 0x1f ;  /* 0x0000001f00ea7836 */ /* 0x000fe40000000000 */
[----:B------:R-:W5:Y:S04]  /*c330*/  LDL.LU.64 R230, [R1+0x20] ;  /* 0x0000200001e67983 */ /* 0x000f680000300a00 */
[----:B------:R1:W-:Y:S01]  /*c340*/  @P6 STG.E.U8 desc[UR18][R216.64], R235 ;  /* 0x000000ebd8006986 */ /* 0x0003e2000c101112 */
[----:B0-----:R-:W-:Y:S01]  /*c350*/  ISETP.LT.AND P6, PT, R234, UR4, !P0 ;  /* 0x00000004ea007c0c */ /* 0x001fe2000c7c1270 */
[----:B------:R-:W0:Y:S01]  /*c360*/  LDCU UR4, c[0x0][0x39c] ;  /* 0x00007380ff0477ac */ /* 0x000e220008000800 */
[----:B------:R-:W-:Y:S01]  /*c370*/  VIADD R234, R0, 0x20 ;  /* 0x0000002000ea7836 */ /* 0x000fe20000000000 */
[----:B---3--:R3:W-:Y:S04]  /*c380*/  @P3 STG.E.U8 desc[UR18][R238.64], R243 ;  /* 0x000000f3ee003986 */ /* 0x0087e8000c101112 */
[----:B-1----:R-:W5:Y:S01]  /*c390*/  LDL.LU.64 R216, [R1+0x198] ;  /* 0x0001980001d87983 */ /* 0x002f620000300a00 */
[----:B0-----:R-:W-:Y:S01]  /*c3a0*/  ISETP.LT.AND P3, PT, R234, UR4, !P0 ;  /* 0x00000004ea007c0c */ /* 0x001fe2000c761270 */
[----:B------:R-:W0:Y:S02]  /*c3b0*/  LDCU UR4, c[0x0][0x39c] ;  /* 0x00007380ff0477ac */ /* 0x000e240008000800 */
[----:B------:R-:W5:Y:S01]  /*c3c0*/  LDL.LU.64 R234, [R1+0x18] ;  /* 0x0000180001ea7983 */ /* 0x000f620000300a00 */
[----:B---3--:R-:W-:-:S05]  /*c3d0*/  PRMT R238, R243, 0x9910, RZ ;  /* 0x00009910f3ee7816 */ /* 0x008fca00000000ff */
[----:B------:R-:W-:Y:S02]  /*c3e0*/  IMAD.MOV.U32 R240, RZ, RZ, R238 ;  /* 0x000000fffff07224 */ /* 0x000fe400078e00ee */
[----:B------:R-:W3:Y:S03]  /*c3f0*/  LDL.LU.64 R238, [R1+0x10] ;  /* 0x0000100001ee7983 */ /* 0x000ee60000300a00 */
[----:B------:R-:W-:-:S05]  /*c400*/  SHF.R.S32.HI R242, RZ, 0x8, R240 ;  /* 0x00000008fff27819 */ /* 0x000fca00000114f0 */
[----:B----4-:R1:W-:Y:S04]  /*c410*/  @P5 STG.E.U8 desc[UR18][R222.64], R242 ;  /* 0x000000f2de005986 */ /* 0x0103e8000c101112 */
[----:B-1----:R-:W4:Y:S04]  /*c420*/  LDL.LU.64 R222, [R1+0x190] ;  /* 0x0001900001de7983 */ /* 0x002f280000300a00 */
[----:B------:R-:W4:Y:S01]  /*c430*/  LDL.LU.64 R242, [R1+0x8] ;  /* 0x0000080001f27983 */ /* 0x000f220000300a00 */
[----:B------:R-:W-:-:S05]  /*c440*/  VIADD R240, R0, 0x21 ;  /* 0x0000002100f07836 */ /* 0x000fca0000000000 */
[----:B0-----:R-:W-:Y:S01]  /*c450*/  ISETP.LT.AND P5, PT, R240, UR4, !P0 ;  /* 0x00000004f0007c0c */ /* 0x001fe2000c7a1270 */
[----:B------:R-:W0:Y:S01]  /*c460*/  LDCU UR4, c[0x0][0x39c] ;  /* 0x00007380ff0477ac */ /* 0x000e220008000800 */
[----:B------:R-:W-:Y:S01]  /*c470*/  VIADD R240, R0, 0x22 ;  /* 0x0000002200f07836 */ /* 0x000fe20000000000 */
[----:B--2---:R1:W-:Y:S04]  /*c480*/  @P2 STG.E.U8 desc[UR18][R244.64], R248 ;  /* 0x000000f8f4002986 */ /* 0x0043e8000c101112 */
[----:B-1----:R-:W2:Y:S01]  /*c490*/  LDL.LU.64 R244, [R1] ;  /* 0x0000000001f47983 */ /* 0x002ea20000300a00 */
[----:B0-----:R-:W-:Y:S01]  /*c4a0*/  ISETP.LT.AND P2, PT, R240, UR4, !P0 ;  /* 0x00000004f0007c0c */ /* 0x001fe2000c741270 */
[----:B------:R-:W0:Y:S01]  /*c4b0*/  LDCU UR4, c[0x0][0x39c] ;  /* 0x00007380ff0477ac */ /* 0x000e220008000800 */
[----:B------:R-:W-:Y:S01]  /*c4c0*/  PRMT R240, R248, 0x9910, RZ ;  /* 0x00009910f8f07816 */ /* 0x000fe200000000ff */
[----:B------:R-:W-:-:S03]  /*c4d0*/  VIADD R248, R0, 0x23 ;  /* 0x0000002300f87836 */ /* 0x000fc60000000000 */
[----:B------:R-:W-:-:S05]  /*c4e0*/  SHF.R.S32.HI R240, RZ, 0x8, R240 ;  /* 0x00000008fff07819 */ /* 0x000fca00000114f0 */
[----:B-----5:R1:W-:Y:S01]  /*c4f0*/  @P1 STG.E.U8 desc[UR18][R226.64], R240 ;  /* 0x000000f0e2001986 */ /* 0x0203e2000c101112 */
[----:B0-----:R-:W-:Y:S01]  /*c500*/  ISETP.LT.AND P1, PT, R248, UR4, !P0 ;  /* 0x00000004f8007c0c */ /* 0x001fe2000c721270 */
[----:B------:R-:W0:Y:S01]  /*c510*/  LDCU UR4, c[0x0][0x39c] ;  /* 0x00007380ff0477ac */ /* 0x000e220008000800 */
[----:B------:R-:W-:Y:S01]  /*c520*/  VIADD R248, R0, 0x24 ;  /* 0x0000002400f87836 */ /* 0x000fe20000000000 */
[----:B------:R5:W-:Y:S04]  /*c530*/  @P4 STG.E.U8 desc[UR18][R230.64], R251 ;  /* 0x000000fbe6004986 */ /* 0x000be8000c101112 */
[----:B-1----:R-:W2:Y:S04]  /*c540*/  LDL.LU.64 R226, [R1+0x188] ;  /* 0x0001880001e27983 */ /* 0x002ea80000300a00 */
[----:B------:R-:W2:Y:S04]  /*c550*/  LDL.LU R240, [R1+0x180] ;  /* 0x0001800001f07983 */ /* 0x000ea80000300800 */
[----:B-----5:R-:W5:Y:S01]  /*c560*/  LDL.LU.64 R230, [R1+0x178] ;  /* 0x0001780001e67983 */ /* 0x020f620000300a00 */
[----:B0-----:R-:W-:Y:S01]  /*c570*/  ISETP.LT.AND P4, PT, R248, UR4, !P0 ;  /* 0x00000004f8007c0c */ /* 0x001fe2000c781270 */
[----:B------:R-:W0:Y:S01]  /*c580*/  LDCU UR4, c[0x0][0x39c] ;  /* 0x00007380ff0477ac */ /* 0x000e220008000800 */
[----:B------:R-:W-:Y:S01]  /*c590*/  PRMT R248, R251, 0x9910, RZ ;  /* 0x00009910fbf87816 */ /* 0x000fe200000000ff */
[----:B------:R-:W-:-:S03]  /*c5a0*/  VIADD R251, R0, 0x25 ;  /* 0x0000002500fb7836 */ /* 0x000fc60000000000 */
[----:B------:R-:W-:-:S05]  /*c5b0*/  SHF.R.S32.HI R248, RZ, 0x8, R248 ;  /* 0x00000008fff87819 */ /* 0x000fca00000114f8 */
[----:B------:R1:W-:Y:S01]  /*c5c0*/  @P6 STG.E.U8 desc[UR18][R234.64], R248 ;  /* 0x000000f8ea006986 */ /* 0x0003e2000c101112 */
[----:B0-----:R-:W-:Y:S01]  /*c5d0*/  ISETP.LT.AND P6, PT, R251, UR4, !P0 ;  /* 0x00000004fb007c0c */ /* 0x001fe2000c7c1270 */
[----:B------:R-:W0:Y:S01]  /*c5e0*/  LDCU UR4, c[0x0][0x39c] ;  /* 0x00007380ff0477ac */ /* 0x000e220008000800 */
[----:B------:R-:W-:Y:S01]  /*c5f0*/  VIADD R251, R0, 0x26 ;  /* 0x0000002600fb7836 */ /* 0x000fe20000000000 */
[----:B---3--:R3:W-:Y:S04]  /*c600*/  @P3 STG.E.U8 desc[UR18][R238.64], R250 ;  /* 0x000000faee003986 */ /* 0x0087e8000c101112 */
[----:B-1----:R-:W5:Y:S04]  /*c610*/  LDL.LU.64 R234, [R1+0x170] ;  /* 0x0001700001ea7983 */ /* 0x002f680000300a00 */
[----:B------:R-:W5:Y:S01]  /*c620*/  LDL.LU R248, [R1+0x168] ;  /* 0x0001680001f87983 */ /* 0x000f620000300800 */
[----:B0-----:R-:W-:Y:S01]  /*c630*/  ISETP.LT.AND P3, PT, R251, UR4, !P0 ;  /* 0x00000004fb007c0c */ /* 0x001fe2000c761270 */
[----:B------:R-:W0:Y:S01]  /*c640*/  LDCU UR4, c[0x0][0x39c] ;  /* 0x00007380ff0477ac */ /* 0x000e220008000800 */
[----:B---3--:R-:W-:Y:S01]  /*c650*/  PRMT R250, R250, 0x9910, RZ ;  /* 0x00009910fafa7816 */ /* 0x008fe200000000ff */
[----:B------:R-:W-:Y:S01]  /*c660*/  VIADD R251, R0, 0x27 ;  /* 0x0000002700fb7836 */ /* 0x000fe20000000000 */
[----:B------:R-:W3:Y:S02]  /*c670*/  LDL.LU.64 R238, [R1+0x160] ;  /* 0x0001600001ee7983 */ /* 0x000ee40000300a00 */
[----:B------:R-:W-:-:S05]  /*c680*/  SHF.R.S32.HI R250, RZ, 0x8, R250 ;  /* 0x00000008fffa7819 */ /* 0x000fca00000114fa */
[----:B----4-:R1:W-:Y:S01]  /*c690*/  @P5 STG.E.U8 desc[UR18][R242.64], R250 ;  /* 0x000000faf2005986 */ /* 0x0103e2000c101112 */
[----:B0-----:R-:W-:Y:S01]  /*c6a0*/  ISETP.LT.AND P5, PT, R251, UR4, !P0 ;  /* 0x00000004fb007c0c */ /* 0x001fe2000c7a1270 */
[----:B------:R-:W0:Y:S01]  /*c6b0*/  LDCU UR4, c[0x0][0x39c] ;  /* 0x00007380ff0477ac */ /* 0x000e220008000800 */
[----:B------:R-:W-:Y:S01]  /*c6c0*/  VIADD R251, R0, 0x28 ;  /* 0x0000002800fb7836 */ /* 0x000fe20000000000 */
[----:B-1----:R-:W4:Y:S04]  /*c6d0*/  LDL.LU.64 R242, [R1+0x158] ;  /* 0x0001580001f27983 */ /* 0x002f280000300a00 */
[----:B------:R-:W3:Y:S04]  /*c6e0*/  LDL.LU R250, [R1+0x150] ;  /* 0x0001500001fa7983 */ /* 0x000ee80000300800 */
[----:B--2---:R1:W-:Y:S01]  /*c6f0*/  @P2 STG.E.U8 desc[UR18][R244.64], R249 ;  /* 0x000000f9f4002986 */ /* 0x0043e2000c101112 */
[----:B0-----:R-:W-:Y:S01]  /*c700*/  ISETP.LT.AND P2, PT, R251, UR4, !P0 ;  /* 0x00000004fb007c0c */ /* 0x001fe2000c741270 */
[----:B------:R-:W0:Y:S02]  /*c710*/  LDCU UR4, c[0x0][0x39c] ;  /* 0x00007380ff0477ac */ /* 0x000e240008000800 */
[----:B-1----:R-:W2:Y:S04]  /*c720*/  LDL.LU.64 R244, [R1+0x148] ;  /* 0x0001480001f47983 */ /* 0x002ea80000300a00 */
[----:B------:R-:W3:Y:S01]  /*c730*/  LDL.LU R251, [R1+0x144] ;  /* 0x0001440001fb7983 */ /* 0x000ee20000300800 */
[----:B------:R-:W-:-:S04]  /*c740*/  PRMT R249, R249, 0x9910, RZ ;  /* 0x00009910f9f97816 */ /* 0x000fc800000000ff */
[----:B------:R-:W-:-:S05]  /*c750*/  SHF.R.S32.HI R249, RZ, 0x8, R249 ;  /* 0x00000008fff97819 */ /* 0x000fca00000114f9 */
[----:B---3--:R1:W-:Y:S04]  /*c760*/  @P1 STG.E.U8 desc[UR18][R250.64], R249 ;  /* 0x000000f9fa001986 */ /* 0x0083e8000c101112 */
[----:B-1----:R-:W5:Y:S01]  /*c770*/  LDL.LU R249, [R1+0x140] ;  /* 0x0001400001f97983 */ /* 0x002f620000300800 */
[----:B------:R-:W-:-:S05]  /*c780*/  VIADD R251, R0, 0x29 ;  /* 0x0000002900fb7836 */ /* 0x000fca0000000000 */
[----:B0-----:R-:W-:Y:S01]  /*c790*/  ISETP.LT.AND P1, PT, R251, UR4, !P0 ;  /* 0x00000004fb007c0c */ /* 0x001fe2000c721270 */
[----:B------:R-:W0:Y:S01]  /*c7a0*/  LDCU UR4, c[0x0][0x39c] ;  /* 0x00007380ff0477ac */ /* 0x000e220008000800 */
[----:B------:R-:W-:Y:S01]  /*c7b0*/  VIADD R250, R0, 0x2a ;  /* 0x0000002a00fa7836 */ /* 0x000fe20000000000 */
[----:B-----5:R1:W-:Y:S02]  /*c7c0*/  @P4 STG.E.U8 desc[UR18][R248.64], R241 ;  /* 0x000000f1f8004986 */ /* 0x0203e4000c101112 */
[----:B-1----:R-:W-:Y:S02]  /*c7d0*/  PRMT R248, R241, 0x9910, RZ ;  /* 0x00009910f1f87816 */ /* 0x002fe400000000ff */
[----:B------:R-:W3:Y:S01]  /*c7e0*/  LDL.LU R241, [R1+0x13c] ;  /* 0x00013c0001f17983 */ /* 0x000ee20000300800 */
[----:B0-----:R-:W-:Y:S01]  /*c7f0*/  ISETP.LT.AND P4, PT, R250, UR4, !P0 ;  /* 0x00000004fa007c0c */ /* 0x001fe2000c781270 */
[----:B------:R-:W0:Y:S01]  /*c800*/  LDCU UR4, c[0x0][0x39c] ;  /* 0x00007380ff0477ac */ /* 0x000e220008000800 */
[----:B------:R-:W-:Y:S01]  /*c810*/  SHF.R.S32.HI R248, RZ, 0x8, R248 ;  /* 0x00000008fff87819 */ /* 0x000fe200000114f8 */
[----:B------:R-:W-:-:S04]  /*c820*/  VIADD R249, R0, 0x2b ;  /* 0x0000002b00f97836 */ /* 0x000fc80000000000 */
[----:B--2---:R1:W-:Y:S01]  /*c830*/  @P6 STG.E.U8 desc[UR18][R244.64], R248 ;  /* 0x000000f8f4006986 */ /* 0x0043e2000c101112 */
[----:B0-----:R-:W-:Y:S01]  /*c840*/  ISETP.LT.AND P6, PT, R249, UR4, !P0 ;  /* 0x00000004f9007c0c */ /* 0x001fe2000c7c1270 */
[----:B------:R-:W0:Y:S01]  /*c850*/  LDCU UR4, c[0x0][0x39c] ;  /* 0x00007380ff0477ac */ /* 0x000e220008000800 */
[----:B-1----:R-:W-:Y:S01]  /*c860*/  VIADD R244, R0, 0x2c ;  /* 0x0000002c00f47836 */ /* 0x002fe20000000000 */
[----:B----4-:R1:W-:Y:S04]  /*c870*/  @P3 STG.E.U8 desc[UR18][R242.64], R237 ;  /* 0x000000edf2003986 */ /* 0x0103e8000c101112 */
[----:B0-----:R-:W-:Y:S01]  /*c880*/  ISETP.LT.AND P3, PT, R244, UR4, !P0 ;  /* 0x00000004f4007c0c */ /* 0x001fe2000c761270 */
[----:B------:R-:W0:Y:S01]  /*c890*/  LDCU UR4, c[0x0][0x39c] ;  /* 0x00007380ff0477ac */ /* 0x000e220008000800 */
[----:B-1----:R-:W-:-:S02]  /*c8a0*/  PRMT R242, R237, 0x9910, RZ ;  /* 0x00009910edf27816 */ /* 0x002fc400000000ff */
[----:B------:R-:W2:Y:S01]  /*c8b0*/  LDL.LU R237, [R1+0x138] ;  /* 0x0001380001ed7983 */ /* 0x000ea20000300800 */
[----:B------:R-:W-:Y:S01]  /*c8c0*/  VIADD R243, R0, 0x2d ;  /* 0x0000002d00f37836 */ /* 0x000fe20000000000 */
[----:B------:R-:W-:-:S05]  /*c8d0*/  SHF.R.S32.HI R242, RZ, 0x8, R242 ;  /* 0x00000008fff27819 */ /* 0x000fca00000114f2 */
[----:B---3--:R-:W-:Y:S01]  /*c8e0*/  @P5 STG.E.U8 desc[UR18][R240.64], R242 ;  /* 0x000000f2f0005986 */ /* 0x008fe2000c101112 */
[----:B0-----:R-:W-:Y:S01]  /*c8f0*/  ISETP.LT.AND P5, PT, R243, UR4, !P0 ;  /* 0x00000004f3007c0c */ /* 0x001fe2000c7a1270 */
[----:B------:R-:W0:Y:S01]  /*c900*/  LDCU UR4, c[0x0][0x39c] ;  /* 0x00007380ff0477ac */ /* 0x000e220008000800 */
[----:B------:R-:W-:Y:S01]  /*c910*/  PRMT R243, R233, 0x9910, RZ ;  /* 0x00009910e9f37816 */ /* 0x000fe200000000ff */
[----:B------:R1:W-:Y:S04]  /*c920*/  @P2 STG.E.U8 desc[UR18][R238.64], R233 ;  /* 0x000000e9ee002986 */ /* 0x0003e8000c101112 */
[----:B-1----:R-:W3:Y:S01]  /*c930*/  LDL.LU R233, [R1+0x134] ;  /* 0x0001340001e97983 */ /* 0x002ee20000300800 */
[----:B------:R-:W-:-:S05]  /*c940*/  VIADD R240, R0, 0x2e ;  /* 0x0000002e00f07836 */ /* 0x000fca0000000000 */
[----:B0-----:R-:W-:Y:S01]  /*c950*/  ISETP.LT.AND P2, PT, R240, UR4, !P0 ;  /* 0x00000004f0007c0c */ /* 0x001fe2000c741270 */
[----:B------:R-:W0:Y:S01]  /*c960*/  LDCU UR4, c[0x0][0x39c] ;  /* 0x00007380ff0477ac */ /* 0x000e220008000800 */
[----:B------:R-:W-:Y:S01]  /*c970*/  SHF.R.S32.HI R238, RZ, 0x8, R243 ;  /* 0x00000008ffee7819 */ /* 0x000fe200000114f3 */
[----:B------:R-:W-:-:S04]  /*c980*/  VIADD R239, R0, 0x2f ;  /* 0x0000002f00ef7836 */ /* 0x000fc80000000000 */
[----:B--2---:R-:W-:Y:S01]  /*c990*/  @P1 STG.E.U8 desc[UR18][R236.64], R238 ;  /* 0x000000eeec001986 */ /* 0x004fe2000c101112 */
[----:B0-----:R-:W-:Y:S01]  /*c9a0*/  ISETP.LT.AND P1, PT, R239, UR4, !P0 ;  /* 0x00000004ef007c0c */ /* 0x001fe2000c721270 */
[----:B------:R-:W0:Y:S01]  /*c9b0*/  LDCU UR4, c[0x0][0x39c] ;  /* 0x00007380ff0477ac */ /* 0x000e220008000800 */
[----:B------:R-:W-:-:S04]  /*c9c0*/  PRMT R239, R229, 0x9910, RZ ;  /* 0x00009910e5ef7816 */ /* 0x000fc800000000ff */
[----:B------:R-:W-:Y:S01]  /*c9d0*/  SHF.R.S32.HI R239, RZ, 0x8, R239 ;  /* 0x00000008ffef7819 */ /* 0x000fe200000114ef */
[----:B------:R1:W-:Y:S04]  /*c9e0*/  @P4 STG.E.U8 desc[UR18][R234.64], R229 ;  /* 0x000000e5ea004986 */ /* 0x0003e8000c101112 */
[----:B-1----:R-:W2:Y:S01]  /*c9f0*/  LDL.LU R229, [R1+0x130] ;  /* 0x0001300001e57983 */ /* 0x002ea20000300800 */
[----:B------:R-:W-:-:S03]  /*ca00*/  PRMT R235, R225, 0x9910, RZ ;  /* 0x00009910e1eb7816 */ /* 0x000fc600000000ff */
[----:B---3--:R-:W-:Y:S04]  /*ca10*/  @P6 STG.E.U8 desc[UR18][R232.64], R239 ;  /* 0x000000efe8006986 */ /* 0x008fe8000c101112 */
[----:B------:R1:W-:Y:S04]  /*ca20*/  @P3 STG.E.U8 desc[UR18][R230.64], R225 ;  /* 0x000000e1e6003986 */ /* 0x0003e8000c101112 */
[----:B-1----:R-:W3:Y:S01]  /*ca30*/  LDL.LU R225, [R1+0x12c] ;  /* 0x00012c0001e17983 */ /* 0x002ee20000300800 */
[----:B------:R-:W-:Y:S01]  /*ca40*/  VIADD R240, R0, 0x30 ;  /* 0x0000003000f07836 */ /* 0x000fe20000000000 */
[----:B------:R-:W-:-:S04]  /*ca50*/  PRMT R231, R221, 0x9910, RZ ;  /* 0x00009910dde77816 */ /* 0x000fc800000000ff */
[----:B0-----:R-:W-:Y:S01]  /*ca60*/  ISETP.LT.AND P4, PT, R240, UR4, !P0 ;  /* 0x00000004f0007c0c */ /* 0x001fe2000c781270 */
[----:B------:R-:W0:Y:S01]  /*ca70*/  LDCU UR4, c[0x0][0x39c] ;  /* 0x00007380ff0477ac */ /* 0x000e220008000800 */
[----:B------:R-:W-:Y:S02]  /*ca80*/  SHF.R.S32.HI R235, RZ, 0x8, R235 ;  /* 0x00000008ffeb7819 */ /* 0x000fe400000114eb */
[----:B------:R-:W-:-:S03]  /*ca90*/  SHF.R.S32.HI R231, RZ, 0x8, R231 ;  /* 0x00000008ffe77819 */ /* 0x000fc600000114e7 */
[----:B--2---:R-:W-:Y:S04]  /*caa0*/  @P5 STG.E.U8 desc[UR18][R228.64], R235 ;  /* 0x000000ebe4005986 */ /* 0x004fe8000c101112 */
[----:B------:R1:W-:Y:S04]  /*cab0*/  @P2 STG.E.U8 desc[UR18][R226.64], R221 ;  /* 0x000000dde2002986 */ /* 0x0003e8000c101112 */
[----:B-1----:R-:W2:Y:S01]  /*cac0*/  LDL.LU R221, [R1+0x128] ;  /* 0x0001280001dd7983 */ /* 0x002ea20000300800 */
[----:B------:R-:W-:Y:S01]  /*cad0*/  PRMT R227, R213, 0x9910, RZ ;  /* 0x00009910d5e37816 */ /* 0x000fe200000000ff */
[----:B------:R-:W-:-:S05]  /*cae0*/  VIADD R240, R0, 0x31 ;  /* 0x0000003100f07836 */ /* 0x000fca0000000000 */
[----:B0-----:R-:W-:Y:S01]  /*caf0*/  ISETP.LT.AND P6, PT, R240, UR4, !P0 ;  /* 0x00000004f0007c0c */ /* 0x001fe2000c7c1270 */
[----:B------:R-:W0:Y:S01]  /*cb00*/  LDCU UR4, c[0x0][0x39c] ;  /* 0x00007380ff0477ac */ /* 0x000e220008000800 */
[----:B---3--:R-:W-:Y:S04]  /*cb10*/  @P1 STG.E.U8 desc[UR18][R224.64], R231 ;  /* 0x000000e7e0001986 */ /* 0x008fe8000c101112 */
[----:B------:R1:W-:Y:S04]  /*cb20*/  @P4 STG.E.U8 desc[UR18][R222.64], R213 ;  /* 0x000000d5de004986 */ /* 0x0003e8000c101112 */
[----:B-1----:R-:W3:Y:S01]  /*cb30*/  LDL.LU R213, [R1+0x124] ;  /* 0x0001240001d57983 */ /* 0x002ee20000300800 */
[----:B------:R-:W-:-:S05]  /*cb40*/  VIADD R236, R0, 0x32 ;  /* 0x0000003200ec7836 */ /* 0x000fca0000000000 */
[----:B0-----:R-:W-:Y:S01]  /*cb50*/  ISETP.LT.AND P3, PT, R236, UR4, !P0 ;  /* 0x00000004ec007c0c */ /* 0x001fe2000c761270 */
[----:B------:R-:W0:Y:S01]  /*cb60*/  LDCU UR4, c[0x0][0x39c] ;  /* 0x00007380ff0477ac */ /* 0x000e220008000800 */
[C---:B------:R-:W-:Y:S02]  /*cb70*/  VIADD R234, R0.reuse, 0x33 ;  /* 0x0000003300ea7836 */ /* 0x040fe40000000000 */
[----:B------:R-:W-:-:S03]  /*cb80*/  VIADD R232, R0, 0x34 ;  /* 0x0000003400e87836 */ /* 0x000fc60000000000 */
[----:B0-----:R-:W-:Y:S01]  /*cb90*/  ISETP.LT.AND P5, PT, R234, UR4, !P0 ;  /* 0x00000004ea007c0c */ /* 0x001fe2000c7a1270 */
[----:B------:R-:W0:Y:S01]  /*cba0*/  LDCU UR4, c[0x0][0x39c] ;  /* 0x00007380ff0477ac */ /* 0x000e220008000800 */
[----:B------:R-:W-:Y:S02]  /*cbb0*/  PRMT R223, R205, 0x9910, RZ ;  /* 0x00009910cddf7816 */ /* 0x000fe400000000ff */
[----:B------:R-:W-:Y:S02]  /*cbc0*/  SHF.R.S32.HI R227, RZ, 0x8, R227 ;  /* 0x00000008ffe37819 */ /* 0x000fe400000114e3 */
[----:B------:R-:W-:-:S03]  /*cbd0*/  SHF.R.S32.HI R223, RZ, 0x8, R223 ;  /* 0x00000008ffdf7819 */ /* 0x000fc600000114df */
[----:B--2---:R-:W-:Y:S01]  /*cbe0*/  @P6 STG.E.U8 desc[UR18][R220.64], R227 ;  /* 0x000000e3dc006986 */ /* 0x004fe2000c101112 */
[----:B0-----:R-:W-:-:S03]  /*cbf0*/  ISETP.LT.AND P2, PT, R232, UR4, !P0 ;  /* 0x00000004e8007c0c */ /* 0x001fc6000c741270 */
[----:B------:R0:W-:Y:S01]  /*cc00*/  @P3 STG.E.U8 desc[UR18][R216.64], R205 ;  /* 0x000000cdd8003986 */ /* 0x0001e2000c101112 */
[----:B------:R-:W1:Y:S03]  /*cc10*/  LDCU UR4, c[0x0][0x39c] ;  /* 0x00007380ff0477ac */ /* 0x000e660008000800 */
[----:B0-----:R-:W2:Y:S01]  /*cc20*/  LDL.LU R205, [R1+0x120] ;  /* 0x0001200001cd7983 */ /* 0x001ea20000300800 */
[----:B------:R-:W-:Y:S01]  /*cc30*/  PRMT R217, R197, 0x9910, RZ ;  /* 0x00009910c5d97816 */ /* 0x000fe200000000ff */
[----:B------:R-:W-:-:S05]  /*cc40*/  VIADD R230, R0, 0x35 ;  /* 0x0000003500e67836 */ /* 0x000fca0000000000 */
[----:B-1----:R-:W-:Y:S01]  /*cc50*/  ISETP.LT.AND P1, PT, R230, UR4, !P0 ;  /* 0x00000004e6007c0c */ /* 0x002fe2000c721270 */
[----:B------:R-:W0:Y:S01]  /*cc60*/  LDCU UR4, c[0x0][0x39c] ;  /* 0x00007380ff0477ac */ /* 0x000e220008000800 */
[----:B---3--:R-:W-:Y:S04]  /*cc70*/  @P5 STG.E.U8 desc[UR18][R212.64], R223 ;  /* 0x000000dfd4005986 */ /* 0x008fe8000c101112 */
[----:B------:R1:W-:Y:S04]  /*cc80*/  @P2 STG.E.U8 desc[UR18][R208.64], R197 ;  /* 0x000000c5d0002986 */ /* 0x0003e8000c101112 */
[----:B-1----:R-:W3:Y:S01]  /*cc90*/  LDL.LU R197, [R1+0x11c] ;  /* 0x00011c0001c57983 */ /* 0x002ee20000300800 */
[----:B------:R-:W-:-:S02]  /*cca0*/  VIADD R228, R0, 0x36 ;  /* 0x0000003600e47836 */ /* 0x000fc40000000000 */
[C---:B------:R-:W-:Y:S02]  /*ccb0*/  VIADD R226, R0.reuse, 0x37 ;  /* 0x0000003700e27836 */ /* 0x040fe40000000000 */
[----:B------:R-:W-:Y:S01]  /*ccc0*/  VIADD R224, R0, 0x38 ;  /* 0x0000003800e07836 */ /* 0x000fe20000000000 */
[----:B0-----:R-:W-:Y:S01]  /*ccd0*/  ISETP.LT.AND P4, PT, R228, UR4, !P0 ;  /* 0x00000004e4007c0c */ /* 0x001fe2000c781270 */
[----:B------:R-:W0:Y:S01]  /*cce0*/  LDCU UR4, c[0x0][0x39c] ;  /* 0x00007380ff0477ac */ /* 0x000e220008000800 */
[----:B------:R-:W-:Y:S01]  /*ccf0*/  PRMT R209, R203, 0x9910, RZ ;  /* 0x00009910cbd17816 */ /* 0x000fe200000000ff */
[----:B------:R-:W4:Y:S01]  /*cd00*/  LDL.LU R250, [R1+0x10c] ;  /* 0x00010c0001fa7983 */ /* 0x000f220000300800 */
[----:B0-----:R-:W-:Y:S01]  /*cd10*/  ISETP.LT.AND P6, PT, R226, UR4, !P0 ;  /* 0x00000004e2007c0c */ /* 0x001fe2000c7c1270 */
[----:B------:R-:W0:Y:S01]  /*cd20*/  LDCU UR4, c[0x0][0x39c] ;  /* 0x00007380ff0477ac */ /* 0x000e220008000800 */
[----:B------:R-:W-:Y:S02]  /*cd30*/  SHF.R.S32.HI R217, RZ, 0x8, R217 ;  /* 0x00000008ffd97819 */ /* 0x000fe400000114d9 */
[----:B------:R-:W-:-:S02]  /*cd40*/  SHF.R.S32.HI R209, RZ, 0x8, R209 ;  /* 0x00000008ffd17819 */ /* 0x000fc400000114d1 */
[----:B0-----:R-:W-:Y:S01]  /*cd50*/  ISETP.LT.AND P3, PT, R224, UR4, !P0 ;  /* 0x00000004e0007c0c */ /* 0x001fe2000c761270 */
[----:B--2---:R-:W-:Y:S01]  /*cd60*/  @P1 STG.E.U8 desc[UR18][R204.64], R217 ;  /* 0x000000d9cc001986 */ /* 0x004fe2000c101112 */
[----:B------:R-:W0:Y:S03]  /*cd70*/  LDCU UR4, c[0x0][0x39c] ;  /* 0x00007380ff0477ac */ /* 0x000e260008000800 */
[----:B------:R1:W-:Y:S04]  /*cd80*/  @P4 STG.E.U8 desc[UR18][R200.64], R203 ;  /* 0x000000cbc8004986 */ /* 0x0003e8000c101112 */
[----:B-1----:R-:W2:Y:S01]  /*cd90*/  LDL.LU R203, [R1+0x118] ;  /* 0x0001180001cb7983 */ /* 0x002ea20000300800 */
[----:B------:R-:W-:-:S03]  /*cda0*/  PRMT R200, R207, 0x9910, RZ ;  /* 0x00009910cfc87816 */ /* 0x000fc600000000ff */
[----:B---3--:R-:W-:Y:S04]  /*cdb0*/  @P6 STG.E.U8 desc[UR18][R196.64], R209 ;  /* 0x000000d1c4006986 */ /* 0x008fe8000c101112 */
[----:B------:R1:W-:Y:S04]  /*cdc0*/  @P3 STG.E.U8 desc[UR18][R198.64], R207 ;  /* 0x000000cfc6003986 */ /* 0x0003e8000c101112 */
[----:B-1----:R-:W3:Y:S01]  /*cdd0*/  LDL.LU R207, [R1+0x114] ;  /* 0x0001140001cf7983 */ /* 0x002ee20000300800 */
[C---:B------:R-:W-:Y:S02]  /*cde0*/  VIADD R222, R0.reuse, 0x39 ;  /* 0x0000003900de7836 */ /* 0x040fe40000000000 */
[----:B------:R-:W-:Y:S01]  /*cdf0*/  VIADD R220, R0, 0x3a ;  /* 0x0000003a00dc7836 */ /* 0x000fe20000000000 */
[----:B------:R-:W-:Y:S01]  /*ce00*/  SHF.R.S32.HI R197, RZ, 0x8, R200 ;  /* 0x00000008ffc57819 */ /* 0x000fe200000114c8 */
[----:B------:R-:W5:Y:S01]  /*ce10*/  LDL.LU R251, [R1+0x108] ;  /* 0x0001080001fb7983 */ /* 0x000f620000300800 */
[----:B0-----:R-:W-:Y:S01]  /*ce20*/  ISETP.LT.AND P5, PT, R222, UR4, !P0 ;  /* 0x00000004de007c0c */ /* 0x001fe2000c7a1270 */
[----:B------:R-:W0:Y:S01]  /*ce30*/  LDCU UR4, c[0x0][0x39c] ;  /* 0x00007380ff0477ac */ /* 0x000e220008000800 */
[----:B------:R-:W-:-:S02]  /*ce40*/  PRMT R199, R219, 0x9910, RZ ;  /* 0x00009910dbc77816 */ /* 0x000fc400000000ff */
[----:B0-----:R-:W-:Y:S01]  /*ce50*/  ISETP.LT.AND P2, PT, R220, UR4, !P0 ;  /* 0x00000004dc007c0c */ /* 0x001fe2000c741270 */
[----:B------:R-:W0:Y:S08]  /*ce60*/  LDCU UR4, c[0x0][0x39c] ;  /* 0x00007380ff0477ac */ /* 0x000e300008000800 */
[----:B--2---:R-:W-:Y:S01]  /*ce70*/  @P5 STG.E.U8 desc[UR18][R202.64], R197 ;  /* 0x000000c5ca005986 */ /* 0x004fe2000c101112 */
[----:B------:R-:W-:-:S05]  /*ce80*/  VIADD R216, R0, 0x3b ;  /* 0x0000003b00d87836 */ /* 0x000fca0000000000 */
[----:B0-----:R-:W-:Y:S01]  /*ce90*/  ISETP.LT.AND P1, PT, R216, UR4, !P0 ;  /* 0x00000004d8007c0c */ /* 0x001fe2000c721270 */
[----:B------:R-:W0:Y:S01]  /*cea0*/  LDCU UR4, c[0x0][0x39c] ;  /* 0x00007380ff0477ac */ /* 0x000e220008000800 */
[C---:B------:R-:W-:Y:S02]  /*ceb0*/  VIADD R212, R0.reuse, 0x3c ;  /* 0x0000003c00d47836 */ /* 0x040fe40000000000 */
[----:B------:R-:W-:-:S03]  /*cec0*/  VIADD R208, R0, 0x3d ;  /* 0x0000003d00d07836 */ /* 0x000fc60000000000 */
[----:B0-----:R-:W-:Y:S01]  /*ced0*/  ISETP.LT.AND P4, PT, R212, UR4, !P0 ;  /* 0x00000004d4007c0c */ /* 0x001fe2000c781270 */
[----:B------:R-:W0:Y:S01]  /*cee0*/  LDCU UR4, c[0x0][0x39c] ;  /* 0x00007380ff0477ac */ /* 0x000e220008000800 */
[----:B---3--:R1:W-:Y:S04]  /*cef0*/  @P2 STG.E.U8 desc[UR18][R206.64], R219 ;  /* 0x000000dbce002986 */ /* 0x0083e8000c101112 */
[----:B-1----:R-:W2:Y:S01]  /*cf00*/  LDL.LU R219, [R1+0x110] ;  /* 0x0001100001db7983 */ /* 0x002ea20000300800 */
[----:B0-----:R-:W-:Y:S01]  /*cf10*/  ISETP.LT.AND P6, PT, R208, UR4, !P0 ;  /* 0x00000004d0007c0c */ /* 0x001fe2000c7c1270 */
[----:B------:R-:W0:Y:S01]  /*cf20*/  LDCU UR4, c[0x0][0x39c] ;  /* 0x00007380ff0477ac */ /* 0x000e220008000800 */
[C---:B------:R-:W-:Y:S02]  /*cf30*/  VIADD R204, R0.reuse, 0x3e ;  /* 0x0000003e00cc7836 */ /* 0x040fe40000000000 */
[----:B------:R-:W-:-:S03]  /*cf40*/  VIADD R196, R0, 0x3f ;  /* 0x0000003f00c47836 */ /* 0x000fc60000000000 */
[----:B0-----:R-:W-:Y:S01]  /*cf50*/  ISETP.LT.AND P3, PT, R204, UR4, !P0 ;  /* 0x00000004cc007c0c */ /* 0x001fe2000c761270 */
[----:B------:R-:W0:Y:S01]  /*cf60*/  LDCU UR4, c[0x0][0x39c] ;  /* 0x00007380ff0477ac */ /* 0x000e220008000800 */
[----:B----4-:R-:W-:Y:S02]  /*cf70*/  PRMT R198, R250, 0x9910, RZ ;  /* 0x00009910fac67816 */ /* 0x010fe400000000ff */
[----:B------:R-:W-:-:S03]  /*cf80*/  SHF.R.S32.HI R199, RZ, 0x8, R199 ;  /* 0x00000008ffc77819 */ /* 0x000fc600000114c7 */
[----:B------:R-:W-:Y:S01]  /*cf90*/  IMAD.MOV.U32 R197, RZ, RZ, R198 ;  /* 0x000000ffffc57224 */ /* 0x000fe200078e00c6 */
[----:B0-----:R-:W-:Y:S01]  /*cfa0*/  ISETP.LT.AND P5, PT, R196, UR4, !P0 ;  /* 0x00000004c4007c0c */ /* 0x001fe2000c7a1270 */
[----:B------:R-:W0:Y:S01]  /*cfb0*/  LDCU UR4, c[0x0][0x39c] ;  /* 0x00007380ff0477ac */ /* 0x000e220008000800 */
[----:B------:R-:W-:-:S05]  /*cfc0*/  VIADD R196, R0, 0x40 ;  /* 0x0000004000c47836 */ /* 0x000fca0000000000 */
[----:B------:R-:W-:Y:S01]  /*cfd0*/  ISETP.LT.AND P2, PT, R196, UR6, !P0 ;  /* 0x00000006c4007c0c */ /* 0x000fe2000c741270 */
[C---:B------:R-:W-:Y:S01]  /*cfe0*/  VIADD R196, R0.reuse, 0x41 ;  /* 0x0000004100c47836 */ /* 0x040fe20000000000 */
[----:B------:R1:W-:Y:S01]  /*cff0*/  @P1 STG.E.U8 desc[UR18][R210.64], R199 ;  /* 0x000000c7d2001986 */ /* 0x0003e2000c101112 */
[----:B------:R-:W-:Y:S01]  /*d000*/  SHF.R.S32.HI R197, RZ, 0x8, R197 ;  /* 0x00000008ffc57819 */ /* 0x000fe200000114c5 */
[----:B------:R-:W-:Y:S02]  /*d010*/  VIADD R198, R0, 0x42 ;  /* 0x0000004200c67836 */ /* 0x000fe40000000000 */
[----:B------:R-:W-:Y:S01]  /*d020*/  VIADD R252, R252, UR5 ;  /* 0x00000005fcfc7c36 */ /* 0x000fe20008000000 */
[----:B------:R-:W-:Y:S01]  /*d030*/  ISETP.LT.AND P1, PT, R196, UR7, !P0 ;  /* 0x00000007c4007c0c */ /* 0x000fe2000c721270 */
[----:B------:R-:W-:Y:S01]  /*d040*/  VIADD R196, R0, 0x43 ;  /* 0x0000004300c47836 */ /* 0x000fe20000000000 */
[----:B------:R-:W-:Y:S01]  /*d050*/  @P4 STG.E.U8 desc[UR18][R214.64], R250 ;  /* 0x000000fad6004986 */ /* 0x000fe2000c101112 */
[----:B------:R-:W-:Y:S01]  /*d060*/  ISETP.LT.AND P4, PT, R198, UR8, !P0 ;  /* 0x00000008c6007c0c */ /* 0x000fe2000c781270 */
[----:B------:R-:W-:Y:S01]  /*d070*/  VIADD R198, R252, UR5 ;  /* 0x00000005fcc67c36 */ /* 0x000fe20008000000 */
[----:B------:R-:W-:Y:S01]  /*d080*/  F2FP.SATFINITE.E4M3.F32.PACK_AB_MERGE_C R203, R133, R132, RZ ;  /* 0x0000008485cb723e */ /* 0x000fe200048070ff */
[----:B------:R-:W3:Y:S01]  /*d090*/  LDCU UR7, c[0x0][0x39c] ;  /* 0x00007380ff0777ac */ /* 0x000ee20008000800 */
[----:B-1----:R-:W-:Y:S01]  /*d0a0*/  VIADD R199, R0, 0x44 ;  /* 0x0000004400c77836 */ /* 0x002fe20000000000 */
[----:B-----5:R-:W-:Y:S01]  /*d0b0*/  PRMT R201, R251, 0x9910, RZ ;  /* 0x00009910fbc97816 */ /* 0x020fe200000000ff */
[----:B------:R-:W1:Y:S03]  /*d0c0*/  LDCU UR6, c[0x0][0x39c] ;  /* 0x00007380ff0677ac */ /* 0x000e660008000800 */
[----:B------:R-:W-:-:S02]  /*d0d0*/  SHF.R.S32.HI R201, RZ, 0x8, R201 ;  /* 0x00000008ffc97819 */ /* 0x000fc400000114c9 */
[----:B------:R-:W-:Y:S01]  /*d0e0*/  PRMT R202, R203, 0x9910, RZ ;  /* 0x00009910cbca7816 */ /* 0x000fe200000000ff */
[----:B------:R-:W-:Y:S01]  /*d0f0*/  VIADD R204, R0, 0x45 ;  /* 0x0000004500cc7836 */ /* 0x000fe20000000000 */
[----:B------:R-:W-:-:S04]  /*d100*/  F2FP.SATFINITE.E4M3.F32.PACK_AB_MERGE_C R137, R137, R136, RZ ;  /* 0x000000888989723e */ /* 0x000fc800048070ff */
[----:B------:R-:W-:Y:S02]  /*d110*/  PRMT R136, R137, 0x9910, RZ ;  /* 0x0000991089887816 */ /* 0x000fe400000000ff */
[----:B------:R-:W-:Y:S02]  /*d120*/  F2FP.SATFINITE.E4M3.F32.PACK_AB_MERGE_C R143, R143, R142, RZ ;  /* 0x0000008e8f8f723e */ /* 0x000fe400048070ff */
[----:B------:R-:W-:Y:S02]  /*d130*/  F2FP.SATFINITE.E4M3.F32.PACK_AB_MERGE_C R145, R145, R144, RZ ;  /* 0x000000909191723e */ /* 0x000fe400048070ff */
[----:B------:R-:W-:Y:S02]  /*d140*/  F2FP.SATFINITE.E4M3.F32.PACK_AB_MERGE_C R147, R147, R146, RZ ;  /* 0x000000929393723e */ /* 0x000fe400048070ff */
[----:B------:R-:W-:Y:S02]  /*d150*/  F2FP.SATFINITE.E4M3.F32.PACK_AB_MERGE_C R149, R149, R148, RZ ;  /* 0x000000949595723e */ /* 0x000fe400048070ff */
[----:B------:R-:W-:Y:S01]  /*d160*/  F2FP.SATFINITE.E4M3.F32.PACK_AB_MERGE_C R151, R151, R150, RZ ;  /* 0x000000969797723e */ /* 0x000fe200048070ff */
[----:B------:R-:W-:Y:S01]  /*d170*/  VIADD R142, R0, 0x57 ;  /* 0x00000057008e7836 */ /* 0x000fe20000000000 */
[----:B------:R-:W-:-:S02]  /*d180*/  F2FP.SATFINITE.E4M3.F32.PACK_AB_MERGE_C R153, R153, R152, RZ ;  /* 0x000000989999723e */ /* 0x000fc400048070ff */
[----:B------:R-:W-:Y:S01]  /*d190*/  F2FP.SATFINITE.E4M3.F32.PACK_AB_MERGE_C R155, R155, R154, RZ ;  /* 0x0000009a9b9b723e */ /* 0x000fe200048070ff */
[----:B--2---:R2:W-:Y:S01]  /*d1a0*/  @P6 STG.E.U8 desc[UR18][R218.64], R197 ;  /* 0x000000c5da006986 */ /* 0x0045e2000c101112 */
[----:B0-----:R-:W-:Y:S01]  /*d1b0*/  ISETP.LT.AND P6, PT, R196, UR4, !P0 ;  /* 0x00000004c4007c0c */ /* 0x001fe2000c7c1270 */
[----:B------:R-:W0:Y:S02]  /*d1c0*/  LDCU UR4, c[0x0][0x39c] ;  /* 0x00007380ff0477ac */ /* 0x000e240008000800 */
[----:B------:R-:W-:Y:S01]  /*d1d0*/  @P3 STG.E.U8 desc[UR18][R246.64], R251 ;  /* 0x000000fbf6003986 */ /* 0x000fe2000c101112 */
[----:B------:R-:W-:-:S04]  /*d1e0*/  IADD3 R132, P3, PT, R252, R3, RZ ;  /* 0x00000003fc847210 */ /* 0x000fc80007f7e0ff */
[----:B------:R-:W-:Y:S02]  /*d1f0*/  LEA.HI.X.SX32 R133, R252, R2, 0x1, P3 ;  /* 0x00000002fc857211 */ /* 0x000fe400018f0eff */
[----:B------:R-:W-:-:S04]  /*d200*/  IADD3 R196, P3, PT, R198, R3, RZ ;  /* 0x00000003c6c47210 */ /* 0x000fc80007f7e0ff */
[C---:B--2---:R-:W-:Y:S02]  /*d210*/  LEA.HI.X.SX32 R197, R198.reuse, R2, 0x1, P3 ;  /* 0x00000002c6c57211 */ /* 0x044fe400018f0eff */
[----:B0-----:R-:W-:Y:S01]  /*d220*/  ISETP.LT.AND P3, PT, R199, UR4, !P0 ;  /* 0x00000004c7007c0c */ /* 0x001fe2000c761270 */
[----:B------:R-:W0:Y:S01]  /*d230*/  LDCU UR4, c[0x0][0x39c] ;  /* 0x00007380ff0477ac */ /* 0x000e220008000800 */
[----:B------:R-:W-:Y:S01]  /*d240*/  VIADD R199, R198, UR5 ;  /* 0x00000005c6c77c36 */ /* 0x000fe20008000000 */
[----:B------:R2:W-:Y:S04]  /*d250*/  @P5 STG.E.U8 desc[UR18][R132.64], R201 ;  /* 0x000000c984005986 */ /* 0x0005e8000c101112 */
[----:B------:R4:W-:Y:S01]  /*d260*/  @P2 STG.E.U8 desc[UR18][R196.64], R203 ;  /* 0x000000cbc4002986 */ /* 0x0009e2000c101112 */
[C---:B------:R-:W-:Y:S01]  /*d270*/  IADD3 R198, P2, PT, R199.reuse, R3, RZ ;  /* 0x00000003c7c67210 */ /* 0x040fe20007f5e0ff */
[----:B------:R-:W-:-:S03]  /*d280*/  VIADD R200, R199, UR5 ;  /* 0x00000005c7c87c36 */ /* 0x000fc60008000000 */
[-C--:B------:R-:W-:Y:S02]  /*d290*/  LEA.HI.X.SX32 R199, R199, R2.reuse, 0x1, P2 ;  /* 0x00000002c7c77211 */ /* 0x080fe400010f0eff */
[----:B--2---:R-:W-:Y:S01]  /*d2a0*/  SHF.R.S32.HI R201, RZ, 0x8, R202 ;  /* 0x00000008ffc97819 */ /* 0x004fe200000114ca */
[----:B------:R-:W-:Y:S01]  /*d2b0*/  VIADD R133, R0, 0x46 ;  /* 0x0000004600857836 */ /* 0x000fe20000000000 */
[----:B------:R-:W-:Y:S01]  /*d2c0*/  IADD3 R132, P5, PT, R200, R3, RZ ;  /* 0x00000003c8847210 */ /* 0x000fe20007fbe0ff */
[----:B----4-:R-:W-:Y:S02]  /*d2d0*/  VIADD R196, R0, 0x47 ;  /* 0x0000004700c47836 */ /* 0x010fe40000000000 */
[----:B------:R2:W-:Y:S01]  /*d2e0*/  @P1 STG.E.U8 desc[UR18][R198.64], R201 ;  /* 0x000000c9c6001986 */ /* 0x0005e2000c101112 */
[----:B---3--:R-:W-:Y:S01]  /*d2f0*/  ISETP.LT.AND P1, PT, R133, UR7, !P0 ;  /* 0x0000000785007c0c */ /* 0x008fe2000c721270 */
[----:B------:R-:W3:Y:S01]  /*d300*/  LDCU UR7, c[0x0][0x39c] ;  /* 0x00007380ff0777ac */ /* 0x000ee20008000800 */
[C---:B------:R-:W-:Y:S01]  /*d310*/  LEA.HI.X.SX32 R133, R200.reuse, R2, 0x1, P5 ;  /* 0x00000002c8857211 */ /* 0x040fe200028f0eff */
[----:B------:R-:W-:Y:S01]  /*d320*/  VIADD R200, R200, UR5 ;  /* 0x00000005c8c87c36 */ /* 0x000fe20008000000 */
[----:B------:R-:W-:-:S02]  /*d330*/  F2FP.SATFINITE.E4M3.F32.PACK_AB_MERGE_C R203, R135, R134, RZ ;  /* 0x0000008687cb723e */ /* 0x000fc400048070ff */
[----:B0-----:R-:W-:Y:S01]  /*d340*/  ISETP.LT.AND P5, PT, R196, UR4, !P0 ;  /* 0x00000004c4007c0c */ /* 0x001fe2000c7a1270 */
[----:B------:R-:W0:Y:S01]  /*d350*/  LDCU UR4, c[0x0][0x39c] ;  /* 0x00007380ff0477ac */ /* 0x000e220008000800 */
[----:B------:R-:W-:Y:S01]  /*d360*/  PRMT R135, R203, 0x9910, RZ ;  /* 0x00009910cb877816 */ /* 0x000fe200000000ff */
[----:B------:R4:W-:Y:S01]  /*d370*/  @P4 STG.E.U8 desc[UR18][R132.64], R203 ;  /* 0x000000cb84004986 */ /* 0x0009e2000c101112 */
[----:B-1----:R-:W-:Y:S01]  /*d380*/  ISETP.LT.AND P2, PT, R204, UR6, !P0 ;  /* 0x00000006cc007c0c */ /* 0x002fe2000c741270 */
[----:B------:R-:W1:Y:S01]  /*d390*/  LDCU UR6, c[0x0][0x39c] ;  /* 0x00007380ff0677ac */ /* 0x000e620008000800 */
[C---:B------:R-:W-:Y:S01]  /*d3a0*/  IADD3 R134, P4, PT, R200.reuse, R3, RZ ;  /* 0x00000003c8867210 */ /* 0x040fe20007f9e0ff */
[C---:B--2---:R-:W-:Y:S02]  /*d3b0*/  VIADD R198, R200.reuse, UR5 ;  /* 0x00000005c8c67c36 */ /* 0x044fe40008000000 */
[----:B------:R-:W-:Y:S01]  /*d3c0*/  IMAD.MOV.U32 R199, RZ, RZ, R135 ;  /* 0x000000ffffc77224 */ /* 0x000fe200078e0087 */
[----:B------:R-:W-:-:S02]  /*d3d0*/  LEA.HI.X.SX32 R135, R200, R2, 0x1, P4 ;  /* 0x00000002c8877211 */ /* 0x000fc400020f0eff */
[-C--:B------:R-:W-:Y:S02]  /*d3e0*/  IADD3 R196, P4, PT, R198, R3.reuse, RZ ;  /* 0x00000003c6c47210 */ /* 0x080fe40007f9e0ff */
[----:B------:R-:W-:Y:S01]  /*d3f0*/  SHF.R.S32.HI R199, RZ, 0x8, R199 ;  /* 0x00000008ffc77819 */ /* 0x000fe200000114c7 */
[----:B----4-:R-:W-:Y:S01]  /*d400*/  VIADD R132, R0, 0x48 ;  /* 0x0000004800847836 */ /* 0x010fe20000000000 */
[CC--:B------:R-:W-:Y:S01]  /*d410*/  LEA.HI.X.SX32 R197, R198.reuse, R2.reuse, 0x1, P4 ;  /* 0x00000002c6c57211 */ /* 0x0c0fe200020f0eff */
[----:B------:R-:W-:Y:S02]  /*d420*/  VIADD R198, R198, UR5 ;  /* 0x00000005c6c67c36 */ /* 0x000fe40008000000 */
[----:B------:R-:W-:Y:S01]  /*d430*/  VIADD R133, R0, 0x49 ;  /* 0x0000004900857836 */ /* 0x000fe20000000000 */
[----:B------:R2:W-:Y:S01]  /*d440*/  @P6 STG.E.U8 desc[UR18][R134.64], R199 ;  /* 0x000000c786006986 */ /* 0x0005e2000c101112 */
[----:B0-----:R-:W-:Y:S01]  /*d450*/  ISETP.LT.AND P4, PT, R132, UR4, !P0 ;  /* 0x0000000484007c0c */ /* 0x001fe2000c781270 */
[----:B------:R-:W0:Y:S01]  /*d460*/  LDCU UR4, c[0x0][0x39c] ;  /* 0x00007380ff0477ac */ /* 0x000e220008000800 */
[C---:B------:R-:W-:Y:S01]  /*d470*/  IADD3 R132, P6, PT, R198.reuse, R3, RZ ;  /* 0x00000003c6847210 */ /* 0x040fe20007fde0ff */
[----:B------:R4:W-:Y:S01]  /*d480*/  @P3 STG.E.U8 desc[UR18][R196.64], R137 ;  /* 0x00000089c4003986 */ /* 0x0009e2000c101112 */
[----:B-1----:R-:W-:Y:S01]  /*d490*/  ISETP.LT.AND P3, PT, R133, UR6, !P0 ;  /* 0x0000000685007c0c */ /* 0x002fe2000c761270 */
[----:B------:R-:W1:Y:S01]  /*d4a0*/  LDCU UR6, c[0x0][0x39c] ;  /* 0x00007380ff0677ac */ /* 0x000e620008000800 */
[C---:B------:R-:W-:Y:S01]  /*d4b0*/  LEA.HI.X.SX32 R133, R198.reuse, R2, 0x1, P6 ;  /* 0x00000002c6857211 */ /* 0x040fe200030f0eff */
[----:B------:R-:W-:Y:S01]  /*d4c0*/  VIADD R198, R198, UR5 ;  /* 0x00000005c6c67c36 */ /* 0x000fe20008000000 */
[----:B--2---:R-:W-:-:S02]  /*d4d0*/  SHF.R.S32.HI R199, RZ, 0x8, R136 ;  /* 0x00000008ffc77819 */ /* 0x004fc40000011488 */
[----:B----4-:R-:W-:-:S03]  /*d4e0*/  F2FP.SATFINITE.E4M3.F32.PACK_AB_MERGE_C R197, R139, R138, RZ ;  /* 0x0000008a8bc5723e */ /* 0x010fc600048070ff */
[----:B------:R2:W-:Y:S01]  /*d4f0*/  @P2 STG.E.U8 desc[UR18][R132.64], R199 ;  /* 0x000000c784002986 */ /* 0x0005e2000c101112 */
[CC--:B------:R-:W-:Y:S01]  /*d500*/  IADD3 R134, P2, PT, R198.reuse, R3.reuse, RZ ;  /* 0x00000003c6867210 */ /* 0x0c0fe20007f5e0ff */
[C---:B------:R-:W-:Y:S01]  /*d510*/  VIADD R138, R198.reuse, UR5 ;  /* 0x00000005c68a7c36 */ /* 0x040fe20008000000 */
[----:B------:R-:W-:Y:S02]  /*d520*/  PRMT R139, R197, 0x9910, RZ ;  /* 0x00009910c58b7816 */ /* 0x000fe400000000ff */
[-C--:B------:R-:W-:Y:S02]  /*d530*/  LEA.HI.X.SX32 R135, R198, R2.reuse, 0x1, P2 ;  /* 0x00000002c6877211 */ /* 0x080fe400010f0eff */
[C---:B------:R-:W-:Y:S02]  /*d540*/  IADD3 R136, P2, PT, R138.reuse, R3, RZ ;  /* 0x000000038a887210 */ /* 0x040fe40007f5e0ff */
[----:B------:R-:W-:Y:S02]  /*d550*/  SHF.R.S32.HI R139, RZ, 0x8, R139 ;  /* 0x00000008ff8b7819 */ /* 0x000fe4000001148b */
[C---:B------:R-:W-:Y:S01]  /*d560*/  LEA.HI.X.SX32 R137, R138.reuse, R2, 0x1, P2 ;  /* 0x000000028a897211 */ /* 0x040fe200010f0eff */
[----:B------:R-:W-:Y:S01]  /*d570*/  VIADD R138, R138, UR5 ;  /* 0x000000058a8a7c36 */ /* 0x000fe20008000000 */
[----:B------:R4:W-:Y:S01]  /*d580*/  @P1 STG.E.U8 desc[UR18][R134.64], R197 ;  /* 0x000000c586001986 */ /* 0x0009e2000c101112 */
[----:B------:R-:W-:-:S02]  /*d590*/  VIADD R196, R0, 0x4b ;  /* 0x0000004b00c47836 */ /* 0x000fc40000000000 */
[----:B--2---:R-:W-:Y:S01]  /*d5a0*/  VIADD R133, R0, 0x4c ;  /* 0x0000004c00857836 */ /* 0x004fe20000000000 */
[----:B------:R2:W-:Y:S01]  /*d5b0*/  @P5 STG.E.U8 desc[UR18][R136.64], R139 ;  /* 0x0000008b88005986 */ /* 0x0005e2000c101112 */
[-C--:B------:R-:W-:Y:S01]  /*d5c0*/  IADD3 R132, P5, PT, R138, R3.reuse, RZ ;  /* 0x000000038a847210 */ /* 0x080fe20007fbe0ff */
[----:B------:R-:W-:Y:S01]  /*d5d0*/  VIADD R200, R0, 0x4a ;  /* 0x0000004a00c87836 */ /* 0x000fe20000000000 */
[----:B0-----:R-:W-:Y:S01]  /*d5e0*/  ISETP.LT.AND P1, PT, R196, UR4, !P0 ;  /* 0x00000004c4007c0c */ /* 0x001fe2000c721270 */
[----:B------:R-:W0:Y:S01]  /*d5f0*/  LDCU UR4, c[0x0][0x39c] ;  /* 0x00007380ff0477ac */ /* 0x000e220008000800 */
[----:B-1----:R-:W-:Y:S02]  /*d600*/  ISETP.LT.AND P2, PT, R133, UR6, !P0 ;  /* 0x0000000685007c0c */ /* 0x002fe4000c741270 */
[----:B------:R-:W-:Y:S01]  /*d610*/  F2FP.SATFINITE.E4M3.F32.PACK_AB_MERGE_C R199, R141, R140, RZ ;  /* 0x0000008c8dc7723e */ /* 0x000fe200048070ff */
[----:B------:R-:W1:Y:S01]  /*d620*/  LDCU UR6, c[0x0][0x39c] ;  /* 0x00007380ff0677ac */ /* 0x000e620008000800 */
[C---:B------:R-:W-:Y:S01]  /*d630*/  LEA.HI.X.SX32 R133, R138.reuse, R2, 0x1, P5 ;  /* 0x000000028a857211 */ /* 0x040fe200028f0eff */
[----:B------:R-:W-:Y:S01]  /*d640*/  VIADD R138, R138, UR5 ;  /* 0x000000058a8a7c36 */ /* 0x000fe20008000000 */
[----:B---3--:R-:W-:Y:S01]  /*d650*/  ISETP.LT.AND P6, PT, R200, UR7, !P0 ;  /* 0x00000007c8007c0c */ /* 0x008fe2000c7c1270 */
[----:B------:R-:W3:Y:S02]  /*d660*/  LDCU UR7, c[0x0][0x39c] ;  /* 0x00007380ff0777ac */ /* 0x000ee40008000800 */
[----:B------:R5:W-:Y:S01]  /*d670*/  @P4 STG.E.U8 desc[UR18][R132.64], R199 ;  /* 0x000000c784004986 */ /* 0x000be2000c101112 */
[C---:B----4-:R-:W-:Y:S01]  /*d680*/  IADD3 R134, P4, PT, R138.reuse, R3, RZ ;  /* 0x000000038a867210 */ /* 0x050fe20007f9e0ff */
[----:B--2---:R-:W-:Y:S01]  /*d690*/  VIADD R139, R138, UR5 ;  /* 0x000000058a8b7c36 */ /* 0x004fe20008000000 */
[----:B------:R-:W-:-:S02]  /*d6a0*/  PRMT R141, R199, 0x9910, RZ ;  /* 0x00009910c78d7816 */ /* 0x000fc400000000ff */
[-C--:B------:R-:W-:Y:S02]  /*d6b0*/  LEA.HI.X.SX32 R135, R138, R2.reuse, 0x1, P4 ;  /* 0x000000028a877211 */ /* 0x080fe400020f0eff */
[C---:B------:R-:W-:Y:S01]  /*d6c0*/  IADD3 R136, P4, PT, R139.reuse, R3, RZ ;  /* 0x000000038b887210 */ /* 0x040fe20007f9e0ff */
[C---:B------:R-:W-:Y:S01]  /*d6d0*/  VIADD R138, R0.reuse, 0x4e ;  /* 0x0000004e008a7836 */ /* 0x040fe20000000000 */
[----:B------:R-:W-:Y:S02]  /*d6e0*/  SHF.R.S32.HI R141, RZ, 0x8, R141 ;  /* 0x00000008ff8d7819 */ /* 0x000fe4000001148d */
[C---:B------:R-:W-:Y:S01]  /*d6f0*/  LEA.HI.X.SX32 R137, R139.reuse, R2, 0x1, P4 ;  /* 0x000000028b897211 */ /* 0x040fe200020f0eff */
[----:B------:R-:W-:Y:S02]  /*d700*/  VIADD R139, R139, UR5 ;  /* 0x000000058b8b7c36 */ /* 0x000fe40008000000 */
[----:B------:R-:W-:Y:S01]  /*d710*/  VIADD R196, R0, 0x4d ;  /* 0x0000004d00c47836 */ /* 0x000fe20000000000 */
[----:B------:R2:W-:Y:S01]  /*d720*/  @P3 STG.E.U8 desc[UR18][R134.64], R141 ;  /* 0x0000008d86003986 */ /* 0x0005e2000c101112 */
[----:B0-----:R-:W-:Y:S01]  /*d730*/  ISETP.LT.AND P3, PT, R138, UR4, !P0 ;  /* 0x000000048a007c0c */ /* 0x001fe2000c761270 */
[----:B------:R-:W0:Y:S01]  /*d740*/  LDCU UR4, c[0x0][0x39c] ;  /* 0x00007380ff0477ac */ /* 0x000e220008000800 */
[----:B------:R-:W-:-:S02]  /*d750*/  PRMT R138, R143, 0x9910, RZ ;  /* 0x000099108f8a7816 */ /* 0x000fc400000000ff */
[C---:B-----5:R-:W-:Y:S02]  /*d760*/  IADD3 R132, P4, PT, R139.reuse, R3, RZ ;  /* 0x000000038b847210 */ /* 0x060fe40007f9e0ff */
[----:B---3--:R-:W-:Y:S01]  /*d770*/  ISETP.LT.AND P5, PT, R196, UR7, !P0 ;  /* 0x00000007c4007c0c */ /* 0x008fe2000c7a1270 */
[----:B------:R-:W3:Y:S01]  /*d780*/  LDCU UR7, c[0x0][0x39c] ;  /* 0x00007380ff0777ac */ /* 0x000ee20008000800 */
[C---:B------:R-:W-:Y:S01]  /*d790*/  LEA.HI.X.SX32 R133, R139.reuse, R2, 0x1, P4 ;  /* 0x000000028b857211 */ /* 0x040fe200020f0eff */
[----:B------:R-:W-:Y:S01]  /*d7a0*/  VIADD R139, R139, UR5 ;  /* 0x000000058b8b7c36 */ /* 0x000fe20008000000 */
[----:B--2---:R-:W-:Y:S01]  /*d7b0*/  SHF.R.S32.HI R141, RZ, 0x8, R138 ;  /* 0x00000008ff8d7819 */ /* 0x004fe2000001148a */
[----:B------:R-:W-:Y:S01]  /*d7c0*/  VIADD R140, R0, 0x4f ;  /* 0x0000004f008c7836 */ /* 0x000fe20000000000 */
[----:B------:R2:W-:Y:S01]  /*d7d0*/  @P6 STG.E.U8 desc[UR18][R136.64], R143 ;  /* 0x0000008f88006986 */ /* 0x0005e2000c101112 */
[----:B------:R-:W-:-:S03]  /*d7e0*/  VIADD R138, R139, UR5 ;  /* 0x000000058b8a7c36 */ /* 0x000fc60008000000 */
[----:B------:R4:W-:Y:S01]  /*d7f0*/  @P1 STG.E.U8 desc[UR18][R132.64], R141 ;  /* 0x0000008d84001986 */ /* 0x0009e2000c101112 */
[----:B------:R-:W-:Y:S02]  /*d800*/  IADD3 R134, P1, PT, R139, R3, RZ ;  /* 0x000000038b867210 */ /* 0x000fe40007f3e0ff */
[----:B-1----:R-:W-:Y:S01]  /*d810*/  ISETP.LT.AND P4, PT, R140, UR6, !P0 ;  /* 0x000000068c007c0c */ /* 0x002fe2000c781270 */
[----:B------:R-:W1:Y:S01]  /*d820*/  LDCU UR6, c[0x0][0x39c] ;  /* 0x00007380ff0677ac */ /* 0x000e620008000800 */
[----:B------:R-:W-:Y:S01]  /*d830*/  PRMT R140, R145, 0x9910, RZ ;  /* 0x00009910918c7816 */ /* 0x000fe200000000ff */
[C---:B--2---:R-:W-:Y:S01]  /*d840*/  VIADD R136, R0.reuse, 0x50 ;  /* 0x0000005000887836 */ /* 0x044fe20000000000 */
[----:B------:R-:W-:Y:S01]  /*d850*/  LEA.HI.X.SX32 R135, R139, R2, 0x1, P1 ;  /* 0x000000028b877211 */ /* 0x000fe200008f0eff */
[----:B------:R-:W-:-:S03]  /*d860*/  VIADD R137, R0, 0x51 ;  /* 0x0000005100897836 */ /* 0x000fc60000000000 */
[----:B0-----:R-:W-:Y:S01]  /*d870*/  ISETP.LT.AND P1, PT, R136, UR4, !P0 ;  /* 0x0000000488007c0c */ /* 0x001fe2000c721270 */
[----:B------:R-:W-:Y:S01]  /*d880*/  IMAD.MOV.U32 R139, RZ, RZ, R140 ;  /* 0x000000ffff8b7224 */ /* 0x000fe200078e008c */
[CC--:B------:R-:W-:Y:S01]  /*d890*/  IADD3 R136, P6, PT, R138.reuse, R3.reuse, RZ ;  /* 0x000000038a887210 */ /* 0x0c0fe20007fde0ff */
[----:B------:R0:W-:Y:S01]  /*d8a0*/  @P2 STG.E.U8 desc[UR18][R134.64], R145 ;  /* 0x0000009186002986 */ /* 0x0001e2000c101112 */
[----:B---3--:R-:W-:Y:S01]  /*d8b0*/  ISETP.LT.AND P2, PT, R137, UR7, !P0 ;  /* 0x0000000789007c0c */ /* 0x008fe2000c741270 */
[----:B------:R-:W2:Y:S01]  /*d8c0*/  LDCU UR4, c[0x0][0x39c] ;  /* 0x00007380ff0477ac */ /* 0x000ea20008000800 */
[CC--:B------:R-:W-:Y:S01]  /*d8d0*/  LEA.HI.X.SX32 R137, R138.reuse, R2.reuse, 0x1, P6 ;  /* 0x000000028a897211 */ /* 0x0c0fe200030f0eff */
[----:B------:R-:W-:Y:S01]  /*d8e0*/  VIADD R138, R138, UR5 ;  /* 0x000000058a8a7c36 */ /* 0x000fe20008000000 */
[----:B------:R-:W-:Y:S01]  /*d8f0*/  SHF.R.S32.HI R139, RZ, 0x8, R139 ;  /* 0x00000008ff8b7819 */ /* 0x000fe2000001148b */
[----:B----4-:R-:W-:Y:S01]  /*d900*/  VIADD R133, R0, 0x52 ;  /* 0x0000005200857836 */ /* 0x010fe20000000000 */
[----:B------:R-:W3:Y:S02]  /*d910*/  LDCU UR7, c[0x0][0x39c] ;  /* 0x00007380ff0777ac */ /* 0x000ee40008000800 */
[C---:B------:R-:W-:Y:S01]  /*d920*/  IADD3 R132, P6, PT, R138.reuse, R3, RZ ;  /* 0x000000038a847210 */ /* 0x040fe20007fde0ff */
[----:B------:R4:W-:Y:S01]  /*d930*/  @P5 STG.E.U8 desc[UR18][R136.64], R139 ;  /* 0x0000008b88005986 */ /* 0x0009e2000c101112 */
[----:B-1----:R-:W-:Y:S01]  /*d940*/  ISETP.LT.AND P5, PT, R133, UR6, !P0 ;  /* 0x0000000685007c0c */ /* 0x002fe2000c7a1270 */
[----:B------:R-:W1:Y:S01]  /*d950*/  LDCU UR6, c[0x0][0x39c] ;  /* 0x00007380ff0677ac */ /* 0x000e620008000800 */
[C---:B------:R-:W-:Y:S01]  /*d960*/  LEA.HI.X.SX32 R133, R138.reuse, R2, 0x1, P6 ;  /* 0x000000028a857211 */ /* 0x040fe200030f0eff */
[----:B------:R-:W-:-:S02]  /*d970*/  VIADD R138, R138, UR5 ;  /* 0x000000058a8a7c36 */ /* 0x000fc40008000000 */
[----:B0-----:R-:W-:Y:S01]  /*d980*/  VIADD R135, R0, 0x53 ;  /* 0x0000005300877836 */ /* 0x001fe20000000000 */
[----:B------:R-:W-:Y:S02]  /*d990*/  PRMT R141, R147, 0x9910, RZ ;  /* 0x00009910938d7816 */ /* 0x000fe400000000ff */
[CC--:B------:R-:W-:Y:S01]  /*d9a0*/  IADD3 R134, P6, PT, R138.reuse, R3.reuse, RZ ;  /* 0x000000038a867210 */ /* 0x0c0fe20007fde0ff */
[----:B------:R0:W-:Y:S01]  /*d9b0*/  @P3 STG.E.U8 desc[UR18][R132.64], R147 ;  /* 0x0000009384003986 */ /* 0x0001e2000c101112 */
[----:B--2---:R-:W-:Y:S01]  /*d9c0*/  ISETP.LT.AND P3, PT, R135, UR4, !P0 ;  /* 0x0000000487007c0c */ /* 0x004fe2000c761270 */
[C---:B----4-:R-:W-:Y:S01]  /*d9d0*/  VIADD R139, R138.reuse, UR5 ;  /* 0x000000058a8b7c36 */ /* 0x050fe20008000000 */
[----:B------:R-:W-:Y:S01]  /*d9e0*/  LEA.HI.X.SX32 R135, R138, R2, 0x1, P6 ;  /* 0x000000028a877211 */ /* 0x000fe200030f0eff */
[C---:B------:R-:W-:Y:S01]  /*d9f0*/  VIADD R137, R0.reuse, 0x54 ;  /* 0x0000005400897836 */ /* 0x040fe20000000000 */
[----:B------:R-:W-:Y:S01]  /*da00*/  SHF.R.S32.HI R141, RZ, 0x8, R141 ;  /* 0x00000008ff8d7819 */ /* 0x000fe2000001148d */
[----:B------:R-:W2:Y:S01]  /*da10*/  LDCU UR4, c[0x0][0x39c] ;  /* 0x00007380ff0477ac */ /* 0x000ea20008000800 */
[----:B------:R-:W-:Y:S01]  /*da20*/  IADD3 R136, P6, PT, R139, R3, RZ ;  /* 0x000000038b887210 */ /* 0x000fe20007fde0ff */
[----:B------:R-:W-:-:S02]  /*da30*/  VIADD R138, R0, 0x55 ;  /* 0x00000055008a7836 */ /* 0x000fc40000000000 */
[----:B------:R4:W-:Y:S01]  /*da40*/  @P4 STG.E.U8 desc[UR18][R134.64], R141 ;  /* 0x0000008d86004986 */ /* 0x0009e2000c101112 */
[----:B---3--:R-:W-:Y:S01]  /*da50*/  ISETP.LT.AND P4, PT, R137, UR7, !P0 ;  /* 0x0000000789007c0c */ /* 0x008fe2000c781270 */
[----:B------:R-:W3:Y:S01]  /*da60*/  LDCU UR7, c[0x0][0x39c] ;  /* 0x00007380ff0777ac */ /* 0x000ee20008000800 */
[CC--:B------:R-:W-:Y:S01]  /*da70*/  LEA.HI.X.SX32 R137, R139.reuse, R2.reuse, 0x1, P6 ;  /* 0x000000028b897211 */ /* 0x0c0fe200030f0eff */
[----:B------:R-:W-:Y:S01]  /*da80*/  VIADD R139, R139, UR5 ;  /* 0x000000058b8b7c36 */ /* 0x000fe20008000000 */
[----:B0-----:R-:W-:Y:S02]  /*da90*/  PRMT R133, R149, 0x9910, RZ ;  /* 0x0000991095857816 */ /* 0x001fe400000000ff */
[----:B-1----:R-:W-:Y:S01]  /*daa0*/  ISETP.LT.AND P6, PT, R138, UR6, !P0 ;  /* 0x000000068a007c0c */ /* 0x002fe2000c7c1270 */
[----:B------:R0:W-:Y:S01]  /*dab0*/  @P1 STG.E.U8 desc[UR18][R136.64], R149 ;  /* 0x0000009588001986 */ /* 0x0001e2000c101112 */
[CC--:B------:R-:W-:Y:S01]  /*dac0*/  IADD3 R132, P1, PT, R139.reuse, R3.reuse, RZ ;  /* 0x000000038b847210 */ /* 0x0c0fe20007f3e0ff */
[C---:B------:R-:W-:Y:S01]  /*dad0*/  VIADD R138, R139.reuse, UR5 ;  /* 0x000000058b8a7c36 */ /* 0x040fe20008000000 */
[----:B------:R-:W1:Y:S01]  /*dae0*/  LDCU UR6, c[0x0][0x39c] ;  /* 0x00007380ff0677ac */ /* 0x000e620008000800 */
[----:B----4-:R-:W-:Y:S01]  /*daf0*/  IMAD.MOV.U32 R141, RZ, RZ, R133 ;  /* 0x000000ffff8d7224 */ /* 0x010fe200078e0085 */
[----:B------:R-:W-:Y:S01]  /*db00*/  LEA.HI.X.SX32 R133, R139, R2, 0x1, P1 ;  /* 0x000000028b857211 */ /* 0x000fe200008f0eff */
[----:B------:R-:W-:Y:S01]  /*db10*/  VIADD R139, R0, 0x56 ;  /* 0x00000056008b7836 */ /* 0x000fe20000000000 */
[----:B------:R-:W-:-:S02]  /*db20*/  IADD3 R134, P1, PT, R138, R3, RZ ;  /* 0x000000038a867210 */ /* 0x000fc40007f3e0ff */
[----:B------:R-:W-:Y:S02]  /*db30*/  SHF.R.S32.HI R141, RZ, 0x8, R141 ;  /* 0x00000008ff8d7819 */ /* 0x000fe4000001148d */
[C---:B------:R-:W-:Y:S02]  /*db40*/  LEA.HI.X.SX32 R135, R138.reuse, R2, 0x1, P1 ;  /* 0x000000028a877211 */ /* 0x040fe400008f0eff */
[----:B--2---:R-:W-:Y:S01]  /*db50*/  ISETP.LT.AND P1, PT, R139, UR4, !P0 ;  /* 0x000000048b007c0c */ /* 0x004fe2000c721270 */
[----:B------:R-:W2:Y:S01]  /*db60*/  LDCU UR4, c[0x0][0x39c] ;  /* 0x00007380ff0477ac */ /* 0x000ea20008000800 */
[----:B------:R-:W-:Y:S01]  /*db70*/  VIADD R138, R138, UR5 ;  /* 0x000000058a8a7c36 */ /* 0x000fe20008000000 */
[----:B------:R4:W-:Y:S01]  /*db80*/  @P2 STG.E.U8 desc[UR18][R132.64], R141 ;  /* 0x0000008d84002986 */ /* 0x0009e2000c101112 */
[----:B------:R-:W-:-:S03]  /*db90*/  PRMT R140, R151, 0x9910, RZ ;  /* 0x00009910978c7816 */ /* 0x000fc600000000ff */
[CC--:B0-----:R-:W-:Y:S01]  /*dba0*/  IADD3 R136, P2, PT, R138.reuse, R3.reuse, RZ ;  /* 0x000000038a887210 */ /* 0x0c1fe20007f5e0ff */
[C---:B------:R-:W-:Y:S01]  /*dbb0*/  VIADD R139, R138.reuse, UR5 ;  /* 0x000000058a8b7c36 */ /* 0x040fe20008000000 */
[----:B------:R0:W-:Y:S02]  /*dbc0*/  @P5 STG.E.U8 desc[UR18][R134.64], R151 ;  /* 0x0000009786005986 */ /* 0x0001e4000c101112 */
[-C--:B------:R-:W-:Y:S02]  /*dbd0*/  LEA.HI.X.SX32 R137, R138, R2.reuse, 0x1, P2 ;  /* 0x000000028a897211 */ /* 0x080fe400010f0eff */
[----:B----4-:R-:W-:Y:S01]  /*dbe0*/  SHF.R.S32.HI R141, RZ, 0x8, R140 ;  /* 0x00000008ff8d7819 */ /* 0x010fe2000001148c */
[C---:B------:R-:W-:Y:S01]  /*dbf0*/  VIADD R133, R0.reuse, 0x58 ;  /* 0x0000005800857836 */ /* 0x040fe20000000000 */
[-C--:B------:R-:W-:Y:S01]  /*dc00*/  IADD3 R132, P5, PT, R139, R3.reuse, RZ ;  /* 0x000000038b847210 */ /* 0x080fe20007fbe0ff */
[----:B0-----:R-:W-:Y:S02]  /*dc10*/  VIADD R134, R0, 0x59 ;  /* 0x0000005900867836 */ /* 0x001fe40000000000 */
[----:B------:R0:W-:Y:S01]  /*dc20*/  @P3 STG.E.U8 desc[UR18][R136.64], R141 ;  /* 0x0000008d88003986 */ /* 0x0001e2000c101112 */
[----:B---3--:R-:W-:Y:S01]  /*dc30*/  ISETP.LT.AND P3, PT, R133, UR7, !P0 ;  /* 0x0000000785007c0c */ /* 0x008fe2000c761270 */
[----:B------:R-:W3:Y:S01]  /*dc40*/  LDCU UR7, c[0x0][0x39c] ;  /* 0x00007380ff0777ac */ /* 0x000ee20008000800 */
[C---:B------:R-:W-:Y:S01]  /*dc50*/  LEA.HI.X.SX32 R133, R139.reuse, R2, 0x1, P5 ;  /* 0x000000028b857211 */ /* 0x040fe200028f0eff */
[----:B------:R-:W-:Y:S01]  /*dc60*/  VIADD R139, R139, UR5 ;  /* 0x000000058b8b7c36 */ /* 0x000fe20008000000 */
[----:B--2---:R-:W-:Y:S01]  /*dc70*/  ISETP.LT.AND P5, PT, R134, UR4, !P0 ;  /* 0x0000000486007c0c */ /* 0x004fe2000c7a1270 */
[----:B------:R-:W2:Y:S01]  /*dc80*/  LDCU UR4, c[0x0][0x39c] ;  /* 0x00007380ff0477ac */ /* 0x000ea20008000800 */
[----:B------:R-:W-:Y:S01]  /*dc90*/  PRMT R135, R153, 0x9910, RZ ;  /* 0x0000991099877816 */ /* 0x000fe200000000ff */
[----:B------:R4:W-:Y:S01]  /*dca0*/  @P4 STG.E.U8 desc[UR18][R132.64], R153 ;  /* 0x0000009984004986 */ /* 0x0009e2000c101112 */
[----:B-1----:R-:W-:Y:S01]  /*dcb0*/  ISETP.LT.AND P2, PT, R142, UR6, !P0 ;  /* 0x000000068e007c0c */ /* 0x002fe2000c741270 */
[----:B------:R-:W1:Y:S01]  /*dcc0*/  LDCU UR6, c[0x0][0x39c] ;  /* 0x00007380ff0677ac */ /* 0x000e620008000800 */
[C---:B------:R-:W-:Y:S01]  /*dcd0*/  IADD3 R134, P4, PT, R139.reuse, R3, RZ ;  /* 0x000000038b867210 */ /* 0x040fe20007f9e0ff */
[----:B------:R-:W-:-:S02]  /*dce0*/  VIADD R138, R139, UR5 ;  /* 0x000000058b8a7c36 */ /* 0x000fc40008000000 */
[----:B0-----:R-:W-:Y:S01]  /*dcf0*/  IMAD.MOV.U32 R137, RZ, RZ, R135 ;  /* 0x000000ffff897224 */ /* 0x001fe200078e0087 */
[-C--:B------:R-:W-:Y:S02]  /*dd00*/  LEA.HI.X.SX32 R135, R139, R2.reuse, 0x1, P4 ;  /* 0x000000028b877211 */ /* 0x080fe400020f0eff */
[----:B------:R-:W-:Y:S02]  /*dd10*/  IADD3 R136, P4, PT, R138, R3, RZ ;  /* 0x000000038a887210 */ /* 0x000fe40007f9e0ff */
[----:B------:R-:W-:Y:S01]  /*dd20*/  SHF.R.S32.HI R139, RZ, 0x8, R137 ;  /* 0x00000008ff8b7819 */ /* 0x000fe20000011489 */
[----:B----4-:R-:W-:Y:S01]  /*dd30*/  VIADD R132, R0, 0x5a ;  /* 0x0000005a00847836 */ /* 0x010fe20000000000 */
[C---:B------:R-:W-:Y:S01]  /*dd40*/  LEA.HI.X.SX32 R137, R138.reuse, R2, 0x1, P4 ;  /* 0x000000028a897211 */ /* 0x040fe200020f0eff */
[----:B------:R-:W-:Y:S02]  /*dd50*/  VIADD R138, R138, UR5 ;  /* 0x000000058a8a7c36 */ /* 0x000fe40008000000 */
[----:B------:R-:W-:Y:S01]  /*dd60*/  VIADD R133, R0, 0x5b ;  /* 0x0000005b00857836 */ /* 0x000fe20000000000 */
[----:B------:R0:W-:Y:S01]  /*dd70*/  @P6 STG.E.U8 desc[UR18][R134.64], R139 ;  /* 0x0000008b86006986 */ /* 0x0001e2000c101112 */
[----:B--2---:R-:W-:-:S02]  /*dd80*/  ISETP.LT.AND P4, PT, R132, UR4, !P0 ;  /* 0x0000000484007c0c */ /* 0x004fc4000c781270 */
[----:B------:R-:W-:Y:S02]  /*dd90*/  F2FP.SATFINITE.E4M3.F32.PACK_AB_MERGE_C R157, R157, R156, RZ ;  /* 0x0000009c9d9d723e */ /* 0x000fe400048070ff */
[----:B------:R-:W-:Y:S01]  /*dda0*/  PRMT R141, R155, 0x9910, RZ ;  /* 0x000099109b8d7816 */ /* 0x000fe200000000ff */
[----:B------:R2:W-:Y:S01]  /*ddb0*/  @P1 STG.E.U8 desc[UR18][R136.64], R155 ;  /* 0x0000009b88001986 */ /* 0x0005e2000c101112 */
[----:B------:R-:W-:Y:S01]  /*ddc0*/  IADD3 R132, P6, PT, R138, R3, RZ ;  /* 0x000000038a847210 */ /* 0x000fe20007fde0ff */
[----:B------:R-:W-:Y:S01]  /*ddd0*/  VIADD R140, R0, 0x5c ;  /* 0x0000005c008c7836 */ /* 0x000fe20000000000 */
[----:B-1----:R-:W-:Y:S01]  /*dde0*/  ISETP.LT.AND P1, PT, R133, UR6, !P0 ;  /* 0x0000000685007c0c */ /* 0x002fe2000c721270 */
[----:B------:R-:W1:Y:S01]  /*ddf0*/  LDCU UR6, c[0x0][0x39c] ;  /* 0x00007380ff0677ac */ /* 0x000e620008000800 */
[C---:B------:R-:W-:Y:S01]  /*de00*/  LEA.HI.X.SX32 R133, R138.reuse, R2, 0x1, P6 ;  /* 0x000000028a857211 */ /* 0x040fe200030f0eff */
[----:B------:R-:W-:Y:S01]  /*de10*/  VIADD R138, R138, UR5 ;  /* 0x000000058a8a7c36 */ /* 0x000fe20008000000 */
[----:B------:R-:W-:Y:S01]  /*de20*/  SHF.R.S32.HI R141, RZ, 0x8, R141 ;  /* 0x00000008ff8d7819 */ /* 0x000fe2000001148d */
[----:B------:R-:W4:Y:S02]  /*de30*/  LDCU UR4, c[0x0][0x39c] ;  /* 0x00007380ff0477ac */ /* 0x000f240008000800 */
[----:B0-----:R-:W-:-:S02]  /*de40*/  VIADD R139, R138, UR5 ;  /* 0x000000058a8b7c36 */ /* 0x001fc40008000000 */
[----:B------:R0:W-:Y:S01]  /*de50*/  @P2 STG.E.U8 desc[UR18][R132.64], R141 ;  /* 0x0000008d84002986 */ /* 0x0001e2000c101112 */
[CC--:B------:R-:W-:Y:S02]  /*de60*/  IADD3 R134, P2, PT, R138.reuse, R3.reuse, RZ ;  /* 0x000000038a867210 */ /* 0x0c0fe40007f5e0ff */
[----:B--2---:R-:W-:Y:S02]  /*de70*/  PRMT R137, R157, 0x9910, RZ ;  /* 0x000099109d897816 */ /* 0x004fe400000000ff */
[-C--:B------:R-:W-:Y:S02]  /*de80*/  LEA.HI.X.SX32 R135, R138, R2.reuse, 0x1, P2 ;  /* 0x000000028a877211 */ /* 0x080fe400010f0eff */
[C---:B------:R-:W-:Y:S01]  /*de90*/  IADD3 R136, P2, PT, R139.reuse, R3, RZ ;  /* 0x000000038b887210 */ /* 0x040fe20007f5e0ff */
[----:B------:R-:W-:Y:S01]  /*dea0*/  IMAD.MOV.U32 R138, RZ, RZ, R137 ;  /* 0x000000ffff8a7224 */ /* 0x000fe200078e0089 */
[----:B---3--:R-:W-:Y:S01]  /*deb0*/  ISETP.LT.AND P6, PT, R140, UR7, !P0 ;  /* 0x000000078c007c0c */ /* 0x008fe2000c7c1270 */
[----:B------:R-:W2:Y:S01]  /*dec0*/  LDCU UR7, c[0x0][0x39c] ;  /* 0x00007380ff0777ac */ /* 0x000ea20008000800 */
[C---:B------:R-:W-:Y:S01]  /*ded0*/  LEA.HI.X.SX32 R137, R139.reuse, R2, 0x1, P2 ;  /* 0x000000028b897211 */ /* 0x040fe200010f0eff */
[----:B------:R-:W-:Y:S01]  /*dee0*/  VIADD R139, R139, UR5 ;  /* 0x000000058b8b7c36 */ /* 0x000fe20008000000 */
[----:B0-----:R-:W-:Y:S01]  /*def0*/  SHF.R.S32.HI R141, RZ, 0x8, R138 ;  /* 0x00000008ff8d7819 */ /* 0x001fe2000001148a */
[----:B------:R0:W-:Y:S01]  /*df00*/  @P3 STG.E.U8 desc[UR18][R134.64], R157 ;  /* 0x0000009d86003986 */ /* 0x0001e2000c101112 */
[----:B------:R-:W-:-:S02]  /*df10*/  VIADD R133, R0, 0x5e ;  /* 0x0000005e00857836 */ /* 0x000fc40000000000 */
[C---:B------:R-:W-:Y:S01]  /*df20*/  VIADD R140, R0.reuse, 0x5d ;  /* 0x0000005d008c7836 */ /* 0x040fe20000000000 */
[----:B------:R3:W-:Y:S01]  /*df30*/  @P5 STG.E.U8 desc[UR18][R136.64], R141 ;  /* 0x0000008d88005986 */ /* 0x0007e2000c101112 */
[-C--:B------:R-:W-:Y:S02]  /*df40*/  IADD3 R132, P5, PT, R139, R3.reuse, RZ ;  /* 0x000000038b847210 */ /* 0x080fe40007fbe0ff */
[----:B------:R-:W-:Y:S02]  /*df50*/  F2FP.SATFINITE.E4M3.F32.PACK_AB_MERGE_C R159, R159, R158, RZ ;  /* 0x0000009e9f9f723e */ /* 0x000fe400048070ff */
[----:B-1----:R-:W-:Y:S01]  /*df60*/  ISETP.LT.AND P3, PT, R133, UR6, !P0 ;  /* 0x0000000685007c0c */ /* 0x002fe2000c761270 */
[----:B------:R-:W-:Y:S01]  /*df70*/  VIADD R138, R0, 0x5f ;  /* 0x0000005f008a7836 */ /* 0x000fe20000000000 */
[----:B----4-:R-:W-:Y:S01]  /*df80*/  ISETP.LT.AND P2, PT, R140, UR4, !P0 ;  /* 0x000000048c007c0c */ /* 0x010fe2000c741270 */
[----:B------:R-:W1:Y:S01]  /*df90*/  LDCU UR4, c[0x0][0x39c] ;  /* 0x00007380ff0477ac */ /* 0x000e620008000800 */
[C---:B------:R-:W-:Y:S01]  /*dfa0*/  LEA.HI.X.SX32 R133, R139.reuse, R2, 0x1, P5 ;  /* 0x000000028b857211 */ /* 0x040fe200028f0eff */
[----:B------:R-:W-:Y:S01]  /*dfb0*/  VIADD R139, R139, UR5 ;  /* 0x000000058b8b7c36 */ /* 0x000fe20008000000 */
[----:B0-----:R-:W-:Y:S01]  /*dfc0*/  PRMT R135, R159, 0x9910, RZ ;  /* 0x000099109f877816 */ /* 0x001fe200000000ff */
[----:B------:R-:W0:Y:S01]  /*dfd0*/  LDCU UR6, c[0x0][0x39c] ;  /* 0x00007380ff0677ac */ /* 0x000e220008000800 */
[----:B--2---:R-:W-:Y:S01]  /*dfe0*/  ISETP.LT.AND P5, PT, R138, UR7, !P0 ;  /* 0x000000078a007c0c */ /* 0x004fe2000c7a1270 */
[----:B------:R2:W-:Y:S01]  /*dff0*/  @P4 STG.E.U8 desc[UR18][R132.64], R159 ;  /* 0x0000009f84004986 */ /* 0x0005e2000c101112 */
[-C--:B------:R-:W-:Y:S01]  /*e000*/  IADD3 R134, P4, PT, R139, R3.reuse, RZ ;  /* 0x000000038b867210 */ /* 0x080fe20007f9e0ff */
[----:B---3--:R-:W-:Y:S01]  /*e010*/  IMAD.MOV.U32 R136, RZ, RZ, R135 ;  /* 0x000000ffff887224 */ /* 0x008fe200078e0087 */
[----:B------:R-:W-:Y:S01]  /*e020*/  F2FP.SATFINITE.E4M3.F32.PACK_AB_MERGE_C R161, R161, R160, RZ ;  /* 0x000000a0a1a1723e */ /* 0x000fe200048070ff */
[C---:B------:R-:W-:Y:S01]  /*e030*/  VIADD R138, R139.reuse, UR5 ;  /* 0x000000058b8a7c36 */ /* 0x040fe20008000000 */
[----:B------:R-:W-:Y:S01]  /*e040*/  LEA.HI.X.SX32 R135, R139, R2, 0x1, P4 ;  /* 0x000000028b877211 */ /* 0x000fe200020f0eff */
[----:B------:R-:W-:Y:S01]  /*e050*/  VIADD R140, R0, 0x60 ;  /* 0x00000060008c7836 */ /* 0x000fe20000000000 */
[----:B------:R-:W-:Y:S01]  /*e060*/  SHF.R.S32.HI R139, RZ, 0x8, R136 ;  /* 0x00000008ff8b7819 */ /* 0x000fe20000011488 */
[----:B------:R-:W3:Y:S01]  /*e070*/  LDCU UR7, c[0x0][0x39c] ;  /* 0x00007380ff0777ac */ /* 0x000ee20008000800 */
[----:B------:R-:W-:-:S04]  /*e080*/  IADD3 R136, P4, PT, R138, R3, RZ ;  /* 0x000000038a887210 */ /* 0x000fc80007f9e0ff */
[CC--:B------:R-:W-:Y:S01]  /*e090*/  LEA.HI.X.SX32 R137, R138.reuse, R2.reuse, 0x1, P4 ;  /* 0x000000028a897211 */ /* 0x0c0fe200020f0eff */
[----:B------:R-:W-:Y:S01]  /*e0a0*/  VIADD R138, R138, UR5 ;  /* 0x000000058a8a7c36 */ /* 0x000fe20008000000 */
[----:B------:R4:W-:Y:S01]  /*e0b0*/  @P1 STG.E.U8 desc[UR18][R134.64], R139 ;  /* 0x0000008b86001986 */ /* 0x0009e2000c101112 */
[----:B-1----:R-:W-:Y:S01]  /*e0c0*/  ISETP.LT.AND P1, PT, R140, UR4, !P0 ;  /* 0x000000048c007c0c */ /* 0x002fe2000c721270 */
[----:B------:R-:W1:Y:S01]  /*e0d0*/  LDCU UR4, c[0x0][0x39c] ;  /* 0x00007380ff0477ac */ /* 0x000e620008000800 */
[----:B------:R-:W-:Y:S02]  /*e0e0*/  PRMT R141, R161, 0x9910, RZ ;  /* 0x00009910a18d7816 */ /* 0x000fe400000000ff */
[C---:B--2---:R-:W-:Y:S02]  /*e0f0*/  IADD3 R132, P4, PT, R138.reuse, R3, RZ ;  /* 0x000000038a847210 */ /* 0x044fe40007f9e0ff */
[----:B------:R-:W-:Y:S02]  /*e100*/  SHF.R.S32.HI R141, RZ, 0x8, R141 ;  /* 0x00000008ff8d7819 */ /* 0x000fe4000001148d */
[C---:B------:R-:W-:Y:S01]  /*e110*/  LEA.HI.X.SX32 R133, R138.reuse, R2, 0x1, P4 ;  /* 0x000000028a857211 */ /* 0x040fe200020f0eff */
[----:B------:R-:W-:-:S02]  /*e120*/  VIADD R138, R138, UR5 ;  /* 0x000000058a8a7c36 */ /* 0x000fc40008000000 */
[----:B------:R-:W-:Y:S01]  /*e130*/  VIADD R140, R0, 0x61 ;  /* 0x00000061008c7836 */ /* 0x000fe20000000000 */
[----:B------:R2:W-:Y:S01]  /*e140*/  @P6 STG.E.U8 desc[UR18][R136.64], R161 ;  /* 0x000000a188006986 */ /* 0x0005e2000c101112 */
[----:B------:R-:W-:-:S03]  /*e150*/  F2FP.SATFINITE.E4M3.F32.PACK_AB_MERGE_C R163, R163, R162, RZ ;  /* 0x000000a2a3a3723e */ /* 0x000fc600048070ff */
[----:B------:R5:W-:Y:S01]  /*e160*/  @P2 STG.E.U8 desc[UR18][R132.64], R141 ;  /* 0x0000008d84002986 */ /* 0x000be2000c101112 */
[C---:B----4-:R-:W-:Y:S01]  /*e170*/  IADD3 R134, P2, PT, R138.reuse, R3, RZ ;  /* 0x000000038a867210 */ /* 0x050fe20007f5e0ff */
[----:B------:R-:W-:Y:S01]  /*e180*/  VIADD R139, R138, UR5 ;  /* 0x000000058a8b7c36 */ /* 0x000fe20008000000 */
[----:B0-----:R-:W-:Y:S01]  /*e190*/  ISETP.LT.AND P4, PT, R140, UR6, !P0 ;  /* 0x000000068c007c0c */ /* 0x001fe2000c781270 */
[----:B------:R-:W0:Y:S01]  /*e1a0*/  LDCU UR6, c[0x0][0x39c] ;  /* 0x00007380ff0677ac */ /* 0x000e220008000800 */
[----:B------:R-:W-:Y:S01]  /*e1b0*/  PRMT R140, R163, 0x9910, RZ ;  /* 0x00009910a38c7816 */ /* 0x000fe200000000ff */
[----:B--2---:R-:W-:Y:S01]  /*e1c0*/  VIADD R136, R0, 0x62 ;  /* 0x0000006200887836 */ /* 0x004fe20000000000 */
[----:B------:R-:W-:Y:S01]  /*e1d0*/  LEA.HI.X.SX32 R135, R138, R2, 0x1, P2 ;  /* 0x000000028a877211 */ /* 0x000fe200010f0eff */
[----:B------:R-:W-:-:S03]  /*e1e0*/  VIADD R137, R0, 0x63 ;  /* 0x0000006300897836 */ /* 0x000fc60000000000 */
[----:B-1----:R-:W-:Y:S01]  /*e1f0*/  ISETP.LT.AND P2, PT, R136, UR4, !P0 ;  /* 0x0000000488007c0c */ /* 0x002fe2000c741270 */
[----:B------:R-:W-:Y:S01]  /*e200*/  IMAD.MOV.U32 R138, RZ, RZ, R140 ;  /* 0x000000ffff8a7224 */ /* 0x000fe200078e008c */
[-C--:B------:R-:W-:Y:S01]  /*e210*/  IADD3 R136, P6, PT, R139, R3.reuse, RZ ;  /* 0x000000038b887210 */ /* 0x080fe20007fde0ff */
[----:B------:R1:W-:Y:S01]  /*e220*/  @P3 STG.E.U8 desc[UR18][R134.64], R163 ;  /* 0x000000a386003986 */ /* 0x0003e2000c101112 */
[----:B---3--:R-:W-:Y:S01]  /*e230*/  ISETP.LT.AND P3, PT, R137, UR7, !P0 ;  /* 0x0000000789007c0c */ /* 0x008fe2000c761270 */
[----:B------:R-:W2:Y:S01]  /*e240*/  LDCU UR4, c[0x0][0x39c] ;  /* 0x00007380ff0477ac */ /* 0x000ea20008000800 */
[C---:B------:R-:W-:Y:S01]  /*e250*/  LEA.HI.X.SX32 R137, R139.reuse, R2, 0x1, P6 ;  /* 0x000000028b897211 */ /* 0x040fe200030f0eff */
[----:B------:R-:W-:Y:S01]  /*e260*/  VIADD R139, R139, UR5 ;  /* 0x000000058b8b7c36 */ /* 0x000fe20008000000 */
[----:B-----5:R-:W-:Y:S01]  /*e270*/  SHF.R.S32.HI R141, RZ, 0x8, R138 ;  /* 0x00000008ff8d7819 */ /* 0x020fe2000001148a */
[C---:B------:R-:W-:Y:S01]  /*e280*/  VIADD R133, R0.reuse, 0x64 ;  /* 0x0000006400857836 */ /* 0x040fe20000000000 */
[----:B------:R-:W-:Y:S01]  /*e290*/  F2FP.SATFINITE.E4M3.F32.PACK_AB_MERGE_C R165, R165, R164, RZ ;  /* 0x000000a4a5a5723e */ /* 0x000fe200048070ff */
[----:B------:R-:W3:Y:S01]  /*e2a0*/  LDCU UR7, c[0x0][0x39c] ;  /* 0x00007380ff0777ac */ /* 0x000ee20008000800 */
[-C--:B------:R-:W-:Y:S01]  /*e2b0*/  IADD3 R132, P6, PT, R139, R3.reuse, RZ ;  /* 0x000000038b847210 */ /* 0x080fe20007fde0ff */
[----:B------:R4:W-:Y:S01]  /*e2c0*/  @P5 STG.E.U8 desc[UR18][R136.64], R141 ;  /* 0x0000008d88005986 */ /* 0x0009e2000c101112 */
[----:B0-----:R-:W-:Y:S01]  /*e2d0*/  ISETP.LT.AND P5, PT, R133, UR6, !P0 ;  /* 0x0000000685007c0c */ /* 0x001fe2000c7a1270 */
[C---:B-1----:R-:W-:Y:S01]  /*e2e0*/  VIADD R135, R0.reuse, 0x65 ;  /* 0x0000006500877836 */ /* 0x042fe20000000000 */
[CC--:B------:R-:W-:Y:S01]  /*e2f0*/  LEA.HI.X.SX32 R133, R139.reuse, R2.reuse, 0x1, P6 ;  /* 0x000000028b857211 */ /* 0x0c0fe200030f0eff */
[----:B------:R-:W-:Y:S01]  /*e300*/  VIADD R139, R139, UR5 ;  /* 0x000000058b8b7c36 */ /* 0x000fe20008000000 */
[----:B------:R-:W-:Y:S01]  /*e310*/  PRMT R138, R165, 0x9910, RZ ;  /* 0x00009910a58a7816 */ /* 0x000fe200000000ff */
[----:B------:R-:W0:Y:S03]  /*e320*/  LDCU UR6, c[0x0][0x39c] ;  /* 0x00007380ff0677ac */ /* 0x000e260008000800 */
[-C--:B------:R-:W-:Y:S01]  /*e330*/  IADD3 R134, P6, PT, R139, R3.reuse, RZ ;  /* 0x000000038b867210 */ /* 0x080fe20007fde0ff */
[----:B------:R1:W-:Y:S01]  /*e340*/  @P1 STG.E.U8 desc[UR18][R132.64], R165 ;  /* 0x000000a584001986 */ /* 0x0003e2000c101112 */
[----:B----4-:R-:W-:Y:S01]  /*e350*/  IMAD.MOV.U32 R136, RZ, RZ, R138 ;  /* 0x000000ffff887224 */ /* 0x010fe200078e008a */
[----:B--2---:R-:W-:Y:S01]  /*e360*/  ISETP.LT.AND P1, PT, R135, UR4, !P0 ;  /* 0x0000000487007c0c */ /* 0x004fe2000c721270 */
[C---:B------:R-:W-:Y:S01]  /*e370*/  VIADD R138, R139.reuse, UR5 ;  /* 0x000000058b8a7c36 */ /* 0x040fe20008000000 */
[----:B------:R-:W-:Y:S01]  /*e380*/  LEA.HI.X.SX32 R135, R139, R2, 0x1, P6 ;  /* 0x000000028b877211 */ /* 0x000fe200030f0eff */
[----:B------:R-:W-:Y:S01]  /*e390*/  VIADD R137, R0, 0x66 ;  /* 0x0000006600897836 */ /* 0x000fe20000000000 */
[----:B------:R-:W-:Y:S01]  /*e3a0*/  SHF.R.S32.HI R139, RZ, 0x8, R136 ;  /* 0x00000008ff8b7819 */ /* 0x000fe20000011488 */
[----:B------:R-:W2:Y:S01]  /*e3b0*/  LDCU UR4, c[0x0][0x39c] ;  /* 0x00007380ff0477ac */ /* 0x000ea20008000800 */
[----:B------:R-:W-:-:S03]  /*e3c0*/  IADD3 R136, P6, PT, R138, R3, RZ ;  /* 0x000000038a887210 */ /* 0x000fc60007fde0ff */
[----:B------:R4:W-:Y:S01]  /*e3d0*/  @P4 STG.E.U8 desc[UR18][R134.64], R139 ;  /* 0x0000008b86004986 */ /* 0x0009e2000c101112 */
[----:B---3--:R-:W-:Y:S02]  /*e3e0*/  ISETP.LT.AND P4, PT, R137, UR7, !P0 ;  /* 0x0000000789007c0c */ /* 0x008fe4000c781270 */
[----:B------:R-:W-:Y:S01]  /*e3f0*/  F2FP.SATFINITE.E4M3.F32.PACK_AB_MERGE_C R167, R167, R166, RZ ;  /* 0x000000a6a7a7723e */ /* 0x000fe200048070ff */
[----:B------:R-:W-:Y:S01]  /*e400*/  VIADD R140, R0, 0x67 ;  /* 0x00000067008c7836 */ /* 0x000fe20000000000 */
[C---:B------:R-:W-:Y:S01]  /*e410*/  LEA.HI.X.SX32 R137, R138.reuse, R2, 0x1, P6 ;  /* 0x000000028a897211 */ /* 0x040fe200030f0eff */
[----:B------:R-:W-:Y:S01]  /*e420*/  VIADD R138, R138, UR5 ;  /* 0x000000058a8a7c36 */ /* 0x000fe20008000000 */
[----:B------:R-:W3:Y:S03]  /*e430*/  LDCU UR7, c[0x0][0x39c] ;  /* 0x00007380ff0777ac */ /* 0x000ee60008000800 */
[----:B------:R5:W-:Y:S01]  /*e440*/  @P2 STG.E.U8 desc[UR18][R136.64], R167 ;  /* 0x000000a788002986 */ /* 0x000be2000c101112 */
[C---:B-1----:R-:W-:Y:S01]  /*e450*/  IADD3 R132, P2, PT, R138.reuse, R3, RZ ;  /* 0x000000038a847210 */ /* 0x042fe20007f5e0ff */
[----:B----4-:R-:W-:Y:S01]  /*e460*/  VIADD R139, R138, UR5 ;  /* 0x000000058a8b7c36 */ /* 0x010fe20008000000 */
[----:B------:R-:W-:-:S02]  /*e470*/  PRMT R141, R167, 0x9910, RZ ;  /* 0x00009910a78d7816 */ /* 0x000fc400000000ff */
[-C--:B------:R-:W-:Y:S01]  /*e480*/  LEA.HI.X.SX32 R133, R138, R2.reuse, 0x1, P2 ;  /* 0x000000028a857211 */ /* 0x080fe200010f0eff */
[----:B------:R-:W-:Y:S01]  /*e490*/  VIADD R138, R0, 0x68 ;  /* 0x00000068008a7836 */ /* 0x000fe20000000000 */
[CC--:B------:R-:W-:Y:S02]  /*e4a0*/  IADD3 R134, P2, PT, R139.reuse, R3.reuse, RZ ;  /* 0x000000038b867210 */ /* 0x0c0fe40007f5e0ff */
[----:B------:R-:W-:Y:S02]  /*e4b0*/  SHF.R.S32.HI R141, RZ, 0x8, R141 ;  /* 0x00000008ff8d7819 */ /* 0x000fe4000001148d */
[C---:B------:R-:W-:Y:S01]  /*e4c0*/  LEA.HI.X.SX32 R135, R139.reuse, R2, 0x1, P2 ;  /* 0x000000028b877211 */ /* 0x040fe200010f0eff */
[----:B------:R-:W-:Y:S01]  /*e4d0*/  VIADD R139, R139, UR5 ;  /* 0x000000058b8b7c36 */ /* 0x000fe20008000000 */
[----:B--2---:R-:W-:Y:S01]  /*e4e0*/  ISETP.LT.AND P2, PT, R138, UR4, !P0 ;  /* 0x000000048a007c0c */ /* 0x004fe2000c741270 */
[----:B------:R-:W1:Y:S01]  /*e4f0*/  LDCU UR4, c[0x0][0x39c] ;  /* 0x00007380ff0477ac */ /* 0x000e620008000800 */
[----:B------:R-:W-:Y:S01]  /*e500*/  F2FP.SATFINITE.E4M3.F32.PACK_AB_MERGE_C R169, R169, R168, RZ ;  /* 0x000000a8a9a9723e */ /* 0x000fe200048070ff */
[----:B------:R2:W-:Y:S01]  /*e510*/  @P3 STG.E.U8 desc[UR18][R132.64], R141 ;  /* 0x0000008d84003986 */ /* 0x0005e2000c101112 */
[----:B0-----:R-:W-:Y:S01]  /*e520*/  ISETP.LT.AND P6, PT, R140, UR6, !P0 ;  /* 0x000000068c007c0c */ /* 0x001fe2000c7c1270 */
[----:B------:R-:W0:Y:S01]  /*e530*/  LDCU UR6, c[0x0][0x39c] ;  /* 0x00007380ff0677ac */ /* 0x000e220008000800 */
[----:B-----5:R-:W-:-:S02]  /*e540*/  IADD3 R136, P3, PT, R139, R3, RZ ;  /* 0x000000038b887210 */ /* 0x020fc40007f7e0ff */
[----:B------:R-:W-:Y:S01]  /*e550*/  PRMT R140, R169, 0x9910, RZ ;  /* 0x00009910a98c7816 */ /* 0x000fe200000000ff */
[C---:B------:R-:W-:Y:S01]  /*e560*/  VIADD R138, R139.reuse, UR5 ;  /* 0x000000058b8a7c36 */ /* 0x040fe20008000000 */
[----:B------:R-:W-:Y:S02]  /*e570*/  LEA.HI.X.SX32 R137, R139, R2, 0x1, P3 ;  /* 0x000000028b897211 */ /* 0x000fe400018f0eff */
[----:B------:R-:W-:Y:S01]  /*e580*/  SHF.R.S32.HI R139, RZ, 0x8, R140 ;  /* 0x00000008ff8b7819 */ /* 0x000fe2000001148c */
[----:B------:R4:W-:Y:S01]  /*e590*/  @P5 STG.E.U8 desc[UR18][R134.64], R169 ;  /* 0x000000a986005986 */ /* 0x0009e2000c101112 */
[----:B--2---:R-:W-:Y:S01]  /*e5a0*/  VIADD R133, R0, 0x6a ;  /* 0x0000006a00857836 */ /* 0x004fe20000000000 */
[----:B------:R-:W-:Y:S02]  /*e5b0*/  IADD3 R132, P5, PT, R138, R3, RZ ;  /* 0x000000038a847210 */ /* 0x000fe40007fbe0ff */
[----:B------:R2:W-:Y:S01]  /*e5c0*/  @P1 STG.E.U8 desc[UR18][R136.64], R139 ;  /* 0x0000008b88001986 */ /* 0x0005e2000c101112 */
[----:B------:R-:W-:Y:S01]  /*e5d0*/  VIADD R142, R0, 0x69 ;  /* 0x00000069008e7836 */ /* 0x000fe20000000000 */
[----:B------:R-:W-:-:S02]  /*e5e0*/  F2FP.SATFINITE.E4M3.F32.PACK_AB_MERGE_C R171, R171, R170, RZ ;  /* 0x000000aaabab723e */ /* 0x000fc400048070ff */
[----:B---3--:R-:W-:Y:S01]  /*e5f0*/  ISETP.LT.AND P1, PT, R133, UR7, !P0 ;  /* 0x0000000785007c0c */ /* 0x008fe2000c721270 */
[----:B------:R-:W3:Y:S01]  /*e600*/  LDCU UR7, c[0x0][0x39c] ;  /* 0x00007380ff0777ac */ /* 0x000ee20008000800 */
[----:B----4-:R-:W-:Y:S01]  /*e610*/  VIADD R134, R0, 0x6b ;  /* 0x0000006b00867836 */ /* 0x010fe20000000000 */
[C---:B------:R-:W-:Y:S01]  /*e620*/  LEA.HI.X.SX32 R133, R138.reuse, R2, 0x1, P5 ;  /* 0x000000028a857211 */ /* 0x040fe200028f0eff */
[----:B------:R-:W-:-:S03]  /*e630*/  VIADD R138, R138, UR5 ;  /* 0x000000058a8a7c36 */ /* 0x000fc60008000000 */
[----:B-1----:R-:W-:Y:S01]  /*e640*/  ISETP.LT.AND P5, PT, R134, UR4, !P0 ;  /* 0x0000000486007c0c */ /* 0x002fe2000c7a1270 */
[----:B------:R-:W1:Y:S01]  /*e650*/  LDCU UR4, c[0x0][0x39c] ;  /* 0x00007380ff0477ac */ /* 0x000e620008000800 */
[----:B0-----:R-:W-:Y:S01]  /*e660*/  ISETP.LT.AND P3, PT, R142, UR6, !P0 ;  /* 0x000000068e007c0c */ /* 0x001fe2000c761270 */
[----:B------:R0:W-:Y:S01]  /*e670*/  @P4 STG.E.U8 desc[UR18][R132.64], R171 ;  /* 0x000000ab84004986 */ /* 0x0001e2000c101112 */
[CC--:B------:R-:W-:Y:S01]  /*e680*/  IADD3 R134, P4, PT, R138.reuse, R3.reuse, RZ ;  /* 0x000000038a867210 */ /* 0x0c0fe20007f9e0ff */
[----:B------:R-:W4:Y:S01]  /*e690*/  LDCU UR6, c[0x0][0x39c] ;  /* 0x00007380ff0677ac */ /* 0x000f220008000800 */
[C---:B--2---:R-:W-:Y:S01]  /*e6a0*/  VIADD R139, R138.reuse, UR5 ;  /* 0x000000058a8b7c36 */ /* 0x044fe20008000000 */
[----:B------:R-:W-:Y:S02]  /*e6b0*/  PRMT R141, R171, 0x9910, RZ ;  /* 0x00009910ab8d7816 */ /* 0x000fe400000000ff */
[----:B------:R-:W-:Y:S02]  /*e6c0*/  LEA.HI.X.SX32 R135, R138, R2, 0x1, P4 ;  /* 0x000000028a877211 */ /* 0x000fe400020f0eff */
[----:B------:R-:W-:-:S02]  /*e6d0*/  IADD3 R136, P4, PT, R139, R3, RZ ;  /* 0x000000038b887210 */ /* 0x000fc40007f9e0ff */
[----:B------:R-:W-:Y:S01]  /*e6e0*/  SHF.R.S32.HI R141, RZ, 0x8, R141 ;  /* 0x00000008ff8d7819 */ /* 0x000fe2000001148d */
[C---:B0-----:R-:W-:Y:S01]  /*e6f0*/  VIADD R132, R0.reuse, 0x6c ;  /* 0x0000006c00847836 */ /* 0x041fe20000000000 */
[C---:B------:R-:W-:Y:S01]  /*e700*/  LEA.HI.X.SX32 R137, R139.reuse, R2, 0x1, P4 ;  /* 0x000000028b897211 */ /* 0x040fe200020f0eff */
[----:B------:R-:W-:Y:S01]  /*e710*/  VIADD R139, R139, UR5 ;  /* 0x000000058b8b7c36 */ /* 0x000fe20008000000 */
[----:B------:R-:W-:Y:S01]  /*e720*/  F2FP.SATFINITE.E4M3.F32.PACK_AB_MERGE_C R173, R173, R172, RZ ;  /* 0x000000acadad723e */ /* 0x000fe200048070ff */
[----:B------:R-:W-:Y:S01]  /*e730*/  VIADD R133, R0, 0x6d ;  /* 0x0000006d00857836 */ /* 0x000fe20000000000 */
[----:B------:R0:W-:Y:S01]  /*e740*/  @P6 STG.E.U8 desc[UR18][R134.64], R141 ;  /* 0x0000008d86006986 */ /* 0x0001e2000c101112 */
[----:B-1----:R-:W-:Y:S01]  /*e750*/  ISETP.LT.AND P4, PT, R132, UR4, !P0 ;  /* 0x0000000484007c0c */ /* 0x002fe2000c781270 */
[----:B------:R-:W1:Y:S01]  /*e760*/  LDCU UR4, c[0x0][0x39c] ;  /* 0x00007380ff0477ac */ /* 0x000e620008000800 */
[----:B------:R-:W-:Y:S02]  /*e770*/  PRMT R138, R173, 0x9910, RZ ;  /* 0x00009910ad8a7816 */ /* 0x000fe400000000ff */
[----:B------:R-:W-:Y:S01]  /*e780*/  IADD3 R132, P6, PT, R139, R3, RZ ;  /* 0x000000038b847210 */ /* 0x000fe20007fde0ff */
[----:B------:R2:W-:Y:S01]  /*e790*/  @P2 STG.E.U8 desc[UR18][R136.64], R173 ;  /* 0x000000ad88002986 */ /* 0x0005e2000c101112 */
[----:B----4-:R-:W-:Y:S01]  /*e7a0*/  ISETP.LT.AND P2, PT, R133, UR6, !P0 ;  /* 0x0000000685007c0c */ /* 0x010fe2000c741270 */
[----:B------:R-:W4:Y:S01]  /*e7b0*/  LDCU UR6, c[0x0][0x39c] ;  /* 0x00007380ff0677ac */ /* 0x000f220008000800 */
[C---:B------:R-:W-:Y:S01]  /*e7c0*/  LEA.HI.X.SX32 R133, R139.reuse, R2, 0x1, P6 ;  /* 0x000000028b857211 */ /* 0x040fe200030f0eff */
[----:B------:R-:W-:Y:S01]  /*e7d0*/  VIADD R139, R139, UR5 ;  /* 0x000000058b8b7c36 */ /* 0x000fe20008000000 */
[----:B0-----:R-:W-:-:S02]  /*e7e0*/  SHF.R.S32.HI R141, RZ, 0x8, R138 ;  /* 0x00000008ff8d7819 */ /* 0x001fc4000001148a */
[----:B------:R-:W-:Y:S01]  /*e7f0*/  F2FP.SATFINITE.E4M3.F32.PACK_AB_MERGE_C R175, R175, R174, RZ ;  /* 0x000000aeafaf723e */ /* 0x000fe200048070ff */
[C---:B------:R-:W-:Y:S02]  /*e800*/  VIADD R138, R139.reuse, UR5 ;  /* 0x000000058b8a7c36 */ /* 0x040fe40008000000 */
[----:B------:R0:W-:Y:S01]  /*e810*/  @P3 STG.E.U8 desc[UR18][R132.64], R141 ;  /* 0x0000008d84003986 */ /* 0x0001e2000c101112 */
[-C--:B------:R-:W-:Y:S02]  /*e820*/  IADD3 R134, P3, PT, R139, R3.reuse, RZ ;  /* 0x000000038b867210 */ /* 0x080fe40007f7e0ff */
[----:B--2---:R-:W-:Y:S02]  /*e830*/  PRMT R137, R175, 0x9910, RZ ;  /* 0x00009910af897816 */ /* 0x004fe400000000ff */
[----:B------:R-:W-:Y:S02]  /*e840*/  LEA.HI.X.SX32 R135, R139, R2, 0x1, P3 ;  /* 0x000000028b877211 */ /* 0x000fe400018f0eff */
[----:B------:R-:W-:Y:S01]  /*e850*/  IADD3 R136, P3, PT, R138, R3, RZ ;  /* 0x000000038a887210 */ /* 0x000fe20007f7e0ff */
[----:B------:R-:W-:-:S02]  /*e860*/  IMAD.MOV.U32 R139, RZ, RZ, R137 ;  /* 0x000000ffff8b7224 */ /* 0x000fc400078e0089 */
[----:B------:R-:W-:Y:S01]  /*e870*/  VIADD R140, R0, 0x6e ;  /* 0x0000006e008c7836 */ /* 0x000fe20000000000 */
[C---:B------:R-:W-:Y:S01]  /*e880*/  LEA.HI.X.SX32 R137, R138.reuse, R2, 0x1, P3 ;  /* 0x000000028a897211 */ /* 0x040fe200018f0eff */
[----:B------:R-:W-:Y:S01]  /*e890*/  VIADD R138, R138, UR5 ;  /* 0x000000058a8a7c36 */ /* 0x000fe20008000000 */
[----:B------:R-:W-:Y:S01]  /*e8a0*/  SHF.R.S32.HI R139, RZ, 0x8, R139 ;  /* 0x00000008ff8b7819 */ /* 0x000fe2000001148b */
[----:B------:R2:W-:Y:S01]  /*e8b0*/  @P1 STG.E.U8 desc[UR18][R134.64], R175 ;  /* 0x000000af86001986 */ /* 0x0005e2000c101112 */
[----:B---3--:R-:W-:Y:S01]  /*e8c0*/  ISETP.LT.AND P6, PT, R140, UR7, !P0 ;  /* 0x000000078c007c0c */ /* 0x008fe2000c7c1270 */
[C---:B------:R-:W-:Y:S01]  /*e8d0*/  VIADD R140, R0.reuse, 0x6f ;  /* 0x0000006f008c7836 */ /* 0x040fe20000000000 */
[----:B------:R-:W-:Y:S01]  /*e8e0*/  F2FP.SATFINITE.E4M3.F32.PACK_AB_MERGE_C R177, R177, R176, RZ ;  /* 0x000000b0b1b1723e */ /* 0x000fe200048070ff */
[----:B0-----:R-:W-:Y:S01]  /*e8f0*/  VIADD R133, R0, 0x70 ;  /* 0x0000007000857836 */ /* 0x001fe20000000000 */
[----:B------:R0:W-:Y:S01]  /*e900*/  @P5 STG.E.U8 desc[UR18][R136.64], R139 ;  /* 0x0000008b88005986 */ /* 0x0001e2000c101112 */
[----:B------:R-:W-:Y:S01]  /*e910*/  IADD3 R132, P5, PT, R138, R3, RZ ;  /* 0x000000038a847210 */ /* 0x000fe20007fbe0ff */
[----:B------:R-:W3:Y:S01]  /*e920*/  LDCU UR7, c[0x0][0x39c] ;  /* 0x00007380ff0777ac */ /* 0x000ee20008000800 */
[----:B-1----:R-:W-:-:S02]  /*e930*/  ISETP.LT.AND P1, PT, R140, UR4, !P0 ;  /* 0x000000048c007c0c */ /* 0x002fc4000c721270 */
[----:B----4-:R-:W-:Y:S01]  /*e940*/  ISETP.LT.AND P3, PT, R133, UR6, !P0 ;  /* 0x0000000685007c0c */ /* 0x010fe2000c761270 */
[----:B------:R-:W1:Y:S01]  /*e950*/  LDCU UR4, c[0x0][0x39c] ;  /* 0x00007380ff0477ac */ /* 0x000e620008000800 */
[C---:B------:R-:W-:Y:S01]  /*e960*/  LEA.HI.X.SX32 R133, R138.reuse, R2, 0x1, P5 ;  /* 0x000000028a857211 */ /* 0x040fe200028f0eff */
[----:B------:R-:W-:Y:S01]  /*e970*/  VIADD R138, R138, UR5 ;  /* 0x000000058a8a7c36 */ /* 0x000fe20008000000 */
[----:B------:R-:W-:Y:S01]  /*e980*/  PRMT R141, R177, 0x9910, RZ ;  /* 0x00009910b18d7816 */ /* 0x000fe200000000ff */
[----:B------:R-:W4:Y:S02]  /*e990*/  LDCU UR6, c[0x0][0x39c] ;  /* 0x00007380ff0677ac */ /* 0x000f240008000800 */
[----:B------:R5:W-:Y:S01]  /*e9a0*/  @P4 STG.E.U8 desc[UR18][R132.64], R177 ;  /* 0x000000b184004986 */ /* 0x000be2000c101112 */
[C---:B--2---:R-:W-:Y:S01]  /*e9b0*/  IADD3 R134, P4, PT, R138.reuse, R3, RZ ;  /* 0x000000038a867210 */ /* 0x044fe20007f9e0ff */
[----:B0-----:R-:W-:Y:S01]  /*e9c0*/  VIADD R139, R138, UR5 ;  /* 0x000000058a8b7c36 */ /* 0x001fe20008000000 */
[----:B------:R-:W-:-:S02]  /*e9d0*/  SHF.R.S32.HI R141, RZ, 0x8, R141 ;  /* 0x00000008ff8d7819 */ /* 0x000fc4000001148d */
[----:B------:R-:W-:Y:S02]  /*e9e0*/  LEA.HI.X.SX32 R135, R138, R2, 0x1, P4 ;  /* 0x000000028a877211 */ /* 0x000fe400020f0eff */
[----:B------:R-:W-:Y:S01]  /*e9f0*/  IADD3 R136, P4, PT, R139, R3, RZ ;  /* 0x000000038b887210 */ /* 0x000fe20007f9e0ff */
[C---:B------:R-:W-:Y:S01]  /*ea00*/  VIADD R138, R0.reuse, 0x72 ;  /* 0x00000072008a7836 */ /* 0x040fe20000000000 */
[----:B------:R-:W-:Y:S02]  /*ea10*/  F2FP.SATFINITE.E4M3.F32.PACK_AB_MERGE_C R179, R179, R178, RZ ;  /* 0x000000b2b3b3723e */ /* 0x000fe400048070ff */
[C---:B------:R-:W-:Y:S01]  /*ea20*/  LEA.HI.X.SX32 R137, R139.reuse, R2, 0x1, P4 ;  /* 0x000000028b897211 */ /* 0x040fe200020f0eff */
[----:B------:R-:W-:Y:S01]  /*ea30*/  VIADD R139, R139, UR5 ;  /* 0x000000058b8b7c36 */ /* 0x000fe20008000000 */
[----:B------:R0:W-:Y:S01]  /*ea40*/  @P2 STG.E.U8 desc[UR18][R134.64], R141 ;  /* 0x0000008d86002986 */ /* 0x0001e2000c101112 */
[----:B------:R-:W-:Y:S01]  /*ea50*/  VIADD R140, R0, 0x71 ;  /* 0x00000071008c7836 */ /* 0x000fe20000000000 */
[----:B-1----:R-:W-:Y:S01]  /*ea60*/  ISETP.LT.AND P2, PT, R138, UR4, !P0 ;  /* 0x000000048a007c0c */ /* 0x002fe2000c741270 */
[----:B------:R-:W1:Y:S01]  /*ea70*/  LDCU UR4, c[0x0][0x39c] ;  /* 0x00007380ff0477ac */ /* 0x000e620008000800 */
[----:B------:R-:W-:-:S02]  /*ea80*/  PRMT R138, R179, 0x9910, RZ ;  /* 0x00009910b38a7816 */ /* 0x000fc400000000ff */
[C---:B-----5:R-:W-:Y:S02]  /*ea90*/  IADD3 R132, P4, PT, R139.reuse, R3, RZ ;  /* 0x000000038b847210 */ /* 0x060fe40007f9e0ff */
[----:B---3--:R-:W-:Y:S01]  /*eaa0*/  ISETP.LT.AND P5, PT, R140, UR7, !P0 ;  /* 0x000000078c007c0c */ /* 0x008fe2000c7a1270 */
[----:B------:R-:W2:Y:S01]  /*eab0*/  LDCU UR7, c[0x0][0x39c] ;  /* 0x00007380ff0777ac */ /* 0x000ea20008000800 */
[C---:B------:R-:W-:Y:S01]  /*eac0*/  LEA.HI.X.SX32 R133, R139.reuse, R2, 0x1, P4 ;  /* 0x000000028b857211 */ /* 0x040fe200020f0eff */
[----:B------:R-:W-:Y:S01]  /*ead0*/  VIADD R139, R139, UR5 ;  /* 0x000000058b8b7c36 */ /* 0x000fe20008000000 */
[----:B0-----:R-:W-:Y:S01]  /*eae0*/  SHF.R.S32.HI R141, RZ, 0x8, R138 ;  /* 0x00000008ff8d7819 */ /* 0x001fe2000001148a */
[----:B------:R-:W-:Y:S01]  /*eaf0*/  VIADD R140, R0, 0x73 ;  /* 0x00000073008c7836 */ /* 0x000fe20000000000 */
[----:B------:R0:W-:Y:S01]  /*eb00*/  @P6 STG.E.U8 desc[UR18][R136.64], R179 ;  /* 0x000000b388006986 */ /* 0x0001e2000c101112 */
[----:B------:R-:W-:-:S03]  /*eb10*/  F2FP.SATFINITE.E4M3.F32.PACK_AB_MERGE_C R181, R181, R180, RZ ;  /* 0x000000b4b5b5723e */ /* 0x000fc600048070ff */
[----:B------:R3:W-:Y:S01]  /*eb20*/  @P1 STG.E.U8 desc[UR18][R132.64], R141 ;  /* 0x0000008d84001986 */ /* 0x0007e2000c101112 */
[C---:B------:R-:W-:Y:S01]  /*eb30*/  IADD3 R134, P1, PT, R139.reuse, R3, RZ ;  /* 0x000000038b867210 */ /* 0x040fe20007f3e0ff */
[----:B------:R-:W-:Y:S01]  /*eb40*/  VIADD R138, R139, UR5 ;  /* 0x000000058b8a7c36 */ /* 0x000fe20008000000 */
[----:B----4-:R-:W-:Y:S01]  /*eb50*/  ISETP.LT.AND P4, PT, R140, UR6, !P0 ;  /* 0x000000068c007c0c */ /* 0x010fe2000c781270 */
[----:B------:R-:W4:Y:S01]  /*eb60*/  LDCU UR6, c[0x0][0x39c] ;  /* 0x00007380ff0677ac */ /* 0x000f220008000800 */
[----:B------:R-:W-:Y:S01]  /*eb70*/  PRMT R140, R181, 0x9910, RZ ;  /* 0x00009910b58c7816 */ /* 0x000fe200000000ff */
[C---:B0-----:R-:W-:Y:S01]  /*eb80*/  VIADD R136, R0.reuse, 0x74 ;  /* 0x0000007400887836 */ /* 0x041fe20000000000 */
[----:B------:R-:W-:Y:S01]  /*eb90*/  LEA.HI.X.SX32 R135, R139, R2, 0x1, P1 ;  /* 0x000000028b877211 */ /* 0x000fe200008f0eff */
[----:B------:R-:W-:-:S03]  /*eba0*/  VIADD R137, R0, 0x75 ;  /* 0x0000007500897836 */ /* 0x000fc60000000000 */
[----:B-1----:R-:W-:Y:S01]  /*ebb0*/  ISETP.LT.AND P1, PT, R136, UR4, !P0 ;  /* 0x0000000488007c0c */ /* 0x002fe2000c721270 */
[----:B------:R-:W-:Y:S01]  /*ebc0*/  IMAD.MOV.U32 R139, RZ, RZ, R140 ;  /* 0x000000ffff8b7224 */ /* 0x000fe200078e008c */
[CC--:B------:R-:W-:Y:S01]  /*ebd0*/  IADD3 R136, P6, PT, R138.reuse, R3.reuse, RZ ;  /* 0x000000038a887210 */ /* 0x0c0fe20007fde0ff */
[----:B------:R0:W-:Y:S01]  /*ebe0*/  @P3 STG.E.U8 desc[UR18][R134.64], R181 ;  /* 0x000000b586003986 */ /* 0x0001e2000c101112 */
[----:B--2---:R-:W-:Y:S01]  /*ebf0*/  ISETP.LT.AND P3, PT, R137, UR7, !P0 ;  /* 0x0000000789007c0c */ /* 0x004fe2000c761270 */
[----:B------:R-:W1:Y:S01]  /*ec00*/  LDCU UR4, c[0x0][0x39c] ;  /* 0x00007380ff0477ac */ /* 0x000e620008000800 */
[CC--:B------:R-:W-:Y:S01]  /*ec10*/  LEA.HI.X.SX32 R137, R138.reuse, R2.reuse, 0x1, P6 ;  /* 0x000000028a897211 */ /* 0x0c0fe200030f0eff */
[----:B------:R-:W-:Y:S01]  /*ec20*/  VIADD R138, R138, UR5 ;  /* 0x000000058a8a7c36 */ /* 0x000fe20008000000 */
[----:B------:R-:W-:Y:S01]  /*ec30*/  SHF.R.S32.HI R139, RZ, 0x8, R139 ;  /* 0x00000008ff8b7819 */ /* 0x000fe2000001148b */
[----:B---3--:R-:W-:Y:S01]  /*ec40*/  VIADD R133, R0, 0x76 ;  /* 0x0000007600857836 */ /* 0x008fe20000000000 */
[----:B------:R-:W2:Y:S02]  /*ec50*/  LDCU UR7, c[0x0][0x39c] ;  /* 0x00007380ff0777ac */ /* 0x000ea40008000800 */
[C---:B------:R-:W-:Y:S01]  /*ec60*/  IADD3 R132, P6, PT, R138.reuse, R3, RZ ;  /* 0x000000038a847210 */ /* 0x040fe20007fde0ff */
[----:B------:R3:W-:Y:S01]  /*ec70*/  @P5 STG.E.U8 desc[UR18][R136.64], R139 ;  /* 0x0000008b88005986 */ /* 0x0007e2000c101112 */
[----:B----4-:R-:W-:Y:S01]  /*ec80*/  ISETP.LT.AND P5, PT, R133, UR6, !P0 ;  /* 0x0000000685007c0c */ /* 0x010fe2000c7a1270 */
[----:B------:R-:W4:Y:S01]  /*ec90*/  LDCU UR6, c[0x0][0x39c] ;  /* 0x00007380ff0677ac */ /* 0x000f220008000800 */
[C---:B------:R-:W-:Y:S01]  /*eca0*/  LEA.HI.X.SX32 R133, R138.reuse, R2, 0x1, P6 ;  /* 0x000000028a857211 */ /* 0x040fe200030f0eff */
[----:B------:R-:W-:Y:S01]  /*ecb0*/  VIADD R138, R138, UR5 ;  /* 0x000000058a8a7c36 */ /* 0x000fe20008000000 */
[----:B------:R-:W-:Y:S01]  /*ecc0*/  F2FP.SATFINITE.E4M3.F32.PACK_AB_MERGE_C R183, R183, R182, RZ ;  /* 0x000000b6b7b7723e */ /* 0x000fe200048070ff */
[----:B0-----:R-:W-:-:S03]  /*ecd0*/  VIADD R135, R0, 0x77 ;  /* 0x0000007700877836 */ /* 0x001fc60000000000 */
[----:B------:R-:W-:Y:S02]  /*ece0*/  PRMT R141, R183, 0x9910, RZ ;  /* 0x00009910b78d7816 */ /* 0x000fe400000000ff */
[CC--:B------:R-:W-:Y:S01]  /*ecf0*/  IADD3 R134, P6, PT, R138.reuse, R3.reuse, RZ ;  /* 0x000000038a867210 */ /* 0x0c0fe20007fde0ff */
[----:B------:R0:W-:Y:S01]  /*ed00*/  @P2 STG.E.U8 desc[UR18][R132.64], R183 ;  /* 0x000000b784002986 */ /* 0x0001e2000c101112 */
[----:B---3--:R-:W-:Y:S01]  /*ed10*/  VIADD R139, R138, UR5 ;  /* 0x000000058a8b7c36 */ /* 0x008fe20008000000 */
[----:B-1----:R-:W-:Y:S01]  /*ed20*/  ISETP.LT.AND P2, PT, R135, UR4, !P0 ;  /* 0x0000000487007c0c */ /* 0x002fe2000c741270 */
[----:B------:R-:W-:Y:S01]  /*ed30*/  VIADD R137, R0, 0x78 ;  /* 0x0000007800897836 */ /* 0x000fe20000000000 */
[----:B------:R-:W-:Y:S01]  /*ed40*/  LEA.HI.X.SX32 R135, R138, R2, 0x1, P6 ;  /* 0x000000028a877211 */ /* 0x000fe200030f0eff */
[----:B------:R-:W1:Y:S01]  /*ed50*/  LDCU UR4, c[0x0][0x39c] ;  /* 0x00007380ff0477ac */ /* 0x000e620008000800 */
[----:B------:R-:W-:Y:S02]  /*ed60*/  SHF.R.S32.HI R141, RZ, 0x8, R141 ;  /* 0x00000008ff8d7819 */ /* 0x000fe4000001148d */
[----:B------:R-:W-:Y:S01]  /*ed70*/  IADD3 R136, P6, PT, R139, R3, RZ ;  /* 0x000000038b887210 */ /* 0x000fe20007fde0ff */
[----:B------:R-:W-:-:S02]  /*ed80*/  VIADD R138, R0, 0x79 ;  /* 0x00000079008a7836 */ /* 0x000fc40000000000 */
[----:B------:R3:W-:Y:S01]  /*ed90*/  @P4 STG.E.U8 desc[UR18][R134.64], R141 ;  /* 0x0000008d86004986 */ /* 0x0007e2000c101112 */
[----:B--2---:R-:W-:Y:S01]  /*eda0*/  ISETP.LT.AND P4, PT, R137, UR7, !P0 ;  /* 0x0000000789007c0c */ /* 0x004fe2000c781270 */
[----:B------:R-:W2:Y:S01]  /*edb0*/  LDCU UR7, c[0x0][0x39c] ;  /* 0x00007380ff0777ac */ /* 0x000ea20008000800 */
[C---:B------:R-:W-:Y:S01]  /*edc0*/  LEA.HI.X.SX32 R137, R139.reuse, R2, 0x1, P6 ;  /* 0x000000028b897211 */ /* 0x040fe200030f0eff */
[----:B------:R-:W-:Y:S01]  /*edd0*/  VIADD R139, R139, UR5 ;  /* 0x000000058b8b7c36 */ /* 0x000fe20008000000 */
[----:B------:R-:W-:Y:S02]  /*ede0*/  F2FP.SATFINITE.E4M3.F32.PACK_AB_MERGE_C R185, R185, R184, RZ ;  /* 0x000000b8b9b9723e */ /* 0x000fe400048070ff */
[----:B----4-:R-:W-:Y:S02]  /*edf0*/  ISETP.LT.AND P6, PT, R138, UR6, !P0 ;  /* 0x000000068a007c0c */ /* 0x010fe4000c7c1270 */
[----:B0-----:R-:W-:Y:S01]  /*ee00*/  PRMT R133, R185, 0x9910, RZ ;  /* 0x00009910b9857816 */ /* 0x001fe200000000ff */
[----:B------:R0:W-:Y:S01]  /*ee10*/  @P1 STG.E.U8 desc[UR18][R136.64], R185 ;  /* 0x000000b988001986 */ /* 0x0001e2000c101112 */
[CC--:B------:R-:W-:Y:S01]  /*ee20*/  IADD3 R132, P1, PT, R139.reuse, R3.reuse, RZ ;  /* 0x000000038b847210 */ /* 0x0c0fe20007f3e0ff */
[----:B------:R-:W-:Y:S01]  /*ee30*/  VIADD R138, R139, UR5 ;  /* 0x000000058b8a7c36 */ /* 0x000fe20008000000 */
[----:B------:R-:W-:Y:S01]  /*ee40*/  F2FP.SATFINITE.E4M3.F32.PACK_AB_MERGE_C R187, R187, R186, RZ ;  /* 0x000000babbbb723e */ /* 0x000fe200048070ff */
[----:B---3--:R-:W-:Y:S01]  /*ee50*/  IMAD.MOV.U32 R141, RZ, RZ, R133 ;  /* 0x000000ffff8d7224 */ /* 0x008fe200078e0085 */
[----:B------:R-:W-:Y:S01]  /*ee60*/  LEA.HI.X.SX32 R133, R139, R2, 0x1, P1 ;  /* 0x000000028b857211 */ /* 0x000fe200008f0eff */
[----:B------:R-:W-:Y:S01]  /*ee70*/  VIADD R139, R0, 0x7a ;  /* 0x0000007a008b7836 */ /* 0x000fe20000000000 */
[----:B------:R-:W-:Y:S01]  /*ee80*/  IADD3 R134, P1, PT, R138, R3, RZ ;  /* 0x000000038a867210 */ /* 0x000fe20007f3e0ff */
[----:B------:R-:W3:Y:S01]  /*ee90*/  LDCU UR6, c[0x0][0x39c] ;  /* 0x00007380ff0677ac */ /* 0x000ee20008000800 */
[----:B------:R-:W-:-:S02]  /*eea0*/  SHF.R.S32.HI R141, RZ, 0x8, R141 ;  /* 0x00000008ff8d7819 */ /* 0x000fc4000001148d */
[C---:B------:R-:W-:Y:S02]  /*eeb0*/  LEA.HI.X.SX32 R135, R138.reuse, R2, 0x1, P1 ;  /* 0x000000028a877211 */ /* 0x040fe400008f0eff */
[----:B-1----:R-:W-:Y:S01]  /*eec0*/  ISETP.LT.AND P1, PT, R139, UR4, !P0 ;  /* 0x000000048b007c0c */ /* 0x002fe2000c721270 */
[----:B------:R-:W1:Y:S01]  /*eed0*/  LDCU UR4, c[0x0][0x39c] ;  /* 0x00007380ff0477ac */ /* 0x000e620008000800 */
        /* <DEDUP_REMOVED lines=10> */
[C---:B0-----:R-:W-:Y:S02]  /*ef80*/  VIADD R134, R0.reuse, 0x7d ;  /* 0x0000007d00867836 */ /* 0x041fe40000000000 */
[----:B------:R0:W-:Y:S01]  /*ef90*/  @P2 STG.E.U8 desc[UR18][R136.64], R141 ;  /* 0x0000008d88002986 */ /* 0x0001e2000c101112 */
[----:B--2---:R-:W-:Y:S01]  /*efa0*/  ISETP.LT.AND P2, PT, R133, UR7, !P0 ;  /* 0x0000000785007c0c */ /* 0x004fe2000c741270 */
[----:B------:R-:W-:Y:S01]  /*efb0*/  VIADD R142, R0, 0x7b ;  /* 0x0000007b008e7836 */ /* 0x000fe20000000000 */
[C---:B------:R-:W-:Y:S01]  /*efc0*/  LEA.HI.X.SX32 R133, R139.reuse, R2, 0x1, P5 ;  /* 0x000000028b857211 */ /* 0x040fe200028f0eff */
[----:B------:R-:W-:Y:S01]  /*efd0*/  VIADD R139, R139, UR5 ;  /* 0x000000058b8b7c36 */ /* 0x000fe20008000000 */
[----:B------:R-:W-:Y:S01]  /*efe0*/  F2FP.SATFINITE.E4M3.F32.PACK_AB_MERGE_C R189, R189, R188, RZ ;  /* 0x000000bcbdbd723e */ /* 0x000fe200048070ff */
[----:B------:R-:W2:Y:S01]  /*eff0*/  LDCU UR7, c[0x0][0x39c] ;  /* 0x00007380ff0777ac */ /* 0x000ea20008000800 */
[----:B-1----:R-:W-:Y:S01]  /*f000*/  ISETP.LT.AND P5, PT, R134, UR4, !P0 ;  /* 0x0000000486007c0c */ /* 0x002fe2000c7a1270 */
[----:B------:R-:W1:Y:S01]  /*f010*/  LDCU UR4, c[0x0][0x39c] ;  /* 0x00007380ff0477ac */ /* 0x000e620008000800 */
[----:B------:R-:W-:Y:S01]  /*f020*/  PRMT R135, R189, 0x9910, RZ ;  /* 0x00009910bd877816 */ /* 0x000fe200000000ff */
[----:B------:R4:W-:Y:S01]  /*f030*/  @P4 STG.E.U8 desc[UR18][R132.64], R189 ;  /* 0x000000bd84004986 */ /* 0x0009e2000c101112 */
[----:B---3--:R-:W-:Y:S01]  /*f040*/  ISETP.LT.AND P3, PT, R142, UR6, !P0 ;  /* 0x000000068e007c0c */ /* 0x008fe2000c761270 */
[----:B------:R-:W3:Y:S01]  /*f050*/  LDCU UR6, c[0x0][0x39c] ;  /* 0x00007380ff0677ac */ /* 0x000ee20008000800 */
        /* <DEDUP_REMOVED lines=8> */
[----:B------:R-:W-:Y:S01]  /*f0e0*/  VIADD R138, R138, UR5 ;  /* 0x000000058a8a7c36 */ /* 0x000fe20008000000 */
[----:B------:R-:W-:Y:S01]  /*f0f0*/  F2FP.SATFINITE.E4M3.F32.PACK_AB_MERGE_C R191, R191, R190, RZ ;  /* 0x000000bebfbf723e */ /* 0x000fe200048070ff */
[----:B------:R-:W-:Y:S01]  /*f100*/  VIADD R133, R0, 0x7f ;  /* 0x0000007f00857836 */ /* 0x000fe20000000000 */
[----:B------:R0:W-:Y:S01]  /*f110*/  @P6 STG.E.U8 desc[UR18][R134.64], R139 ;  /* 0x0000008b86006986 */ /* 0x0001e2000c101112 */
[----:B-1----:R-:W-:-:S02]  /*f120*/  ISETP.LT.AND P4, PT, R132, UR4, !P0 ;  /* 0x0000000484007c0c */ /* 0x002fc4000c781270 */
[----:B------:R-:W-:Y:S02]  /*f130*/  F2FP.SATFINITE.E4M3.F32.PACK_AB_MERGE_C R193, R193, R192, RZ ;  /* 0x000000c0c1c1723e */ /* 0x000fe400048070ff */
[----:B------:R-:W-:Y:S01]  /*f140*/  PRMT R141, R191, 0x9910, RZ ;  /* 0x00009910bf8d7816 */ /* 0x000fe200000000ff */
[----:B------:R1:W-:Y:S01]  /*f150*/  @P1 STG.E.U8 desc[UR18][R136.64], R191 ;  /* 0x000000bf88001986 */ /* 0x0003e2000c101112 */
[----:B------:R-:W-:Y:S01]  /*f160*/  IADD3 R132, P6, PT, R138, R3, RZ ;  /* 0x000000038a847210 */ /* 0x000fe20007fde0ff */
[----:B------:R-:W-:Y:S01]  /*f170*/  VIADD R140, R0, 0x80 ;  /* 0x00000080008c7836 */ /* 0x000fe20000000000 */
[----:B---3--:R-:W-:Y:S01]  /*f180*/  ISETP.LT.AND P1, PT, R133, UR6, !P0 ;  /* 0x0000000685007c0c */ /* 0x008fe2000c721270 */
[----:B------:R-:W3:Y:S01]  /*f190*/  LDCU UR6, c[0x0][0x39c] ;  /* 0x00007380ff0677ac */ /* 0x000ee20008000800 */
[C---:B------:R-:W-:Y:S01]  /*f1a0*/  LEA.HI.X.SX32 R133, R138.reuse, R2, 0x1, P6 ;  /* 0x000000028a857211 */ /* 0x040fe200030f0eff */
[----:B------:R-:W-:Y:S01]  /*f1b0*/  VIADD R138, R138, UR5 ;  /* 0x000000058a8a7c36 */ /* 0x000fe20008000000 */
[----:B------:R-:W-:Y:S01]  /*f1c0*/  SHF.R.S32.HI R141, RZ, 0x8, R141 ;  /* 0x00000008ff8d7819 */ /* 0x000fe2000001148d */
[----:B------:R-:W4:Y:S02]  /*f1d0*/  LDCU UR4, c[0x0][0x39c] ;  /* 0x00007380ff0477ac */ /* 0x000f240008000800 */
[----:B0-----:R-:W-:-:S02]  /*f1e0*/  VIADD R139, R138, UR5 ;  /* 0x000000058a8b7c36 */ /* 0x001fc40008000000 */
[----:B------:R0:W-:Y:S01]  /*f1f0*/  @P3 STG.E.U8 desc[UR18][R132.64], R141 ;  /* 0x0000008d84003986 */ /* 0x0001e2000c101112 */
[CC--:B------:R-:W-:Y:S02]  /*f200*/  IADD3 R134, P3, PT, R138.reuse, R3.reuse, RZ ;  /* 0x000000038a867210 */ /* 0x0c0fe40007f7e0ff */
[----:B-1----:R-:W-:Y:S02]  /*f210*/  PRMT R137, R193, 0x9910, RZ ;  /* 0x00009910c1897816 */ /* 0x002fe400000000ff */
[-C--:B------:R-:W-:Y:S02]  /*f220*/  LEA.HI.X.SX32 R135, R138, R2.reuse, 0x1, P3 ;  /* 0x000000028a877211 */ /* 0x080fe400018f0eff */
[C---:B------:R-:W-:Y:S01]  /*f230*/  IADD3 R136, P3, PT, R139.reuse, R3, RZ ;  /* 0x000000038b887210 */ /* 0x040fe20007f7e0ff */
[----:B------:R-:W-:Y:S01]  /*f240*/  IMAD.MOV.U32 R138, RZ, RZ, R137 ;  /* 0x000000ffff8a7224 */ /* 0x000fe200078e0089 */
[----:B--2---:R-:W-:Y:S01]  /*f250*/  ISETP.LT.AND P6, PT, R140, UR7, !P0 ;  /* 0x000000078c007c0c */ /* 0x004fe2000c7c1270 */
[----:B------:R-:W1:Y:S01]  /*f260*/  LDCU UR7, c[0x0][0x39c] ;  /* 0x00007380ff0777ac */ /* 0x000e620008000800 */
        /* <DEDUP_REMOVED lines=9> */
[----:B---3--:R-:W-:Y:S01]  /*f300*/  ISETP.LT.AND P3, PT, R133, UR6, !P0 ;  /* 0x0000000685007c0c */ /* 0x008fe2000c761270 */
[----:B------:R-:W-:Y:S01]  /*f310*/  VIADD R138, R0, 0x83 ;  /* 0x00000083008a7836 */ /* 0x000fe20000000000 */
[----:B----4-:R-:W-:Y:S01]  /*f320*/  ISETP.LT.AND P2, PT, R140, UR4, !P0 ;  /* 0x000000048c007c0c */ /* 0x010fe2000c741270 */
[----:B------:R-:W3:Y:S01]  /*f330*/  LDCU UR4, c[0x0][0x39c] ;  /* 0x00007380ff0477ac */ /* 0x000ee20008000800 */
[C---:B------:R-:W-:Y:S01]  /*f340*/  LEA.HI.X.SX32 R133, R139.reuse, R2, 0x1, P5 ;  /* 0x000000028b857211 */ /* 0x040fe200028f0eff */
[----:B------:R-:W-:Y:S01]  /*f350*/  VIADD R139, R139, UR5 ;  /* 0x000000058b8b7c36 */ /* 0x000fe20008000000 */
[----:B0-----:R-:W-:Y:S01]  /*f360*/  PRMT R135, R195, 0x9910, RZ ;  /* 0x00009910c3877816 */ /* 0x001fe200000000ff */
[----:B------:R-:W0:Y:S01]  /*f370*/  LDCU UR6, c[0x0][0x39c] ;  /* 0x00007380ff0677ac */ /* 0x000e220008000800 */
[----:B-1----:R-:W-:Y:S01]  /*f380*/  ISETP.LT.AND P5, PT, R138, UR7, !P0 ;  /* 0x000000078a007c0c */ /* 0x002fe2000c7a1270 */
[----:B------:R1:W-:Y:S01]  /*f390*/  @P4 STG.E.U8 desc[UR18][R132.64], R195 ;  /* 0x000000c384004986 */ /* 0x0003e2000c101112 */
[----:B------:R-:W-:Y:S01]  /*f3a0*/  IADD3 R134, P4, PT, R139, R3, RZ ;  /* 0x000000038b867210 */ /* 0x000fe20007f9e0ff */
[----:B--2---:R-:W-:Y:S01]  /*f3b0*/  IMAD.MOV.U32 R136, RZ, RZ, R135 ;  /* 0x000000ffff887224 */ /* 0x004fe200078e0087 */
[----:B------:R-:W-:Y:S01]  /*f3c0*/  F2FP.SATFINITE.E4M3.F32.PACK_AB_MERGE_C R141, R69, R68, RZ ;  /* 0x00000044458d723e */ /* 0x000fe200048070ff */
[C---:B------:R-:W-:Y:S01]  /*f3d0*/  VIADD R138, R139.reuse, UR5 ;  /* 0x000000058b8a7c36 */ /* 0x040fe20008000000 */
[----:B------:R-:W-:Y:S01]  /*f3e0*/  LEA.HI.X.SX32 R135, R139, R2, 0x1, P4 ;  /* 0x000000028b877211 */ /* 0x000fe200020f0eff */
[----:B------:R-:W2:Y:S01]  /*f3f0*/  LDCU UR7, c[0x0][0x39c] ;  /* 0x00007380ff0777ac */ /* 0x000ea20008000800 */
[----:B------:R-:W-:-:S02]  /*f400*/  SHF.R.S32.HI R139, RZ, 0x8, R136 ;  /* 0x00000008ff8b7819 */ /* 0x000fc40000011488 */
[----:B------:R-:W-:Y:S01]  /*f410*/  IADD3 R136, P4, PT, R138, R3, RZ ;  /* 0x000000038a887210 */ /* 0x000fe20007f9e0ff */
[----:B------:R-:W-:-:S03]  /*f420*/  VIADD R68, R0, 0x84 ;  /* 0x0000008400447836 */ /* 0x000fc60000000000 */
[C---:B------:R-:W-:Y:S01]  /*f430*/  LEA.HI.X.SX32 R137, R138.reuse, R2, 0x1, P4 ;  /* 0x000000028a897211 */ /* 0x040fe200020f0eff */
[----:B------:R-:W-:Y:S01]  /*f440*/  VIADD R138, R138, UR5 ;  /* 0x000000058a8a7c36 */ /* 0x000fe20008000000 */
[----:B------:R4:W-:Y:S01]  /*f450*/  @P1 STG.E.U8 desc[UR18][R134.64], R139 ;  /* 0x0000008b86001986 */ /* 0x0009e2000c101112 */
[----:B---3--:R-:W-:Y:S01]  /*f460*/  ISETP.LT.AND P1, PT, R68, UR4, !P0 ;  /* 0x0000000444007c0c */ /* 0x008fe2000c721270 */
[----:B------:R-:W3:Y:S01]  /*f470*/  LDCU UR4, c[0x0][0x39c] ;  /* 0x00007380ff0477ac */ /* 0x000ee20008000800 */
[----:B-1----:R-:W-:Y:S02]  /*f480*/  PRMT R132, R141, 0x9910, RZ ;  /* 0x000099108d847816 */ /* 0x002fe400000000ff */
[----:B------:R-:W-:Y:S01]  /*f490*/  IADD3 R68, P4, PT, R138, R3, RZ ;  /* 0x000000038a447210 */ /* 0x000fe20007f9e0ff */
[----:B------:R-:W-:-:S03]  /*f4a0*/  VIADD R133, R0, 0x85 ;  /* 0x0000008500857836 */ /* 0x000fc60000000000 */
[C---:B------:R-:W-:Y:S01]  /*f4b0*/  LEA.HI.X.SX32 R69, R138.reuse, R2, 0x1, P4 ;  /* 0x000000028a457211 */ /* 0x040fe200020f0eff */
[----:B------:R-:W-:Y:S01]  /*f4c0*/  VIADD R138, R138, UR5 ;  /* 0x000000058a8a7c36 */ /* 0x000fe20008000000 */
[----:B----4-:R-:W-:Y:S01]  /*f4d0*/  SHF.R.S32.HI R135, RZ, 0x8, R132 ;  /* 0x00000008ff877819 */ /* 0x010fe20000011484 */
[----:B------:R1:W-:Y:S01]  /*f4e0*/  @P6 STG.E.U8 desc[UR18][R136.64], R141 ;  /* 0x0000008d88006986 */ /* 0x0003e2000c101112 */
[----:B------:R-:W-:Y:S01]  /*f4f0*/  F2FP.SATFINITE.E4M3.F32.PACK_AB_MERGE_C R139, R71, R70, RZ ;  /* 0x00000046478b723e */ /* 0x000fe200048070ff */
[----:B------:R-:W-:Y:S02]  /*f500*/  VIADD R132, R0, 0x86 ;  /* 0x0000008600847836 */ /* 0x000fe40000000000 */
[----:B------:R4:W-:Y:S01]  /*f510*/  @P2 STG.E.U8 desc[UR18][R68.64], R135 ;  /* 0x0000008744002986 */ /* 0x0009e2000c101112 */
[CC--:B------:R-:W-:Y:S01]  /*f520*/  IADD3 R70, P2, PT, R138.reuse, R3.reuse, RZ ;  /* 0x000000038a467210 */ /* 0x0c0fe20007f5e0ff */
[C---:B------:R-:W-:Y:S01]  /*f530*/  VIADD R134, R138.reuse, UR5 ;  /* 0x000000058a867c36 */ /* 0x040fe20008000000 */
[----:B0-----:R-:W-:Y:S01]  /*f540*/  ISETP.LT.AND P4, PT, R133, UR6, !P0 ;  /* 0x0000000685007c0c */ /* 0x001fe2000c781270 */
[----:B------:R-:W0:Y:S01]  /*f550*/  LDCU UR6, c[0x0][0x39c] ;  /* 0x00007380ff0677ac */ /* 0x000e220008000800 */
[----:B------:R-:W-:Y:S01]  /*f560*/  LEA.HI.X.SX32 R71, R138, R2, 0x1, P2 ;  /* 0x000000028a477211 */ /* 0x000fe200010f0eff */
[----:B------:R-:W-:Y:S01]  /*f570*/  VIADD R133, R0, 0x87 ;  /* 0x0000008700857836 */ /* 0x000fe20000000000 */
[----:B---3--:R-:W-:Y:S01]  /*f580*/  ISETP.LT.AND P2, PT, R132, UR4, !P0 ;  /* 0x0000000484007c0c */ /* 0x008fe2000c741270 */
[----:B------:R-:W3:Y:S01]  /*f590*/  LDCU UR4, c[0x0][0x39c] ;  /* 0x00007380ff0477ac */ /* 0x000ee20008000800 */
[----:B------:R-:W-:Y:S01]  /*f5a0*/  IADD3 R132, P6, PT, R134, R3, RZ ;  /* 0x0000000386847210 */ /* 0x000fe20007fde0ff */
[----:B------:R5:W-:Y:S01]  /*f5b0*/  @P3 STG.E.U8 desc[UR18][R70.64], R139 ;  /* 0x0000008b46003986 */ /* 0x000be2000c101112 */
[----:B-1----:R-:W-:-:S02]  /*f5c0*/  PRMT R136, R139, 0x9910, RZ ;  /* 0x000099108b887816 */ /* 0x002fc400000000ff */
[----:B--2---:R-:W-:Y:S01]  /*f5d0*/  ISETP.LT.AND P3, PT, R133, UR7, !P0 ;  /* 0x0000000785007c0c */ /* 0x004fe2000c761270 */
[----:B----4-:R-:W-:Y:S01]  /*f5e0*/  VIADD R69, R0, 0x88 ;  /* 0x0000008800457836 */ /* 0x010fe20000000000 */
[C---:B------:R-:W-:Y:S01]  /*f5f0*/  LEA.HI.X.SX32 R133, R134.reuse, R2, 0x1, P6 ;  /* 0x0000000286857211 */ /* 0x040fe200030f0eff */
[----:B------:R-:W-:Y:S01]  /*f600*/  VIADD R134, R134, UR5 ;  /* 0x0000000586867c36 */ /* 0x000fe20008000000 */
[----:B------:R-:W-:Y:S01]  /*f610*/  SHF.R.S32.HI R135, RZ, 0x8, R136 ;  /* 0x00000008ff877819 */ /* 0x000fe20000011488 */
[----:B------:R-:W1:Y:S01]  /*f620*/  LDCU UR7, c[0x0][0x39c] ;  /* 0x00007380ff0777ac */ /* 0x000e620008000800 */
[----:B------:R-:W-:Y:S02]  /*f630*/  F2FP.SATFINITE.E4M3.F32.PACK_AB_MERGE_C R137, R73, R72, RZ ;  /* 0x000000484989723e */ /* 0x000fe400048070ff */
[-C--:B------:R-:W-:Y:S01]  /*f640*/  IADD3 R68, P6, PT, R134, R3.reuse, RZ ;  /* 0x0000000386447210 */ /* 0x080fe20007fde0ff */
[----:B------:R2:W-:Y:S01]  /*f650*/  @P5 STG.E.U8 desc[UR18][R132.64], R135 ;  /* 0x0000008784005986 */ /* 0x0005e2000c101112 */
[----:B0-----:R-:W-:Y:S01]  /*f660*/  ISETP.LT.AND P5, PT, R69, UR6, !P0 ;  /* 0x0000000645007c0c */ /* 0x001fe2000c7a1270 */
[----:B-----5:R-:W-:Y:S01]  /*f670*/  VIADD R71, R0, 0x89 ;  /* 0x0000008900477836 */ /* 0x020fe20000000000 */
[C---:B------:R-:W-:Y:S01]  /*f680*/  LEA.HI.X.SX32 R69, R134.reuse, R2, 0x1, P6 ;  /* 0x0000000286457211 */ /* 0x040fe200030f0eff */
[----:B------:R-:W-:Y:S01]  /*f690*/  VIADD R134, R134, UR5 ;  /* 0x0000000586867c36 */ /* 0x000fe20008000000 */
[----:B------:R-:W-:Y:S01]  /*f6a0*/  PRMT R72, R137, 0x9910, RZ ;  /* 0x0000991089487816 */ /* 0x000fe200000000ff */
[----:B------:R-:W-:Y:S01]  /*f6b0*/  VIADD R73, R0, 0x8a ;  /* 0x0000008a00497836 */ /* 0x000fe20000000000 */
[----:B------:R-:W-:Y:S01]  /*f6c0*/  F2FP.SATFINITE.E4M3.F32.PACK_AB_MERGE_C R75, R75, R74, RZ ;  /* 0x0000004a4b4b723e */ /* 0x000fe200048070ff */
[----:B------:R-:W0:Y:S01]  /*f6d0*/  LDCU UR6, c[0x0][0x39c] ;  /* 0x00007380ff0677ac */ /* 0x000e220008000800 */
[C---:B------:R-:W-:Y:S01]  /*f6e0*/  IADD3 R70, P6, PT, R134.reuse, R3, RZ ;  /* 0x0000000386467210 */ /* 0x040fe20007fde0ff */
[----:B--2---:R-:W-:Y:S01]  /*f6f0*/  IMAD.MOV.U32 R133, RZ, RZ, R72 ;  /* 0x000000ffff857224 */ /* 0x004fe200078e0048 */
[----:B------:R2:W-:Y:S01]  /*f700*/  @P1 STG.E.U8 desc[UR18][R68.64], R137 ;  /* 0x0000008944001986 */ /* 0x0005e2000c101112 */
[C---:B------:R-:W-:Y:S01]  /*f710*/  VIADD R132, R134.reuse, UR5 ;  /* 0x0000000586847c36 */ /* 0x040fe20008000000 */
[----:B---3--:R-:W-:Y:S01]  /*f720*/  ISETP.LT.AND P1, PT, R71, UR4, !P0 ;  /* 0x0000000447007c0c */ /* 0x008fe2000c721270 */
[----:B------:R-:W3:Y:S01]  /*f730*/  LDCU UR4, c[0x0][0x39c] ;  /* 0x00007380ff0477ac */ /* 0x000ee20008000800 */
[----:B------:R-:W-:-:S02]  /*f740*/  LEA.HI.X.SX32 R71, R134, R2, 0x1, P6 ;  /* 0x0000000286477211 */ /* 0x000fc400030f0eff */
[----:B------:R-:W-:Y:S02]  /*f750*/  SHF.R.S32.HI R133, RZ, 0x8, R133 ;  /* 0x00000008ff857819 */ /* 0x000fe40000011485 */
[----:B------:R-:W-:-:S03]  /*f760*/  IADD3 R72, P6, PT, R132, R3, RZ ;  /* 0x0000000384487210 */ /* 0x000fc60007fde0ff */
[----:B------:R4:W-:Y:S01]  /*f770*/  @P4 STG.E.U8 desc[UR18][R70.64], R133 ;  /* 0x0000008546004986 */ /* 0x0009e2000c101112 */
[----:B-1----:R-:W-:Y:S02]  /*f780*/  ISETP.LT.AND P4, PT, R73, UR7, !P0 ;  /* 0x0000000749007c0c */ /* 0x002fe4000c781270 */
[----:B------:R-:W-:Y:S02]  /*f790*/  F2FP.SATFINITE.E4M3.F32.PACK_AB_MERGE_C R135, R77, R76, RZ ;  /* 0x0000004c4d87723e */ /* 0x000fe400048070ff */
[C---:B------:R-:W-:Y:S01]  /*f7a0*/  LEA.HI.X.SX32 R73, R132.reuse, R2, 0x1, P6 ;  /* 0x0000000284497211 */ /* 0x040fe200030f0eff */
[----:B------:R-:W-:Y:S01]  /*f7b0*/  VIADD R132, R132, UR5 ;  /* 0x0000000584847c36 */ /* 0x000fe20008000000 */
[----:B------:R-:W1:Y:S03]  /*f7c0*/  LDCU UR7, c[0x0][0x39c] ;  /* 0x00007380ff0777ac */ /* 0x000e660008000800 */
[----:B------:R5:W-:Y:S01]  /*f7d0*/  @P2 STG.E.U8 desc[UR18][R72.64], R75 ;  /* 0x0000004b48002986 */ /* 0x000be2000c101112 */
[C---:B--2---:R-:W-:Y:S01]  /*f7e0*/  IADD3 R68, P2, PT, R132.reuse, R3, RZ ;  /* 0x0000000384447210 */ /* 0x044fe20007f5e0ff */
[----:B------:R-:W-:-:S02]  /*f7f0*/  VIADD R74, R132, UR5 ;  /* 0x00000005844a7c36 */ /* 0x000fc40008000000 */
[----:B------:R-:W-:Y:S01]  /*f800*/  VIADD R76, R0, 0x8c ;  /* 0x0000008c004c7836 */ /* 0x000fe20000000000 */
[-C--:B------:R-:W-:Y:S02]  /*f810*/  LEA.HI.X.SX32 R69, R132, R2.reuse, 0x1, P2 ;  /* 0x0000000284457211 */ /* 0x080fe400010f0eff */
[-C--:B----4-:R-:W-:Y:S02]  /*f820*/  IADD3 R70, P2, PT, R74, R3.reuse, RZ ;  /* 0x000000034a467210 */ /* 0x090fe40007f5e0ff */
[----:B------:R-:W-:Y:S01]  /*f830*/  PRMT R77, R75, 0x9910, RZ ;  /* 0x000099104b4d7816 */ /* 0x000fe200000000ff */
[----:B------:R-:W-:Y:S01]  /*f840*/  VIADD R134, R0, 0x8b ;  /* 0x0000008b00867836 */ /* 0x000fe20000000000 */
[----:B------:R-:W-:Y:S02]  /*f850*/  LEA.HI.X.SX32 R71, R74, R2, 0x1, P2 ;  /* 0x000000024a477211 */ /* 0x000fe400010f0eff */
[----:B---3--:R-:W-:Y:S01]  /*f860*/  ISETP.LT.AND P2, PT, R76, UR4, !P0 ;  /* 0x000000044c007c0c */ /* 0x008fe2000c741270 */
[----:B------:R-:W2:Y:S01]  /*f870*/  LDCU UR4, c[0x0][0x39c] ;  /* 0x00007380ff0477ac */ /* 0x000ea20008000800 */
[----:B------:R-:W-:Y:S01]  /*f880*/  SHF.R.S32.HI R77, RZ, 0x8, R77 ;  /* 0x00000008ff4d7819 */ /* 0x000fe2000001144d */
[----:B------:R-:W-:Y:S01]  /*f890*/  VIADD R74, R74, UR5 ;  /* 0x000000054a4a7c36 */ /* 0x000fe20008000000 */
[----:B0-----:R-:W-:Y:S01]  /*f8a0*/  ISETP.LT.AND P6, PT, R134, UR6, !P0 ;  /* 0x0000000686007c0c */ /* 0x001fe2000c7c1270 */
[----:B------:R-:W0:Y:S01]  /*f8b0*/  LDCU UR6, c[0x0][0x39c] ;  /* 0x00007380ff0677ac */ /* 0x000e220008000800 */
[----:B------:R-:W-:Y:S01]  /*f8c0*/  PRMT R76, R135, 0x9910, RZ ;  /* 0x00009910874c7816 */ /* 0x000fe200000000ff */
[----:B------:R3:W-:Y:S01]  /*f8d0*/  @P3 STG.E.U8 desc[UR18][R68.64], R77 ;  /* 0x0000004d44003986 */ /* 0x0007e2000c101112 */
[C---:B-----5:R-:W-:Y:S01]  /*f8e0*/  IADD3 R72, P3, PT, R74.reuse, R3, RZ ;  /* 0x000000034a487210 */ /* 0x060fe20007f7e0ff */
[----:B------:R-:W-:-:S03]  /*f8f0*/  VIADD R75, R74, UR5 ;  /* 0x000000054a4b7c36 */ /* 0x000fc60008000000 */
[-C--:B------:R-:W-:Y:S01]  /*f900*/  LEA.HI.X.SX32 R73, R74, R2.reuse, 0x1, P3 ;  /* 0x000000024a497211 */ /* 0x080fe200018f0eff */
[----:B------:R4:W-:Y:S01]  /*f910*/  @P5 STG.E.U8 desc[UR18][R70.64], R135 ;  /* 0x0000008746005986 */ /* 0x0009e2000c101112 */
[----:B---3--:R-:W-:Y:S01]  /*f920*/  SHF.R.S32.HI R77, RZ, 0x8, R76 ;  /* 0x00000008ff4d7819 */ /* 0x008fe2000001144c */
[C---:B------:R-:W-:Y:S01]  /*f930*/  VIADD R69, R0.reuse, 0x8e ;  /* 0x0000008e00457836 */ /* 0x040fe20000000000 */
[-C--:B------:R-:W-:Y:S01]  /*f940*/  IADD3 R68, P5, PT, R75, R3.reuse, RZ ;  /* 0x000000034b447210 */ /* 0x080fe20007fbe0ff */
[C---:B----4-:R-:W-:Y:S02]  /*f950*/  VIADD R70, R0.reuse, 0x8f ;  /* 0x0000008f00467836 */ /* 0x050fe40000000000 */
[----:B------:R3:W-:Y:S01]  /*f960*/  @P1 STG.E.U8 desc[UR18][R72.64], R77 ;  /* 0x0000004d48001986 */ /* 0x0007e2000c101112 */
[----:B-1----:R-:W-:Y:S01]  /*f970*/  ISETP.LT.AND P1, PT, R69, UR7, !P0 ;  /* 0x0000000745007c0c */ /* 0x002fe2000c721270 */
[----:B------:R-:W-:Y:S01]  /*f980*/  VIADD R132, R0, 0x8d ;  /* 0x0000008d00847836 */ /* 0x000fe20000000000 */
[C---:B------:R-:W-:Y:S01]  /*f990*/  LEA.HI.X.SX32 R69, R75.reuse, R2, 0x1, P5 ;  /* 0x000000024b457211 */ /* 0x040fe200028f0eff */
[----:B------:R-:W-:Y:S01]  /*f9a0*/  VIADD R75, R75, UR5 ;  /* 0x000000054b4b7c36 */ /* 0x000fe20008000000 */
[----:B------:R-:W-:Y:S01]  /*f9b0*/  F2FP.SATFINITE.E4M3.F32.PACK_AB_MERGE_C R79, R79, R78, RZ ;  /* 0x0000004e4f4f723e */ /* 0x000fe200048070ff */
[----:B------:R-:W1:Y:S01]  /*f9c0*/  LDCU UR7, c[0x0][0x39c] ;  /* 0x00007380ff0777ac */ /* 0x000e620008000800 */
[----:B--2---:R-:W-:Y:S01]  /*f9d0*/  ISETP.LT.AND P5, PT, R70, UR4, !P0 ;  /* 0x0000000446007c0c */ /* 0x004fe2000c7a1270 */
[----:B------:R-:W2:Y:S01]  /*f9e0*/  LDCU UR4, c[0x0][0x39c] ;  /* 0x00007380ff0477ac */ /* 0x000ea20008000800 */
[----:B------:R-:W-:Y:S01]  /*f9f0*/  PRMT R71, R79, 0x9910, RZ ;  /* 0x000099104f477816 */ /* 0x000fe200000000ff */
[----:B------:R4:W-:Y:S01]  /*fa00*/  @P4 STG.E.U8 desc[UR18][R68.64], R79 ;  /* 0x0000004f44004986 */ /* 0x0009e2000c101112 */
[----:B0-----:R-:W-:Y:S01]  /*fa10*/  ISETP.LT.AND P3, PT, R132, UR6, !P0 ;  /* 0x0000000684007c0c */ /* 0x001fe2000c761270 */
[----:B------:R-:W0:Y:S01]  /*fa20*/  LDCU UR6, c[0x0][0x39c] ;  /* 0x00007380ff0677ac */ /* 0x000e220008000800 */
[C---:B------:R-:W-:Y:S01]  /*fa30*/  IADD3 R70, P4, PT, R75.reuse, R3, RZ ;  /* 0x000000034b467210 */ /* 0x040fe20007f9e0ff */
[----:B------:R-:W-:-:S02]  /*fa40*/  VIADD R74, R75, UR5 ;  /* 0x000000054b4a7c36 */ /* 0x000fc40008000000 */
[----:B---3--:R-:W-:Y:S01]  /*fa50*/  IMAD.MOV.U32 R73, RZ, RZ, R71 ;  /* 0x000000ffff497224 */ /* 0x008fe200078e0047 */
        /* <DEDUP_REMOVED lines=15> */
[----:B0-----:R-:W-:Y:S01]  /*fb50*/  ISETP.LT.AND P2, PT, R69, UR6, !P0 ;  /* 0x0000000645007c0c */ /* 0x001fe2000c741270 */
[----:B------:R-:W0:Y:S01]  /*fb60*/  LDCU UR6, c[0x0][0x39c] ;  /* 0x00007380ff0677ac */ /* 0x000e220008000800 */
[C---:B------:R-:W-:Y:S01]  /*fb70*/  LEA.HI.X.SX32 R69, R74.reuse, R2, 0x1, P6 ;  /* 0x000000024a457211 */ /* 0x040fe200030f0eff */
[----:B------:R-:W-:Y:S01]  /*fb80*/  VIADD R74, R74, UR5 ;  /* 0x000000054a4a7c36 */ /* 0x000fe20008000000 */
[----:B------:R-:W-:Y:S01]  /*fb90*/  SHF.R.S32.HI R77, RZ, 0x8, R77 ;  /* 0x00000008ff4d7819 */ /* 0x000fe2000001144d */
[----:B------:R-:W4:Y:S02]  /*fba0*/  LDCU UR4, c[0x0][0x39c] ;  /* 0x00007380ff0477ac */ /* 0x000f240008000800 */
[----:B---3--:R-:W-:-:S02]  /*fbb0*/  VIADD R75, R74, UR5 ;  /* 0x000000054a4b7c36 */ /* 0x008fc40008000000 */
[----:B------:R3:W-:Y:S01]  /*fbc0*/  @P3 STG.E.U8 desc[UR18][R68.64], R77 ;  /* 0x0000004d44003986 */ /* 0x0007e2000c101112 */
[CC--:B------:R-:W-:Y:S02]  /*fbd0*/  IADD3 R70, P3, PT, R74.reuse, R3.reuse, RZ ;  /* 0x000000034a467210 */ /* 0x0c0fe40007f7e0ff */
[----:B--2---:R-:W-:Y:S02]  /*fbe0*/  PRMT R73, R83, 0x9910, RZ ;  /* 0x0000991053497816 */ /* 0x004fe400000000ff */
[-C--:B------:R-:W-:Y:S02]  /*fbf0*/  LEA.HI.X.SX32 R71, R74, R2.reuse, 0x1, P3 ;  /* 0x000000024a477211 */ /* 0x080fe400018f0eff */
[C---:B------:R-:W-:Y:S01]  /*fc00*/  IADD3 R72, P3, PT, R75.reuse, R3, RZ ;  /* 0x000000034b487210 */ /* 0x040fe20007f7e0ff */
[----:B------:R-:W-:Y:S01]  /*fc10*/  IMAD.MOV.U32 R74, RZ, RZ, R73 ;  /* 0x000000ffff4a7224 */ /* 0x000fe200078e0049 */
[----:B-1----:R-:W-:Y:S01]  /*fc20*/  ISETP.LT.AND P6, PT, R76, UR7, !P0 ;  /* 0x000000074c007c0c */ /* 0x002fe2000c7c1270 */
[----:B------:R-:W1:Y:S01]  /*fc30*/  LDCU UR7, c[0x0][0x39c] ;  /* 0x00007380ff0777ac */ /* 0x000e620008000800 */
[C---:B------:R-:W-:Y:S01]  /*fc40*/  LEA.HI.X.SX32 R73, R75.reuse, R2, 0x1, P3 ;  /* 0x000000024b497211 */ /* 0x040fe200018f0eff */
[----:B------:R-:W-:Y:S01]  /*fc50*/  VIADD R75, R75, UR5 ;  /* 0x000000054b4b7c36 */ /* 0x000fe20008000000 */
[----:B---3--:R-:W-:Y:S01]  /*fc60*/  SHF.R.S32.HI R77, RZ, 0x8, R74 ;  /* 0x00000008ff4d7819 */ /* 0x008fe2000001144a */
[----:B------:R2:W-:Y:S01]  /*fc70*/  @P1 STG.E.U8 desc[UR18][R70.64], R83 ;  /* 0x0000005346001986 */ /* 0x0005e2000c101112 */
[----:B------:R-:W-:-:S02]  /*fc80*/  VIADD R69, R0, 0x94 ;  /* 0x0000009400457836 */ /* 0x000fc40000000000 */
[C---:B------:R-:W-:Y:S01]  /*fc90*/  VIADD R76, R0.reuse, 0x93 ;  /* 0x00000093004c7836 */ /* 0x040fe20000000000 */
[----:B------:R3:W-:Y:S01]  /*fca0*/  @P5 STG.E.U8 desc[UR18][R72.64], R77 ;  /* 0x0000004d48005986 */ /* 0x0007e2000c101112 */
[-C--:B------:R-:W-:Y:S02]  /*fcb0*/  IADD3 R68, P5, PT, R75, R3.reuse, RZ ;  /* 0x000000034b447210 */ /* 0x080fe40007fbe0ff */
[----:B------:R-:W-:Y:S02]  /*fcc0*/  F2FP.SATFINITE.E4M3.F32.PACK_AB_MERGE_C R85, R85, R84, RZ ;  /* 0x000000545555723e */ /* 0x000fe400048070ff */
[----:B0-----:R-:W-:Y:S01]  /*fcd0*/  ISETP.LT.AND P3, PT, R69, UR6, !P0 ;  /* 0x0000000645007c0c */ /* 0x001fe2000c761270 */
[----:B------:R-:W-:Y:S01]  /*fce0*/  VIADD R74, R0, 0x95 ;  /* 0x00000095004a7836 */ /* 0x000fe20000000000 */
[----:B----4-:R-:W-:Y:S01]  /*fcf0*/  ISETP.LT.AND P1, PT, R76, UR4, !P0 ;  /* 0x000000044c007c0c */ /* 0x010fe2000c721270 */
[----:B------:R-:W0:Y:S01]  /*fd00*/  LDCU UR4, c[0x0][0x39c] ;  /* 0x00007380ff0477ac */ /* 0x000e220008000800 */
[C---:B------:R-:W-:Y:S01]  /*fd10*/  LEA.HI.X.SX32 R69, R75.reuse, R2, 0x1, P5 ;  /* 0x000000024b457211 */ /* 0x040fe200028f0eff */
[----:B------:R-:W-:Y:S01]  /*fd20*/  VIADD R75, R75, UR5 ;  /* 0x000000054b4b7c36 */ /* 0x000fe20008000000 */
[----:B--2---:R-:W-:Y:S01]  /*fd30*/  PRMT R71, R85, 0x9910, RZ ;  /* 0x0000991055477816 */ /* 0x004fe200000000ff */
[----:B------:R-:W2:Y:S01]  /*fd40*/  LDCU UR6, c[0x0][0x39c] ;  /* 0x00007380ff0677ac */ /* 0x000ea20008000800 */
[----:B-1----:R-:W-:Y:S01]  /*fd50*/  ISETP.LT.AND P5, PT, R74, UR7, !P0 ;  /* 0x000000074a007c0c */ /* 0x002fe2000c7a1270 */
        /* <DEDUP_REMOVED lines=13> */
[----:B0-----:R-:W-:Y:S01]  /*fe30*/  ISETP.LT.AND P2, PT, R76, UR4, !P0 ;  /* 0x000000044c007c0c */ /* 0x001fe2000c741270 */
[----:B------:R-:W0:Y:S01]  /*fe40*/  LDCU UR4, c[0x0][0x39c] ;  /* 0x00007380ff0477ac */ /* 0x000e220008000800 */
[----:B------:R-:W-:Y:S02]  /*fe50*/  PRMT R77, R87, 0x9910, RZ ;  /* 0x00009910574d7816 */ /* 0x000fe400000000ff */
[C---:B-1----:R-:W-:Y:S02]  /*fe60*/  IADD3 R68, P4, PT, R74.reuse, R3, RZ ;  /* 0x000000034a447210 */ /* 0x042fe40007f9e0ff */
        /* <DEDUP_REMOVED lines=9> */
[----:B--2---:R-:W-:Y:S01]  /*ff00*/  ISETP.LT.AND P4, PT, R76, UR6, !P0 ;  /* 0x000000064c007c0c */ /* 0x004fe2000c781270 */
[----:B------:R-:W2:Y:S01]  /*ff10*/  LDCU UR6, c[0x0][0x39c] ;  /* 0x00007380ff0677ac */ /* 0x000ea20008000800 */
[----:B------:R-:W-:Y:S01]  /*ff20*/  PRMT R76, R89, 0x9910, RZ ;  /* 0x00009910594c7816 */ /* 0x000fe200000000ff */
[----:B-1----:R-:W-:Y:S01]  /*ff30*/  VIADD R72, R0, 0x98 ;  /* 0x0000009800487836 */ /* 0x002fe20000000000 */
[----:B------:R-:W-:Y:S01]  /*ff40*/  LEA.HI.X.SX32 R71, R74, R2, 0x1, P1 ;  /* 0x000000024a477211 */ /* 0x000fe200008f0eff */
[----:B------:R-:W-:-:S03]  /*ff50*/  VIADD R73, R0, 0x99 ;  /* 0x0000009900497836 */ /* 0x000fc60000000000 */
[----:B0-----:R-:W-:Y:S01]  /*ff60*/  ISETP.LT.AND P1, PT, R72, UR4, !P0 ;  /* 0x0000000448007c0c */ /* 0x001fe2000c721270 */
[----:B------:R-:W-:Y:S01]  /*ff70*/  IMAD.MOV.U32 R74, RZ, RZ, R76 ;  /* 0x000000ffff4a7224 */ /* 0x000fe200078e004c */
[-C--:B------:R-:W-:Y:S01]  /*ff80*/  IADD3 R72, P6, PT, R75, R3.reuse, RZ ;  /* 0x000000034b487210 */ /* 0x080fe20007fde0ff */
[----:B------:R0:W-:Y:S01]  /*ff90*/  @P3 STG.E.U8 desc[UR18][R70.64], R89 ;  /* 0x0000005946003986 */ /* 0x0001e2000c101112 */
[----:B---3--:R-:W-:Y:S01]  /*ffa0*/  ISETP.LT.AND P3, PT, R73, UR7, !P0 ;  /* 0x0000000749007c0c */ /* 0x008fe2000c761270 */
[----:B------:R-:W1:Y:S01]  /*ffb0*/  LDCU UR4, c[0x0][0x39c] ;  /* 0x00007380ff0477ac */ /* 0x000e620008000800 */
        /* <DEDUP_REMOVED lines=8> */
[----:B--2---:R-:W-:Y:S01]  /*10040*/  ISETP.LT.AND P5, PT, R69, UR6, !P0 ;  /* 0x0000000645007c0c */ /* 0x004fe2000c7a1270 */
[C---:B0-----:R-:W-:Y:S01]  /*10050*/  VIADD R71, R0.reuse, 0x9b ;  /* 0x0000009b00477836 */ /* 0x041fe20000000000 */
[CC--:B------:R-:W-:Y:S01]  /*10060*/  LEA.HI.X.SX32 R69, R75.reuse, R2.reuse, 0x1, P6 ;  /* 0x000000024b457211 */ /* 0x0c0fe200030f0eff */
[----:B------:R-:W-:Y:S01]  /*10070*/  VIADD R75, R75, UR5 ;  /* 0x000000054b4b7c36 */ /* 0x000fe20008000000 */
[----:B------:R-:W-:Y:S01]  /*10080*/  PRMT R74, R91, 0x9910, RZ ;  /* 0x000099105b4a7816 */ /* 0x000fe200000000ff */
[----:B------:R-:W0:Y:S03]  /*10090*/  LDCU UR6, c[0x0][0x39c] ;  /* 0x00007380ff0677ac */ /* 0x000e260008000800 */
[-C--:B------:R-:W-:Y:S01]  /*100a0*/  IADD3 R70, P6, PT, R75, R3.reuse, RZ ;  /* 0x000000034b467210 */ /* 0x080fe20007fde0ff */
[----:B------:R2:W-:Y:S01]  /*100b0*/  @P2 STG.E.U8 desc[UR18][R68.64], R91 ;  /* 0x0000005b44002986 */ /* 0x0005e2000c101112 */
[----:B----4-:R-:W-:Y:S01]  /*100c0*/  IMAD.MOV.U32 R72, RZ, RZ, R74 ;  /* 0x000000ffff487224 */ /* 0x010fe200078e004a */
[----:B-1----:R-:W-:Y:S01]  /*100d0*/  ISETP.LT.AND P2, PT, R71, UR4, !P0 ;  /* 0x0000000447007c0c */ /* 0x002fe2000c741270 */
[C---:B------:R-:W-:Y:S01]  /*100e0*/  VIADD R74, R75.reuse, UR5 ;  /* 0x000000054b4a7c36 */ /* 0x040fe20008000000 */
[----:B------:R-:W-:Y:S01]  /*100f0*/  LEA.HI.X.SX32 R71, R75, R2, 0x1, P6 ;  /* 0x000000024b477211 */ /* 0x000fe200030f0eff */
[----:B------:R-:W-:Y:S01]  /*10100*/  VIADD R73, R0, 0x9c ;  /* 0x0000009c00497836 */ /* 0x000fe20000000000 */
[----:B------:R-:W-:Y:S01]  /*10110*/  SHF.R.S32.HI R75, RZ, 0x8, R72 ;  /* 0x00000008ff4b7819 */ /* 0x000fe20000011448 */
[----:B------:R-:W1:Y:S01]  /*10120*/  LDCU UR4, c[0x0][0x39c] ;  /* 0x00007380ff0477ac */ /* 0x000e620008000800 */
        /* <DEDUP_REMOVED lines=9> */
[C---:B--2---:R-:W-:Y:S01]  /*101c0*/  IADD3 R68, P1, PT, R74.reuse, R3, RZ ;  /* 0x000000034a447210 */ /* 0x044fe20007f3e0ff */
        /* <DEDUP_REMOVED lines=8> */
[----:B-1----:R-:W-:Y:S01]  /*10250*/  ISETP.LT.AND P1, PT, R74, UR4, !P0 ;  /* 0x000000044a007c0c */ /* 0x002fe2000c721270 */
        /* <DEDUP_REMOVED lines=235> */
[-C--:B------:R-:W-:Y:S01]  /*11110*/  IADD3 R70, P4, PT, R75, R3.reuse, RZ ;  /* 0x000000034b467210 */ /* 0x080fe20007f9e0ff */
[----:B--2---:R-:W-:Y:S01]  /*11120*/  IMAD.MOV.U32 R72, RZ, RZ, R71 ;  /* 0x000000ffff487224 */ /* 0x004fe200078e0047 */
[----:B------:R-:W-:Y:S01]  /*11130*/  F2FP.SATFINITE.E4M3.F32.PACK_AB_MERGE_C R123, R123, R122, RZ ;  /* 0x0000007a7b7b723e */ /* 0x000fe200048070ff */
[C---:B------:R-:W-:Y:S01]  /*11140*/  VIADD R74, R75.reuse, UR5 ;  /* 0x000000054b4a7c36 */ /* 0x040fe20008000000 */
[----:B------:R-:W-:Y:S01]  /*11150*/  LEA.HI.X.SX32 R71, R75, R2, 0x1, P4 ;  /* 0x000000024b477211 */ /* 0x000fe200020f0eff */
[----:B------:R-:W-:Y:S01]  /*11160*/  VIADD R76, R0, 0xba ;  /* 0x000000ba004c7836 */ /* 0x000fe20000000000 */
[----:B------:R-:W-:Y:S01]  /*11170*/  SHF.R.S32.HI R75, RZ, 0x8, R72 ;  /* 0x00000008ff4b7819 */ /* 0x000fe20000011448 */
[----:B------:R-:W2:Y:S01]  /*11180*/  LDCU UR7, c[0x0][0x39c] ;  /* 0x00007380ff0777ac */ /* 0x000ea20008000800 */
[----:B------:R-:W-:-:S04]  /*11190*/  IADD3 R72, P4, PT, R74, R3, RZ ;  /* 0x000000034a487210 */ /* 0x000fc80007f9e0ff */
[CC--:B------:R-:W-:Y:S01]  /*111a0*/  LEA.HI.X.SX32 R73, R74.reuse, R2.reuse, 0x1, P4 ;  /* 0x000000024a497211 */ /* 0x0c0fe200020f0eff */
[----:B------:R-:W-:Y:S01]  /*111b0*/  VIADD R74, R74, UR5 ;  /* 0x000000054a4a7c36 */ /* 0x000fe20008000000 */
[----:B------:R4:W-:Y:S01]  /*111c0*/  @P2 STG.E.U8 desc[UR18][R70.64], R75 ;  /* 0x0000004b46002986 */ /* 0x0009e2000c101112 */
[----:B---3--:R-:W-:Y:S01]  /*111d0*/  ISETP.LT.AND P2, PT, R76, UR4, !P0 ;  /* 0x000000044c007c0c */ /* 0x008fe2000c741270 */
[----:B------:R-:W3:Y:S01]  /*111e0*/  LDCU UR4, c[0x0][0x39c] ;  /* 0x00007380ff0477ac */ /* 0x000ee20008000800 */
        /* <DEDUP_REMOVED lines=14> */
[----:B-1----:R-:W-:Y:S01]  /*112d0*/  VIADD R72, R0, 0xbc ;  /* 0x000000bc00487836 */ /* 0x002fe20000000000 */
[----:B------:R-:W-:Y:S01]  /*112e0*/  LEA.HI.X.SX32 R71, R74, R2, 0x1, P1 ;  /* 0x000000024a477211 */ /* 0x000fe200008f0eff */
[----:B------:R-:W-:-:S03]  /*112f0*/  VIADD R73, R0, 0xbd ;  /* 0x000000bd00497836 */ /* 0x000fc60000000000 */
[----:B---3--:R-:W-:Y:S01]  /*11300*/  ISETP.LT.AND P1, PT, R72, UR4, !P0 ;  /* 0x0000000448007c0c */ /* 0x008fe2000c721270 */
[----:B------:R-:W-:Y:S01]  /*11310*/  IMAD.MOV.U32 R74, RZ, RZ, R76 ;  /* 0x000000ffff4a7224 */ /* 0x000fe200078e004c */
[-C--:B------:R-:W-:Y:S01]  /*11320*/  IADD3 R72, P6, PT, R75, R3.reuse, RZ ;  /* 0x000000034b487210 */ /* 0x080fe20007fde0ff */
[----:B------:R1:W-:Y:S01]  /*11330*/  @P3 STG.E.U8 desc[UR18][R70.64], R125 ;  /* 0x0000007d46003986 */ /* 0x0003e2000c101112 */
[----:B--2---:R-:W-:Y:S01]  /*11340*/  ISETP.LT.AND P3, PT, R73, UR7, !P0 ;  /* 0x0000000749007c0c */ /* 0x004fe2000c761270 */
        /* <DEDUP_REMOVED lines=66> */
[----:B------:R-:W-:Y:S01]  /*11770*/  PRMT R5, R77, 0x9910, RZ ;  /* 0x000099104d057816 */ /* 0x000fe200000000ff */
[----:B------:R4:W-:Y:S01]  /*11780*/  @P4 STG.E.U8 desc[UR18][R68.64], R77 ;  /* 0x0000004d44004986 */ /* 0x0009e2000c101112 */
[----:B0-----:R-:W-:Y:S01]  /*11790*/  ISETP.LT.AND P3, PT, R78, UR6, !P0 ;  /* 0x000000064e007c0c */ /* 0x001fe2000c761270 */
[----:B------:R-:W0:Y:S01]  /*117a0*/  LDCU UR6, c[0x0][0x39c] ;  /* 0x00007380ff0677ac */ /* 0x000e220008000800 */
[C---:B------:R-:W-:Y:S01]  /*117b0*/  IADD3 R4, P4, PT, R74.reuse, R3, RZ ;  /* 0x000000034a047210 */ /* 0x040fe20007f9e0ff */
[C---:B--2---:R-:W-:Y:S02]  /*117c0*/  VIADD R72, R74.reuse, UR5 ;  /* 0x000000054a487c36 */ /* 0x044fe40008000000 */
[----:B------:R-:W-:Y:S01]  /*117d0*/  IMAD.MOV.U32 R73, RZ, RZ, R5 ;  /* 0x000000ffff497224 */ /* 0x000fe200078e0005 */
[----:B------:R-:W-:-:S02]  /*117e0*/  LEA.HI.X.SX32 R5, R74, R2, 0x1, P4 ;  /* 0x000000024a057211 */ /* 0x000fc400020f0eff */
[-C--:B------:R-:W-:Y:S02]  /*117f0*/  IADD3 R70, P4, PT, R72, R3.reuse, RZ ;  /* 0x0000000348467210 */ /* 0x080fe40007f9e0ff */
[----:B------:R-:W-:Y:S01]  /*11800*/  F2FP.SATFINITE.E4M3.F32.PACK_AB_MERGE_C R75, R7, R6, RZ ;  /* 0x00000006074b723e */ /* 0x000fe200048070ff */
[----:B------:R-:W-:Y:S01]  /*11810*/  VIADD R6, R0, 0xc6 ;  /* 0x000000c600067836 */ /* 0x000fe20000000000 */
[----:B------:R-:W-:Y:S02]  /*11820*/  SHF.R.S32.HI R73, RZ, 0x8, R73 ;  /* 0x00000008ff497819 */ /* 0x000fe40000011449 */
[CC--:B------:R-:W-:Y:S01]  /*11830*/  LEA.HI.X.SX32 R71, R72.reuse, R2.reuse, 0x1, P4 ;  /* 0x0000000248477211 */ /* 0x0c0fe200020f0eff */
[----:B------:R-:W-:Y:S01]  /*11840*/  VIADD R72, R72, UR5 ;  /* 0x0000000548487c36 */ /* 0x000fe20008000000 */
[----:B-1----:R-:W-:Y:S01]  /*11850*/  ISETP.LT.AND P4, PT, R6, UR4, !P0 ;  /* 0x0000000406007c0c */ /* 0x002fe2000c781270 */
[C---:B------:R-:W-:Y:S01]  /*11860*/  VIADD R7, R0.reuse, 0xc7 ;  /* 0x000000c700077836 */ /* 0x040fe20000000000 */
[----:B------:R1:W-:Y:S01]  /*11870*/  @P6 STG.E.U8 desc[UR18][R4.64], R73 ;  /* 0x0000004904006986 */ /* 0x0003e2000c101112 */
[----:B----4-:R-:W-:Y:S01]  /*11880*/  PRMT R69, R75, 0x9910, RZ ;  /* 0x000099104b457816 */ /* 0x010fe200000000ff */
[----:B------:R-:W-:Y:S01]  /*11890*/  VIADD R68, R0, 0xc8 ;  /* 0x000000c800447836 */ /* 0x000fe20000000000 */
[C---:B------:R-:W-:Y:S01]  /*118a0*/  IADD3 R6, P6, PT, R72.reuse, R3, RZ ;  /* 0x0000000348067210 */ /* 0x040fe20007fde0ff */
[----:B------:R2:W-:Y:S01]  /*118b0*/  @P1 STG.E.U8 desc[UR18][R70.64], R75 ;  /* 0x0000004b46001986 */ /* 0x0005e2000c101112 */
[----:B0-----:R-:W-:Y:S01]  /*118c0*/  ISETP.LT.AND P1, PT, R7, UR6, !P0 ;  /* 0x0000000607007c0c */ /* 0x001fe2000c721270 */
[----:B------:R-:W0:Y:S01]  /*118d0*/  LDCU UR4, c[0x0][0x39c] ;  /* 0x00007380ff0477ac */ /* 0x000e220008000800 */
[C---:B------:R-:W-:Y:S01]  /*118e0*/  LEA.HI.X.SX32 R7, R72.reuse, R2, 0x1, P6 ;  /* 0x0000000248077211 */ /* 0x040fe200030f0eff */
[----:B------:R-:W-:Y:S01]  /*118f0*/  VIADD R72, R72, UR5 ;  /* 0x0000000548487c36 */ /* 0x000fe20008000000 */
[----:B------:R-:W-:Y:S01]  /*11900*/  SHF.R.S32.HI R69, RZ, 0x8, R69 ;  /* 0x00000008ff457819 */ /* 0x000fe20000011445 */
[----:B------:R-:W4:Y:S01]  /*11910*/  LDCU UR6, c[0x0][0x39c] ;  /* 0x00007380ff0677ac */ /* 0x000f220008000800 */
[----:B---3--:R-:W-:Y:S01]  /*11920*/  ISETP.LT.AND P6, PT, R68, UR7, !P0 ;  /* 0x0000000744007c0c */ /* 0x008fe2000c7c1270 */
[----:B------:R-:W-:-:S02]  /*11930*/  VIADD R68, R72, UR5 ;  /* 0x0000000548447c36 */ /* 0x000fc40008000000 */
[----:B------:R3:W-:Y:S01]  /*11940*/  @P3 STG.E.U8 desc[UR18][R6.64], R69 ;  /* 0x0000004506003986 */ /* 0x0007e2000c101112 */
[CC--:B-1----:R-:W-:Y:S01]  /*11950*/  IADD3 R4, P3, PT, R72.reuse, R3.reuse, RZ ;  /* 0x0000000348047210 */ /* 0x0c2fe20007f7e0ff */
[----:B------:R-:W1:Y:S01]  /*11960*/  LDCU UR7, c[0x0][0x39c] ;  /* 0x00007380ff0777ac */ /* 0x000e620008000800 */
[----:B--2---:R-:W-:Y:S02]  /*11970*/  F2FP.SATFINITE.E4M3.F32.PACK_AB_MERGE_C R71, R9, R8, RZ ;  /* 0x000000080947723e */ /* 0x004fe400048070ff */
[----:B------:R-:W-:Y:S02]  /*11980*/  LEA.HI.X.SX32 R5, R72, R2, 0x1, P3 ;  /* 0x0000000248057211 */ /* 0x000fe400018f0eff */
[----:B------:R-:W-:Y:S02]  /*11990*/  PRMT R70, R71, 0x9910, RZ ;  /* 0x0000991047467816 */ /* 0x000fe400000000ff */
[----:B------:R-:W-:Y:S02]  /*119a0*/  IADD3 R8, P3, PT, R68, R3, RZ ;  /* 0x0000000344087210 */ /* 0x000fe40007f7e0ff */
[----:B---3--:R-:W-:-:S02]  /*119b0*/  SHF.R.S32.HI R69, RZ, 0x8, R70 ;  /* 0x00000008ff457819 */ /* 0x008fc40000011446 */
[C---:B------:R-:W-:Y:S01]  /*119c0*/  LEA.HI.X.SX32 R9, R68.reuse, R2, 0x1, P3 ;  /* 0x0000000244097211 */ /* 0x040fe200018f0eff */
[----:B------:R-:W-:Y:S01]  /*119d0*/  VIADD R68, R68, UR5 ;  /* 0x0000000544447c36 */ /* 0x000fe20008000000 */
[----:B------:R2:W-:Y:S01]  /*119e0*/  @P2 STG.E.U8 desc[UR18][R4.64], R71 ;  /* 0x0000004704002986 */ /* 0x0005e2000c101112 */
[C---:B------:R-:W-:Y:S02]  /*119f0*/  VIADD R72, R0.reuse, 0xc9 ;  /* 0x000000c900487836 */ /* 0x040fe40000000000 */
[----:B------:R-:W-:Y:S01]  /*11a00*/  VIADD R7, R0, 0xca ;  /* 0x000000ca00077836 */ /* 0x000fe20000000000 */
[----:B------:R3:W-:Y:S01]  /*11a10*/  @P5 STG.E.U8 desc[UR18][R8.64], R69 ;  /* 0x0000004508005986 */ /* 0x0007e2000c101112 */
[----:B------:R-:W-:Y:S02]  /*11a20*/  IADD3 R6, P5, PT, R68, R3, RZ ;  /* 0x0000000344067210 */ /* 0x000fe40007fbe0ff */
[----:B0-----:R-:W-:Y:S01]  /*11a30*/  ISETP.LT.AND P2, PT, R72, UR4, !P0 ;  /* 0x0000000448007c0c */ /* 0x001fe2000c741270 */
[----:B------:R-:W0:Y:S01]  /*11a40*/  LDCU UR4, c[0x0][0x39c] ;  /* 0x00007380ff0477ac */ /* 0x000e220008000800 */
[----:B----4-:R-:W-:-:S02]  /*11a50*/  ISETP.LT.AND P3, PT, R7, UR6, !P0 ;  /* 0x0000000607007c0c */ /* 0x010fc4000c761270 */
[----:B------:R-:W-:Y:S01]  /*11a60*/  F2FP.SATFINITE.E4M3.F32.PACK_AB_MERGE_C R73, R11, R10, RZ ;  /* 0x0000000a0b49723e */ /* 0x000fe200048070ff */
[----:B------:R-:W4:Y:S01]  /*11a70*/  LDCU UR6, c[0x0][0x39c] ;  /* 0x00007380ff0677ac */ /* 0x000f220008000800 */
[C---:B------:R-:W-:Y:S01]  /*11a80*/  LEA.HI.X.SX32 R7, R68.reuse, R2, 0x1, P5 ;  /* 0x0000000244077211 */ /* 0x040fe200028f0eff */
[----:B------:R-:W-:Y:S01]  /*11a90*/  VIADD R68, R68, UR5 ;  /* 0x0000000544447c36 */ /* 0x000fe20008000000 */
[----:B------:R-:W-:-:S03]  /*11aa0*/  PRMT R11, R73, 0x9910, RZ ;  /* 0x00009910490b7816 */ /* 0x000fc600000000ff */
[----:B------:R5:W-:Y:S01]  /*11ab0*/  @P4 STG.E.U8 desc[UR18][R6.64], R73 ;  /* 0x0000004906004986 */ /* 0x000be2000c101112 */
[CC--:B--2---:R-:W-:Y:S01]  /*11ac0*/  IADD3 R4, P4, PT, R68.reuse, R3.reuse, RZ ;  /* 0x0000000344047210 */ /* 0x0c4fe20007f9e0ff */
[C---:B------:R-:W-:Y:S01]  /*11ad0*/  VIADD R10, R68.reuse, UR5 ;  /* 0x00000005440a7c36 */ /* 0x040fe20008000000 */
[----:B------:R-:W-:Y:S02]  /*11ae0*/  SHF.R.S32.HI R11, RZ, 0x8, R11 ;  /* 0x00000008ff0b7819 */ /* 0x000fe4000001140b */
[----:B------:R-:W-:Y:S02]  /*11af0*/  LEA.HI.X.SX32 R5, R68, R2, 0x1, P4 ;  /* 0x0000000244057211 */ /* 0x000fe400020f0eff */
[----:B---3--:R-:W-:Y:S02]  /*11b00*/  IADD3 R8, P4, PT, R10, R3, RZ ;  /* 0x000000030a087210 */ /* 0x008fe40007f9e0ff */
[----:B------:R-:W-:Y:S01]  /*11b10*/  F2FP.SATFINITE.E4M3.F32.PACK_AB_MERGE_C R69, R13, R12, RZ ;  /* 0x0000000c0d45723e */ /* 0x000fe200048070ff */
[----:B------:R-:W-:Y:S01]  /*11b20*/  VIADD R12, R0, 0xcc ;  /* 0x000000cc000c7836 */ /* 0x000fe20000000000 */
[C---:B------:R-:W-:Y:S01]  /*11b30*/  LEA.HI.X.SX32 R9, R10.reuse, R2, 0x1, P4 ;  /* 0x000000020a097211 */ /* 0x040fe200020f0eff */
[----:B------:R-:W-:Y:S01]  /*11b40*/  VIADD R10, R10, UR5 ;  /* 0x000000050a0a7c36 */ /* 0x000fe20008000000 */
[----:B------:R2:W-:Y:S01]  /*11b50*/  @P1 STG.E.U8 desc[UR18][R4.64], R11 ;  /* 0x0000000b04001986 */ /* 0x0005e2000c101112 */
[----:B------:R-:W-:Y:S01]  /*11b60*/  VIADD R70, R0, 0xcb ;  /* 0x000000cb00467836 */ /* 0x000fe20000000000 */
[----:B0-----:R-:W-:Y:S01]  /*11b70*/  ISETP.LT.AND P1, PT, R12, UR4, !P0 ;  /* 0x000000040c007c0c */ /* 0x001fe2000c721270 */
[----:B------:R-:W0:Y:S01]  /*11b80*/  LDCU UR4, c[0x0][0x39c] ;  /* 0x00007380ff0477ac */ /* 0x000e220008000800 */
[----:B------:R-:W-:-:S02]  /*11b90*/  PRMT R13, R69, 0x9910, RZ ;  /* 0x00009910450d7816 */ /* 0x000fc400000000ff */
[----:B-----5:R-:W-:Y:S02]  /*11ba0*/  IADD3 R6, P4, PT, R10, R3, RZ ;  /* 0x000000030a067210 */ /* 0x020fe40007f9e0ff */
[----:B-1----:R-:W-:Y:S01]  /*11bb0*/  ISETP.LT.AND P5, PT, R70, UR7, !P0 ;  /* 0x0000000746007c0c */ /* 0x002fe2000c7a1270 */
[----:B------:R-:W1:Y:S01]  /*11bc0*/  LDCU UR7, c[0x0][0x39c] ;  /* 0x00007380ff0777ac */ /* 0x000e620008000800 */
[C---:B------:R-:W-:Y:S01]  /*11bd0*/  LEA.HI.X.SX32 R7, R10.reuse, R2, 0x1, P4 ;  /* 0x000000020a077211 */ /* 0x040fe200020f0eff */
[----:B------:R-:W-:Y:S01]  /*11be0*/  VIADD R10, R10, UR5 ;  /* 0x000000050a0a7c36 */ /* 0x000fe20008000000 */
[----:B------:R-:W-:Y:S01]  /*11bf0*/  SHF.R.S32.HI R13, RZ, 0x8, R13 ;  /* 0x00000008ff0d7819 */ /* 0x000fe2000001140d */
[----:B------:R-:W-:Y:S01]  /*11c00*/  VIADD R12, R0, 0xcd ;  /* 0x000000cd000c7836 */ /* 0x000fe20000000000 */
[----:B------:R3:W-:Y:S01]  /*11c10*/  @P6 STG.E.U8 desc[UR18][R8.64], R69 ;  /* 0x0000004508006986 */ /* 0x0007e2000c101112 */
[----:B------:R-:W-:-:S03]  /*11c20*/  F2FP.SATFINITE.E4M3.F32.PACK_AB_MERGE_C R15, R15, R14, RZ ;  /* 0x0000000e0f0f723e */ /* 0x000fc600048070ff */
[----:B------:R5:W-:Y:S01]  /*11c30*/  @P2 STG.E.U8 desc[UR18][R6.64], R13 ;  /* 0x0000000d06002986 */ /* 0x000be2000c101112 */
[C---:B--2---:R-:W-:Y:S01]  /*11c40*/  IADD3 R4, P2, PT, R10.reuse, R3, RZ ;  /* 0x000000030a047210 */ /* 0x044fe20007f5e0ff */
[----:B------:R-:W-:Y:S01]  /*11c50*/  VIADD R11, R10, UR5 ;  /* 0x000000050a0b7c36 */ /* 0x000fe20008000000 */
[----:B----4-:R-:W-:Y:S01]  /*11c60*/  ISETP.LT.AND P4, PT, R12, UR6, !P0 ;  /* 0x000000060c007c0c */ /* 0x010fe2000c781270 */
[----:B------:R-:W2:Y:S01]  /*11c70*/  LDCU UR6, c[0x0][0x39c] ;  /* 0x00007380ff0677ac */ /* 0x000ea20008000800 */
[----:B------:R-:W-:Y:S01]  /*11c80*/  PRMT R12, R15, 0x9910, RZ ;  /* 0x000099100f0c7816 */ /* 0x000fe200000000ff */
[----:B---3--:R-:W-:Y:S01]  /*11c90*/  VIADD R8, R0, 0xce ;  /* 0x000000ce00087836 */ /* 0x008fe20000000000 */
[----:B------:R-:W-:Y:S01]  /*11ca0*/  LEA.HI.X.SX32 R5, R10, R2, 0x1, P2 ;  /* 0x000000020a057211 */ /* 0x000fe200010f0eff */
[----:B------:R-:W-:-:S03]  /*11cb0*/  VIADD R9, R0, 0xcf ;  /* 0x000000cf00097836 */ /* 0x000fc60000000000 */
[----:B0-----:R-:W-:Y:S01]  /*11cc0*/  ISETP.LT.AND P2, PT, R8, UR4, !P0 ;  /* 0x0000000408007c0c */ /* 0x001fe2000c741270 */
[----:B------:R-:W-:Y:S01]  /*11cd0*/  IMAD.MOV.U32 R10, RZ, RZ, R12 ;  /* 0x000000ffff0a7224 */ /* 0x000fe200078e000c */
[-C--:B------:R-:W-:Y:S01]  /*11ce0*/  IADD3 R8, P6, PT, R11, R3.reuse, RZ ;  /* 0x000000030b087210 */ /* 0x080fe20007fde0ff */
[----:B------:R0:W-:Y:S01]  /*11cf0*/  @P3 STG.E.U8 desc[UR18][R4.64], R15 ;  /* 0x0000000f04003986 */ /* 0x0001e2000c101112 */
[----:B-1----:R-:W-:Y:S01]  /*11d00*/  ISETP.LT.AND P3, PT, R9, UR7, !P0 ;  /* 0x0000000709007c0c */ /* 0x002fe2000c761270 */
        /* <DEDUP_REMOVED lines=341> */
[----:B------:R-:W-:Y:S02]  /*13260*/  F2FP.SATFINITE.E4M3.F32.PACK_AB_MERGE_C R55, R55, R54, RZ ;  /* 0x000000363737723e */ /* 0x000fe400048070ff */
[----:B------:R-:W-:Y:S01]  /*13270*/  F2FP.SATFINITE.E4M3.F32.PACK_AB_MERGE_C R57, R57, R56, RZ ;  /* 0x000000383939723e */ /* 0x000fe200048070ff */
[----:B------:R-:W-:Y:S01]  /*13280*/  VIADD R12, R0, 0xf7 ;  /* 0x000000f7000c7836 */ /* 0x000fe20000000000 */
[C---:B------:R-:W-:Y:S01]  /*13290*/  LEA.HI.X.SX32 R9, R10.reuse, R2, 0x1, P6 ;  /* 0x000000020a097211 */ /* 0x040fe200030f0eff */
[----:B------:R-:W-:Y:S01]  /*132a0*/  VIADD R10, R10, UR5 ;  /* 0x000000050a0a7c36 */ /* 0x000fe20008000000 */
[----:B------:R-:W-:Y:S01]  /*132b0*/  F2FP.SATFINITE.E4M3.F32.PACK_AB_MERGE_C R59, R59, R58, RZ ;  /* 0x0000003a3b3b723e */ /* 0x000fe200048070ff */
[----:B------:R-:W3:Y:S02]  /*132c0*/  LDCU UR7, c[0x0][0x39c] ;  /* 0x00007380ff0777ac */ /* 0x000ee40008000800 */
[----:B------:R5:W-:Y:S01]  /*132d0*/  @P2 STG.E.U8 desc[UR18][R8.64], R55 ;  /* 0x0000003708002986 */ /* 0x000be2000c101112 */
[C---:B-1----:R-:W-:Y:S01]  /*132e0*/  IADD3 R6, P2, PT, R10.reuse, R3, RZ ;  /* 0x000000030a067210 */ /* 0x042fe20007f5e0ff */
[----:B----4-:R-:W-:Y:S01]  /*132f0*/  VIADD R11, R10, UR5 ;  /* 0x000000050a0b7c36 */ /* 0x010fe20008000000 */
[----:B------:R-:W-:-:S02]  /*13300*/  PRMT R13, R55, 0x9910, RZ ;  /* 0x00009910370d7816 */ /* 0x000fc400000000ff */
[-C--:B------:R-:W-:Y:S02]  /*13310*/  LEA.HI.X.SX32 R7, R10, R2.reuse, 0x1, P2 ;  /* 0x000000020a077211 */ /* 0x080fe400010f0eff */
[C---:B------:R-:W-:Y:S01]  /*13320*/  IADD3 R4, P2, PT, R11.reuse, R3, RZ ;  /* 0x000000030b047210 */ /* 0x040fe20007f5e0ff */
[----:B------:R-:W-:Y:S01]  /*13330*/  VIADD R10, R0, 0xf8 ;  /* 0x000000f8000a7836 */ /* 0x000fe20000000000 */
[----:B------:R-:W-:Y:S02]  /*13340*/  SHF.R.S32.HI R13, RZ, 0x8, R13 ;  /* 0x00000008ff0d7819 */ /* 0x000fe4000001140d */
[C---:B------:R-:W-:Y:S01]  /*13350*/  LEA.HI.X.SX32 R5, R11.reuse, R2, 0x1, P2 ;  /* 0x000000020b057211 */ /* 0x040fe200010f0eff */
[----:B------:R-:W-:Y:S01]  /*13360*/  VIADD R11, R11, UR5 ;  /* 0x000000050b0b7c36 */ /* 0x000fe20008000000 */
[----:B--2---:R-:W-:Y:S01]  /*13370*/  ISETP.LT.AND P2, PT, R10, UR4, !P0 ;  /* 0x000000040a007c0c */ /* 0x004fe2000c741270 */
[----:B------:R-:W1:Y:S01]  /*13380*/  LDCU UR4, c[0x0][0x39c] ;  /* 0x00007380ff0477ac */ /* 0x000e620008000800 */
[----:B------:R2:W-:Y:S01]  /*13390*/  @P3 STG.E.U8 desc[UR18][R6.64], R13 ;  /* 0x0000000d06003986 */ /* 0x0005e2000c101112 */
[----:B------:R-:W-:-:S02]  /*133a0*/  PRMT R10, R57, 0x9910, RZ ;  /* 0x00009910390a7816 */ /* 0x000fc400000000ff */
[C---:B-----5:R-:W-:Y:S02]  /*133b0*/  IADD3 R8, P3, PT, R11.reuse, R3, RZ ;  /* 0x000000030b087210 */ /* 0x060fe40007f7e0ff */
[----:B0-----:R-:W-:Y:S01]  /*133c0*/  ISETP.LT.AND P6, PT, R12, UR6, !P0 ;  /* 0x000000060c007c0c */ /* 0x001fe2000c7c1270 */
[----:B------:R-:W0:Y:S01]  /*133d0*/  LDCU UR6, c[0x0][0x39c] ;  /* 0x00007380ff0677ac */ /* 0x000e220008000800 */
[C---:B------:R-:W-:Y:S01]  /*133e0*/  LEA.HI.X.SX32 R9, R11.reuse, R2, 0x1, P3 ;  /* 0x000000020b097211 */ /* 0x040fe200018f0eff */
[----:B------:R-:W-:Y:S01]  /*133f0*/  VIADD R11, R11, UR5 ;  /* 0x000000050b0b7c36 */ /* 0x000fe20008000000 */
[----:B--2---:R-:W-:Y:S01]  /*13400*/  SHF.R.S32.HI R7, RZ, 0x8, R10 ;  /* 0x00000008ff077819 */ /* 0x004fe2000001140a */
[----:B------:R2:W-:Y:S01]  /*13410*/  @P5 STG.E.U8 desc[UR18][R4.64], R57 ;  /* 0x0000003904005986 */ /* 0x0005e2000c101112 */
[----:B------:R-:W-:-:S03]  /*13420*/  VIADD R6, R0, 0xfb ;  /* 0x000000fb00067836 */ /* 0x000fc60000000000 */
[----:B------:R4:W-:Y:S01]  /*13430*/  @P1 STG.E.U8 desc[UR18][R8.64], R7 ;  /* 0x0000000708001986 */ /* 0x0009e2000c101112 */
[----:B--2---:R-:W-:-:S04]  /*13440*/  IADD3 R4, P1, PT, R11, R3, RZ ;  /* 0x000000030b047210 */ /* 0x004fc80007f3e0ff */
[CC--:B------:R-:W-:Y:S01]  /*13450*/  LEA.HI.X.SX32 R5, R11.reuse, R2.reuse, 0x1, P1 ;  /* 0x000000020b057211 */ /* 0x0c0fe200008f0eff */
[----:B------:R-:W-:Y:S01]  /*13460*/  VIADD R11, R11, UR5 ;  /* 0x000000050b0b7c36 */ /* 0x000fe20008000000 */
[----:B-1----:R-:W-:Y:S01]  /*13470*/  ISETP.LT.AND P1, PT, R6, UR4, !P0 ;  /* 0x0000000406007c0c */ /* 0x002fe2000c721270 */
[----:B------:R-:W1:Y:S01]  /*13480*/  LDCU UR4, c[0x0][0x39c] ;  /* 0x00007380ff0477ac */ /* 0x000e620008000800 */
[----:B------:R-:W-:Y:S01]  /*13490*/  VIADD R14, R0, 0xf9 ;  /* 0x000000f9000e7836 */ /* 0x000fe20000000000 */
[----:B------:R2:W-:Y:S01]  /*134a0*/  @P4 STG.E.U8 desc[UR18][R4.64], R59 ;  /* 0x0000003b04004986 */ /* 0x0005e2000c101112 */
[C---:B------:R-:W-:Y:S01]  /*134b0*/  IADD3 R6, P4, PT, R11.reuse, R3, RZ ;  /* 0x000000030b067210 */ /* 0x040fe20007f9e0ff */
[----:B------:R-:W-:Y:S01]  /*134c0*/  VIADD R10, R11, UR5 ;  /* 0x000000050b0a7c36 */ /* 0x000fe20008000000 */
[----:B------:R-:W-:Y:S02]  /*134d0*/  PRMT R13, R59, 0x9910, RZ ;  /* 0x000099103b0d7816 */ /* 0x000fe400000000ff */
[----:B0-----:R-:W-:Y:S01]  /*134e0*/  ISETP.LT.AND P5, PT, R14, UR6, !P0 ;  /* 0x000000060e007c0c */ /* 0x001fe2000c7a1270 */
[----:B------:R-:W0:Y:S01]  /*134f0*/  LDCU UR6, c[0x0][0x39c] ;  /* 0x00007380ff0677ac */ /* 0x000e220008000800 */
[----:B----4-:R-:W-:-:S02]  /*13500*/  LEA.HI.X.SX32 R7, R11, R2, 0x1, P4 ;  /* 0x000000020b077211 */ /* 0x010fc400020f0eff */
[-C--:B------:R-:W-:Y:S02]  /*13510*/  IADD3 R8, P4, PT, R10, R3.reuse, RZ ;  /* 0x000000030a087210 */ /* 0x080fe40007f9e0ff */
[----:B------:R-:W-:Y:S01]  /*13520*/  SHF.R.S32.HI R13, RZ, 0x8, R13 ;  /* 0x00000008ff0d7819 */ /* 0x000fe2000001140d */
[----:B------:R-:W-:Y:S01]  /*13530*/  VIADD R11, R0, 0xfd ;  /* 0x000000fd000b7836 */ /* 0x000fe20000000000 */
[----:B------:R-:W-:Y:S02]  /*13540*/  F2FP.SATFINITE.E4M3.F32.PACK_AB_MERGE_C R61, R61, R60, RZ ;  /* 0x0000003c3d3d723e */ /* 0x000fe400048070ff */
[CC--:B------:R-:W-:Y:S01]  /*13550*/  LEA.HI.X.SX32 R9, R10.reuse, R2.reuse, 0x1, P4 ;  /* 0x000000020a097211 */ /* 0x0c0fe200020f0eff */
[----:B------:R-:W-:Y:S02]  /*13560*/  VIADD R10, R10, UR5 ;  /* 0x000000050a0a7c36 */ /* 0x000fe40008000000 */
[----:B------:R-:W-:Y:S01]  /*13570*/  VIADD R12, R0, 0xfa ;  /* 0x000000fa000c7836 */ /* 0x000fe20000000000 */
[----:B------:R4:W-:Y:S01]  /*13580*/  @P6 STG.E.U8 desc[UR18][R6.64], R13 ;  /* 0x0000000d06006986 */ /* 0x0009e2000c101112 */
[----:B-1----:R-:W-:Y:S01]  /*13590*/  ISETP.LT.AND P4, PT, R11, UR4, !P0 ;  /* 0x000000040b007c0c */ /* 0x002fe2000c781270 */
[C---:B------:R-:W-:Y:S01]  /*135a0*/  VIADD R11, R10.reuse, UR5 ;  /* 0x000000050a0b7c36 */ /* 0x040fe20008000000 */
[----:B------:R-:W-:Y:S01]  /*135b0*/  PRMT R17, R61, 0x9910, RZ ;  /* 0x000099103d117816 */ /* 0x000fe200000000ff */
[----:B------:R1:W-:Y:S01]  /*135c0*/  @P2 STG.E.U8 desc[UR18][R8.64], R61 ;  /* 0x0000003d08002986 */ /* 0x0003e2000c101112 */
[----:B--2---:R-:W-:Y:S01]  /*135d0*/  IADD3 R4, P2, PT, R10, R3, RZ ;  /* 0x000000030a047210 */ /* 0x004fe20007f5e0ff */
[----:B------:R-:W2:Y:S01]  /*135e0*/  LDCU UR4, c[0x0][0x39c] ;  /* 0x00007380ff0477ac */ /* 0x000ea20008000800 */
[----:B---3--:R-:W-:Y:S01]  /*135f0*/  ISETP.LT.AND P3, PT, R12, UR7, !P0 ;  /* 0x000000070c007c0c */ /* 0x008fe2000c761270 */
[----:B------:R-:W-:Y:S01]  /*13600*/  VIADD R12, R0, 0xfc ;  /* 0x000000fc000c7836 */ /* 0x000fe20000000000 */
[----:B------:R-:W-:Y:S01]  /*13610*/  LEA.HI.X.SX32 R5, R10, R2, 0x1, P2 ;  /* 0x000000020a057211 */ /* 0x000fe200010f0eff */
[----:B------:R-:W-:Y:S01]  /*13620*/  VIADD R10, R11, UR5 ;  /* 0x000000050b0a7c36 */ /* 0x000fe20008000000 */
[----:B------:R-:W-:-:S02]  /*13630*/  SHF.R.S32.HI R17, RZ, 0x8, R17 ;  /* 0x00000008ff117819 */ /* 0x000fc40000011411 */
[----:B0-----:R-:W-:Y:S01]  /*13640*/  ISETP.LT.AND P6, PT, R12, UR6, !P0 ;  /* 0x000000060c007c0c */ /* 0x001fe2000c7c1270 */
[----:B------:R-:W0:Y:S01]  /*13650*/  LDCU UR6, c[0x0][0x39c] ;  /* 0x00007380ff0677ac */ /* 0x000e220008000800 */
[C---:B----4-:R-:W-:Y:S01]  /*13660*/  VIADD R13, R10.reuse, UR5 ;  /* 0x000000050a0d7c36 */ /* 0x050fe20008000000 */
[----:B------:R3:W-:Y:S01]  /*13670*/  @P5 STG.E.U8 desc[UR18][R4.64], R17 ;  /* 0x0000001104005986 */ /* 0x0007e2000c101112 */
[-C--:B------:R-:W-:Y:S02]  /*13680*/  IADD3 R6, P2, PT, R11, R3.reuse, RZ ;  /* 0x000000030b067210 */ /* 0x080fe40007f5e0ff */
[----:B------:R-:W-:Y:S01]  /*13690*/  VIADD R14, R13, UR5 ;  /* 0x000000050d0e7c36 */ /* 0x000fe20008000000 */
[----:B-1----:R-:W-:-:S03]  /*136a0*/  IADD3 R8, P5, PT, R10, R3, RZ ;  /* 0x000000030a087210 */ /* 0x002fc60007fbe0ff */
[----:B------:R-:W-:Y:S01]  /*136b0*/  VIADD R16, R14, UR5 ;  /* 0x000000050e107c36 */ /* 0x000fe20008000000 */
[-C--:B------:R-:W-:Y:S01]  /*136c0*/  LEA.HI.X.SX32 R7, R11, R2.reuse, 0x1, P2 ;  /* 0x000000020b077211 */ /* 0x080fe200010f0eff */
[----:B------:R-:W-:Y:S01]  /*136d0*/  VIADD R18, R0, 0xfe ;  /* 0x000000fe00127836 */ /* 0x000fe20000000000 */
[----:B------:R-:W-:Y:S01]  /*136e0*/  LEA.HI.X.SX32 R9, R10, R2, 0x1, P5 ;  /* 0x000000020a097211 */ /* 0x000fe200028f0eff */
[----:B------:R-:W-:Y:S01]  /*136f0*/  VIADD R15, R16, UR5 ;  /* 0x00000005100f7c36 */ /* 0x000fe20008000000 */
[-C--:B------:R-:W-:Y:S01]  /*13700*/  IADD3 R10, P2, PT, R13, R3.reuse, RZ ;  /* 0x000000030d0a7210 */ /* 0x080fe20007f5e0ff */
[----:B------:R-:W-:Y:S01]  /*13710*/  VIADD R0, R0, 0xff ;  /* 0x000000ff00007836 */ /* 0x000fe20000000000 */
[----:B------:R-:W-:Y:S02]  /*13720*/  IADD3 R12, P5, PT, R14, R3, RZ ;  /* 0x000000030e0c7210 */ /* 0x000fe40007fbe0ff */
[----:B------:R-:W-:Y:S02]  /*13730*/  F2FP.SATFINITE.E4M3.F32.PACK_AB_MERGE_C R63, R63, R62, RZ ;  /* 0x0000003e3f3f723e */ /* 0x000fe400048070ff */
[----:B------:R-:W-:-:S02]  /*13740*/  LEA.HI.X.SX32 R11, R13, R2, 0x1, P2 ;  /* 0x000000020d0b7211 */ /* 0x000fc400010f0eff */
[-C--:B------:R-:W-:Y:S02]  /*13750*/  LEA.HI.X.SX32 R13, R14, R2.reuse, 0x1, P5 ;  /* 0x000000020e0d7211 */ /* 0x080fe400028f0eff */
[----:B--2---:R-:W-:Y:S02]  /*13760*/  ISETP.LT.AND P2, PT, R18, UR4, !P0 ;  /* 0x0000000412007c0c */ /* 0x004fe4000c741270 */
[----:B------:R-:W-:Y:S02]  /*13770*/  IADD3 R14, P5, PT, R15, R3, RZ ;  /* 0x000000030f0e7210 */ /* 0x000fe40007fbe0ff */
[----:B0-----:R-:W-:Y:S02]  /*13780*/  ISETP.LT.AND P0, PT, R0, UR6, !P0 ;  /* 0x0000000600007c0c */ /* 0x001fe4000c701270 */
[----:B------:R-:W-:Y:S02]  /*13790*/  PRMT R0, R63, 0x9910, RZ ;  /* 0x000099103f007816 */ /* 0x000fe400000000ff */
[----:B------:R-:W-:-:S02]  /*137a0*/  LEA.HI.X.SX32 R15, R15, R2, 0x1, P5 ;  /* 0x000000020f0f7211 */ /* 0x000fc400028f0eff */
[----:B---3--:R-:W-:Y:S01]  /*137b0*/  IADD3 R4, P5, PT, R16, R3, RZ ;  /* 0x0000000310047210 */ /* 0x008fe20007fbe0ff */
[----:B------:R-:W-:Y:S01]  /*137c0*/  IMAD.MOV.U32 R3, RZ, RZ, R0 ;  /* 0x000000ffff037224 */ /* 0x000fe200078e0000 */
[----:B------:R-:W-:Y:S02]  /*137d0*/  F2FP.SATFINITE.E4M3.F32.PACK_AB_MERGE_C R65, R65, R64, RZ ;  /* 0x000000404141723e */ /* 0x000fe400048070ff */
[----:B------:R-:W-:Y:S02]  /*137e0*/  F2FP.SATFINITE.E4M3.F32.PACK_AB_MERGE_C R67, R67, R66, RZ ;  /* 0x000000424343723e */ /* 0x000fe400048070ff */
[----:B------:R-:W-:Y:S02]  /*137f0*/  PRMT R17, R65, 0x9910, RZ ;  /* 0x0000991041117816 */ /* 0x000fe400000000ff */
[----:B------:R-:W-:Y:S02]  /*13800*/  SHF.R.S32.HI R3, RZ, 0x8, R3 ;  /* 0x00000008ff037819 */ /* 0x000fe40000011403 */
[----:B------:R-:W-:-:S02]  /*13810*/  PRMT R19, R67, 0x9910, RZ ;  /* 0x0000991043137816 */ /* 0x000fc400000000ff */
[----:B------:R-:W-:Y:S01]  /*13820*/  SHF.R.S32.HI R17, RZ, 0x8, R17 ;  /* 0x00000008ff117819 */ /* 0x000fe20000011411 */
[----:B------:R0:W-:Y:S01]  /*13830*/  @P3 STG.E.U8 desc[UR18][R6.64], R63 ;  /* 0x0000003f06003986 */ /* 0x0001e2000c101112 */
[----:B------:R-:W-:Y:S02]  /*13840*/  LEA.HI.X.SX32 R5, R16, R2, 0x1, P5 ;  /* 0x0000000210057211 */ /* 0x000fe400028f0eff */
[----:B------:R-:W-:Y:S01]  /*13850*/  SHF.R.S32.HI R19, RZ, 0x8, R19 ;  /* 0x00000008ff137819 */ /* 0x000fe20000011413 */
[----:B------:R0:W-:Y:S04]  /*13860*/  @P1 STG.E.U8 desc[UR18][R8.64], R3 ;  /* 0x0000000308001986 */ /* 0x0001e8000c101112 */
[----:B------:R0:W-:Y:S04]  /*13870*/  @P6 STG.E.U8 desc[UR18][R10.64], R65 ;  /* 0x000000410a006986 */ /* 0x0001e8000c101112 */
[----:B------:R0:W-:Y:S04]  /*13880*/  @P4 STG.E.U8 desc[UR18][R12.64], R17 ;  /* 0x000000110c004986 */ /* 0x0001e8000c101112 */
[----:B------:R0:W-:Y:S04]  /*13890*/  @P2 STG.E.U8 desc[UR18][R4.64], R67 ;  /* 0x0000004304002986 */ /* 0x0001e8000c101112 */
[----:B------:R0:W-:Y:S01]  /*138a0*/  @P0 STG.E.U8 desc[UR18][R14.64], R19 ;  /* 0x000000130e000986 */ /* 0x0001e2000c101112 */
[----:B------:R-:W-:Y:S06]  /*138b0*/  BAR.SYNC.DEFER_BLOCKING 0x0 ;  /* 0x0000000000007b1d */ /* 0x000fec0000010000 */
[----:B------:R-:W-:Y:S05]  /*138c0*/  BRA.U UP0, `(.L_x_13) ;  /* 0x0000000100a07547 */ /* 0x000fea000b800000 */
[----:B------:R-:W1:Y:S01]  /*138d0*/  S2UR UR5, SR_CgaCtaId ;  /* 0x00000000000579c3 */ /* 0x000e620000008800 */
[----:B------:R-:W-:Y:S01]  /*138e0*/  NOP ;  /* 0x0000000000007918 */ /* 0x000fe20000000000 */
[----:B------:R-:W-:Y:S01]  /*138f0*/  UMOV UR4, 0x50 ;  /* 0x0000005000047882 */ /* 0x000fe20000000000 */
[----:B------:R-:W-:Y:S02]  /*13900*/  IMAD.U32 R0, RZ, RZ, UR17 ;  /* 0x00000011ff007e24 */ /* 0x000fe4000f8e00ff */
[----:B0-----:R-:W-:Y:S02]  /*13910*/  IMAD.MOV.U32 R3, RZ, RZ, 0xff ;  /* 0x000000ffff037424 */ /* 0x001fe400078e00ff */
[----:B------:R-:W-:Y:S01]  /*13920*/  IMAD.MOV.U32 R7, RZ, RZ, 0x1 ;  /* 0x00000001ff077424 */ /* 0x000fe200078e00ff */
[----:B------:R-:W-:-:S04]  /*13930*/  LOP3.LUT R0, R0, 0xffff, RZ, 0xc0, !PT ;  /* 0x0000ffff00007812 */ /* 0x000fc800078ec0ff */
[----:B------:R-:W-:-:S05]  /*13940*/  SHF.R.U32.HI R0, RZ, 0x5, R0 ;  /* 0x00000005ff007819 */ /* 0x000fca0000011600 */
[----:B------:R-:W-:Y:S01]  /*13950*/  VIADD R2, R0, 0x10 ;  /* 0x0000001000027836 */ /* 0x000fe20000000000 */
[----:B------:R-:W-:Y:S01]  /*13960*/  SHF.L.U32 R0, R3, R0, RZ ;  /* 0x0000000003007219 */ /* 0x000fe200000006ff */
[----:B-1----:R-:W-:-:S03]  /*13970*/  ULEA UR6, UR5, UR4, 0x18 ;  /* 0x0000000405067291 */ /* 0x002fc6000f8ec0ff */
[----:B------:R-:W-:-:S04]  /*13980*/  SHF.L.U32 R3, R7, R2, RZ ;  /* 0x0000000207037219 */ /* 0x000fc800000006ff */
[----:B------:R-:W-:Y:S02]  /*13990*/  LOP3.LUT R0, R3, R0, RZ, 0xfc, !PT ;  /* 0x0000000003007212 */ /* 0x000fe400078efcff */
[----:B------:R-:W0:Y:S02]  /*139a0*/  LDS R5, [UR6] ;  /* 0x00000006ff057984 */ /* 0x000e240008000800 */
[C---:B------:R-:W-:Y:S02]  /*139b0*/  LOP3.LUT R2, R0.reuse, 0xffff, RZ, 0xc0, !PT ;  /* 0x0000ffff00027812 */ /* 0x040fe400078ec0ff */
[----:B0-----:R-:W-:-:S04]  /*139c0*/  LOP3.LUT R3, R0, 0xffff, R5, 0x80, !PT ;  /* 0x0000ffff00037812 */ /* 0x001fc800078e8005 */
[----:B------:R-:W-:-:S13]  /*139d0*/  ISETP.NE.AND P0, PT, R3, R2, PT ;  /* 0x000000020300720c */ /* 0x000fda0003f05270 */
[----:B------:R-:W-:Y:S05]  /*139e0*/  @P0 BRA `(.L_x_14) ;  /* 0x0000000000500947 */ /* 0x000fea0003800000 */
[----:B------:R-:W-:Y:S02]  /*139f0*/  SHF.R.U32.HI R5, RZ, 0x10, R5 ;  /* 0x00000010ff057819 */ /* 0x000fe40000011605 */
[----:B------:R-:W-:-:S04]  /*13a00*/  SHF.R.U32.HI R2, RZ, 0x10, R0 ;  /* 0x00000010ff027819 */ /* 0x000fc80000011600 */
[----:B------:R-:W-:-:S04]  /*13a10*/  LOP3.LUT R5, R5, R2, RZ, 0xc0, !PT ;  /* 0x0000000205057212 */ /* 0x000fc800078ec0ff */
[----:B------:R-:W-:-:S13]  /*13a20*/  ISETP.NE.AND P0, PT, R5, R2, PT ;  /* 0x000000020500720c */ /* 0x000fda0003f05270 */
[----:B------:R-:W-:Y:S05]  /*13a30*/  @P0 BRA `(.L_x_15) ;  /* 0x0000000000300947 */ /* 0x000fea0003800000 */
[----:B------:R-:W-:Y:S01]  /*13a40*/  R2UR UR4, R0 ;  /* 0x00000000000472ca */ /* 0x000fe200000e0000 */
[----:B------:R-:W-:Y:S01]  /*13a50*/  VOTEU.ANY UR5, UPT, PT ;  /* 0x0000000000057886 */ /* 0x000fe200038e0100 */
[----:B------:R-:W0:Y:S01]  /*13a60*/  S2R R0, SR_LANEID ;  /* 0x0000000000007919 */ /* 0x000e220000000000 */
[----:B------:R-:W-:-:S10]  /*13a70*/  UFLO.U32 UR5, UR5 ;  /* 0x00000005000572bd */ /* 0x000fd400080e0000 */
[----:B------:R-:W-:-:S06]  /*13a80*/  ULOP3.LUT UR4, URZ, UR4, URZ, 0x33, !UPT ;  /* 0x00000004ff047292 */ /* 0x000fcc000f8e33ff */
[----:B------:R-:W-:-:S04]  /*13a90*/  IMAD.U32 R2, RZ, RZ, UR4 ;  /* 0x00000004ff027e24 */ /* 0x000fc8000f8e00ff */
[----:B------:R-:W1:Y:S02]  /*13aa0*/  REDUX UR7, R2 ;  /* 0x00000000020773c4 */ /* 0x000e640000000000 */
[----:B------:R2:W-:Y:S01]  /*13ab0*/  UTCATOMSWS.AND URZ, UR4 ;  /* 0x0000000400ff79e3 */ /* 0x0005e20008000000 */
[----:B0-----:R-:W-:Y:S01]  /*13ac0*/  ISETP.EQ.U32.AND P0, PT, R0, UR5, PT ;  /* 0x0000000500007c0c */ /* 0x001fe2000bf02070 */
[----:B-1----:R-:W-:-:S12]  /*13ad0*/  IMAD.U32 R0, RZ, RZ, UR7 ;  /* 0x00000007ff007e24 */ /* 0x002fd8000f8e00ff */
[----:B------:R2:W-:Y:S01]  /*13ae0*/  @P0 ATOMS.AND RZ, [UR6], R0 ;  /* 0x00000000ffff098c */ /* 0x0005e2000a800006 */
[----:B------:R-:W-:Y:S05]  /*13af0*/  BRA `(.L_x_13) ;  /* 0x0000000000147947 */ /* 0x000fea0003800000 */
.L_x_15:
[----:B------:R-:W-:-:S07]  /*13b00*/  MOV R2, 0x13b20 ;  /* 0x00013b2000027802 */ /* 0x000fce0000000f00 */
[----:B------:R-:W-:Y:S05]  /*13b10*/  CALL.REL.NOINC `($__internal_0_$__cuda_sm10x_tcgen05_guardrail_trap_col_being_dealloced_not_returned_by_alloc) ;  /* 0x00000000002c7944 */ /* 0x000fea0003c00000 */
[----:B------:R-:W-:Y:S05]  /*13b20*/  BRA `(.L_x_13) ;  /* 0x0000000000087947 */ /* 0x000fea0003800000 */
.L_x_14:
[----:B------:R-:W-:-:S07]  /*13b30*/  MOV R2, 0x13b50 ;  /* 0x00013b5000027802 */ /* 0x000fce0000000f00 */
[----:B------:R-:W-:Y:S05]  /*13b40*/  CALL.REL.NOINC `($__internal_2_$__cuda_sm10x_tcgen05_guardrail_trap_unallocated_columns_being_dealloced) ;  /* 0x0000000000387944 */ /* 0x000fea0003c00000 */
.L_x_13:
[----:B------:R-:W-:Y:S01]  /*13b50*/  NOP ;  /* 0x0000000000007918 */ /* 0x000fe20000000000 */
[----:B--2---:R-:W-:Y:S05]  /*13b60*/  EXIT ;  /* 0x000000000000794d */ /* 0x004fea0003800000 */
.L_x_8:
[----:B------:R-:W0:Y:S02]  /*13b70*/  SYNCS.PHASECHK.TRANS64.TRYWAIT P4, [UR13], R109 ;  /* 0x0000006dff0075a7 */ /* 0x000e24000808110d */
[----:B0-----:R-:W-:Y:S05]  /*13b80*/  @!P4 BRA `(.L_x_8) ;  /* 0xfffffffc00f8c947 */ /* 0x001fea000383ffff */
[----:B------:R-:W-:Y:S05]  /*13b90*/  BRA `(.L_x_16) ;  /* 0xffffff3c00447947 */ /* 0x000fea000383ffff */
.L_x_12:
[----:B------:R-:W0:Y:S02]  /*13ba0*/  SYNCS.PHASECHK.TRANS64.TRYWAIT P4, [UR13], R10 ;  /* 0x0000000aff0075a7 */ /* 0x000e24000808110d */
[----:B0-----:R-:W-:Y:S05]  /*13bb0*/  @!P4 BRA `(.L_x_12) ;  /* 0xfffffffc00f8c947 */ /* 0x001fea000383ffff */
[----:B------:R-:W-:Y:S05]  /*13bc0*/  BRA `(.L_x_11) ;  /* 0xffffff6800c07947 */ /* 0x000fea000383ffff */
        .weak           $__internal_0_$__cuda_sm10x_tcgen05_guardrail_trap_col_being_dealloced_not_returned_by_alloc
        .type           $__internal_0_$__cuda_sm10x_tcgen05_guardrail_trap_col_being_dealloced_not_returned_by_alloc,@function
        .size           $__internal_0_$__cuda_sm10x_tcgen05_guardrail_trap_col_being_dealloced_not_returned_by_alloc,($__internal_1_$__cuda_sm10x_tcgen05_guardrail_trap_phase_invalid_during_alloc - $__internal_0_$__cuda_sm10x_tcgen05_guardrail_trap_col_being_dealloced_not_returned_by_alloc)
$__internal_0_$__cuda_sm10x_tcgen05_guardrail_trap_col_being_dealloced_not_returned_by_alloc:
[----:B------:R-:W-:Y:S05]  /*13bd0*/  BPT.TRAP 0x1 ;  /* 0x000000040000795c */ /* 0x000fea0000300000 */
[----:B------:R-:W-:-:S04]  /*13be0*/  IMAD.MOV.U32 R3, RZ, RZ, 0x0 ;  /* 0x00000000ff037424 */ /* 0x000fc800078e00ff */
[----:B------:R-:W-:Y:S05]  /*13bf0*/  RET.REL.NODEC R2 `(matmul_kernel) ;  /* 0xfffffec402007950 */ /* 0x000fea0003c3ffff */
        .weak           $__internal_1_$__cuda_sm10x_tcgen05_guardrail_trap_phase_invalid_during_alloc
        .type           $__internal_1_$__cuda_sm10x_tcgen05_guardrail_trap_phase_invalid_during_alloc,@function
        .size           $__internal_1_$__cuda_sm10x_tcgen05_guardrail_trap_phase_invalid_during_alloc,($__internal_2_$__cuda_sm10x_tcgen05_guardrail_trap_unallocated_columns_being_dealloced - $__internal_1_$__cuda_sm10x_tcgen05_guardrail_trap_phase_invalid_during_alloc)
$__internal_1_$__cuda_sm10x_tcgen05_guardrail_trap_phase_invalid_during_alloc:
[----:B------:R-:W-:Y:S05]  /*13c00*/  BPT.TRAP 0x1 ;  /* 0x000000040000795c */ /* 0x000fea0000300000 */
[----:B------:R-:W-:-:S04]  /*13c10*/  IMAD.MOV.U32 R3, RZ, RZ, 0x0 ;  /* 0x00000000ff037424 */ /* 0x000fc800078e00ff */
[----:B------:R-:W-:Y:S05]  /*13c20*/  RET.REL.NODEC R2 `(matmul_kernel) ;  /* 0xfffffec002f47950 */ /* 0x000fea0003c3ffff */
        .weak           $__internal_2_$__cuda_sm10x_tcgen05_guardrail_trap_unallocated_columns_being_dealloced
        .type           $__internal_2_$__cuda_sm10x_tcgen05_guardrail_trap_unallocated_columns_being_dealloced,@function
        .size           $__internal_2_$__cuda_sm10x_tcgen05_guardrail_trap_unallocated_columns_being_dealloced,(.L_x_20 - $__internal_2_$__cuda_sm10x_tcgen05_guardrail_trap_unallocated_columns_being_dealloced)
$__internal_2_$__cuda_sm10x_tcgen05_guardrail_trap_unallocated_columns_being_dealloced:
[----:B------:R-:W-:Y:S05]  /*13c30*/  BPT.TRAP 0x1 ;  /* 0x000000040000795c */ /* 0x000fea0000300000 */
[----:B------:R-:W-:-:S04]  /*13c40*/  IMAD.MOV.U32 R3, RZ, RZ, 0x0 ;  /* 0x00000000ff037424 */ /* 0x000fc800078e00ff */
[----:B------:R-:W-:Y:S05]  /*13c50*/  RET.REL.NODEC R2 `(matmul_kernel) ;  /* 0xfffffec002e87950 */ /* 0x000fea0003c3ffff */
.L_x_17:
[----:B------:R-:W-:-:S00]  /*13c60*/  BRA `(.L_x_17) ;  /* 0xfffffffc00fc7947 */ /* 0x000fc0000383ffff */
[----:B------:R-:W-:-:S00]  /*13c70*/  NOP ;  /* 0x0000000000007918 */ /* 0x000fc00000000000 */
        /* <DEDUP_REMOVED lines=8> */
.L_x_20:


//--------------------- .nv.shared.matmul_kernel  --------------------------
	.section	.nv.shared.matmul_kernel,"aw",@nobits
	.sectionflags	@""
	.align	16
	.zero		1024


//--------------------- .nv.shared.reserved.0     --------------------------
	.section	.nv.shared.reserved.0,"aw",@nobits
	.align	8
	.weak		__nv_reservedSMEM_offset_0_alias
	.size		__nv_reservedSMEM_offset_0_alias, 0, 64
	.other		__nv_reservedSMEM_offset_0_alias,@"STO_CUDA_RESERVED_SHARED STV_DEFAULT"
__nv_reservedSMEM_offset_0_alias:
	.zero		0
.nv.shared.reserved.0:
	.zero		64
	.weak		__nv_reservedSMEM_allocation_phase
	.type		__nv_reservedSMEM_allocation_phase,@object
	.size		__nv_reservedSMEM_allocation_phase,(.L_0 - __nv_reservedSMEM_allocation_phase)
__nv_reservedSMEM_allocation_phase:
	.zero		1
.L_0:
	.zero		7
	.weak		__nv_reservedSMEM_devtool_atexit_pc
	.type		__nv_reservedSMEM_devtool_atexit_pc,@object
	.size		__nv_reservedSMEM_devtool_atexit_pc,(__nv_reservedSMEM_allocation_mask - __nv_reservedSMEM_devtool_atexit_pc)
__nv_reservedSMEM_devtool_atexit_pc:
	.zero		8
	.weak		__nv_reservedSMEM_allocation_mask
	.type		__nv_reservedSMEM_allocation_mask,@object
	.size		__nv_reservedSMEM_allocation_mask,(.L_2 - __nv_reservedSMEM_allocation_mask)
__nv_reservedSMEM_allocation_mask:
	.zero		4
.L_2:


//--------------------- .nv.constant0.matmul_kernel --------------------------
	.section	.nv.constant0.matmul_kernel,"a",@progbits
	.sectionflags	@""
	.align	4
.nv.constant0.matmul_kernel:
	.zero		976


//--------------------- SYMBOLS --------------------------

	.type		.nv.reservedSmem.offset0,@object
	.size		.nv.reservedSmem.offset0,0x4
	.type		.nv.reservedSmem.cap,@object
	.size		.nv.reservedSmem.cap,0x4
